def matmul_kernel(
    a_ptr,
    b_ptr,
    c_ptr,
    M,
    N,
    K,
    stride_am,
    stride_ak,
    stride_bk,
    stride_bn,
    stride_cm,
    stride_cn,
    BLOCK_M: tl.constexpr,
    BLOCK_N: tl.constexpr,
    BLOCK_K: tl.constexpr,
    GROUP_M: tl.constexpr,
):
    pid = tl.program_id(axis=0)
    num_pid_m = tl.cdiv(M, BLOCK_M)
    num_pid_n = tl.cdiv(N, BLOCK_N)
    num_pid_in_group = GROUP_M * num_pid_n
    group_id = pid // num_pid_in_group
    first_pid_m = group_id * GROUP_M
    group_size_m = min(num_pid_m - first_pid_m, GROUP_M)
    pid_m = first_pid_m + ((pid % num_pid_in_group) % group_size_m)
    pid_n = (pid % num_pid_in_group) // group_size_m

    offs_am = (pid_m * BLOCK_M + tl.arange(0, BLOCK_M)) % M
    offs_bn = (pid_n * BLOCK_N + tl.arange(0, BLOCK_N)) % N
    offs_k = tl.arange(0, BLOCK_K)
    a_ptrs = a_ptr + offs_am[:, None] * stride_am + offs_k[None, :] * stride_ak
    b_ptrs = b_ptr + offs_k[:, None] * stride_bk + offs_bn[None, :] * stride_bn

    acc = tl.zeros((BLOCK_M, BLOCK_N), dtype=tl.float32)
    for kk in range(0, tl.cdiv(K, BLOCK_K)):
        a = tl.load(a_ptrs, mask=offs_k[None, :] < K - kk * BLOCK_K, other=0.0)
        b = tl.load(b_ptrs, mask=offs_k[:, None] < K - kk * BLOCK_K, other=0.0)
        acc = tl.dot(a, b, acc)
        a_ptrs += BLOCK_K * stride_ak
        b_ptrs += BLOCK_K * stride_bk

    c = acc.to(c_ptr.dtype.element_ty)
    offs_cm = pid_m * BLOCK_M + tl.arange(0, BLOCK_M)
    offs_cn = pid_n * BLOCK_N + tl.arange(0, BLOCK_N)
    c_ptrs = c_ptr + offs_cm[:, None] * stride_cm + offs_cn[None, :] * stride_cn
    mask = (offs_cm[:, None] < M) & (offs_cn[None, :] < N)
    tl.store(c_ptrs, c, mask=mask)

# config = {"BLOCK_K": 256, "BLOCK_M": 32, "BLOCK_N": 128, "GROUP_M": 8, "arch": "sm_100", "dtype": "fp16", "num_ctas": 1, "num_stages": 3, "num_warps": 4}
# arch = sm_100


// ===== COMPILED SASS (sm_100a) =====

	.target	sm_100a

	.elftype	@"ET_EXEC"


//--------------------- .note.nv.tkinfo           --------------------------
	.section	.note.nv.tkinfo,"",@"SHT_NOTE"
	.sectionflags	@"SHF_NOTE_NV_TKINFO"
	.tkinfo
        /*0018*/ 	.word	0x00000081
        /*0030*/ 	.string	""
        /*0030*/ 	.string	"ptxas-blackwell"
        /*0030*/ 	.string	"Cuda compilation tools, release 12.9, V12.9.86"
        /*0030*/ 	.string	"Build cuda_12.9.r12.9/compiler.36037853_0"
        /*0030*/ 	.string	"-v  -suppress-debug-info  -lineinfo  -arch sm_100a "



//--------------------- .note.nv.cuver            --------------------------
	.section	.note.nv.cuver,"",@"SHT_NOTE"
	.sectionflags	@"SHF_NOTE_NV_CUVER"
        /*0018*/ 	.short	0x0001
        /*001a*/ 	.short	0x0064
        /*001c*/ 	.short	0x0001
        /*001e*/ 	.short	0x0000
        /*0020*/ 	.short	0x0001
        /*0022*/ 	.short	0x0000


//--------------------- .nv.info                  --------------------------
	.section	.nv.info,"",@"SHT_CUDA_INFO"
	.align	4


	//----- nvinfo : EIATTR_REGCOUNT
	.align		4
        /*0000*/ 	.byte	0x04, 0x2f
        /*0002*/ 	.short	(.L_1 - .L_0)
	.align		4
.L_0:
        /*0004*/ 	.word	index@(matmul_kernel)
        /*0008*/ 	.word	0x00000020


	//----- nvinfo : EIATTR_FRAME_SIZE
	.align		4
.L_1:
        /*000c*/ 	.byte	0x04, 0x11
        /*000e*/ 	.short	(.L_3 - .L_2)
	.align		4
.L_2:
        /*0010*/ 	.word	index@(matmul_kernel)
        /*0014*/ 	.word	0x00001c70


	//----- nvinfo : EIATTR_MIN_STACK_SIZE
	.align		4
.L_3:
        /*0018*/ 	.byte	0x04, 0x12
        /*001a*/ 	.short	(.L_5 - .L_4)
	.align		4
.L_4:
        /*001c*/ 	.word	index@(matmul_kernel)
        /*0020*/ 	.word	0x00001c70
.L_5:


//--------------------- .nv.info.matmul_kernel    --------------------------
	.section	.nv.info.matmul_kernel,"",@"SHT_CUDA_INFO"
	.sectionflags	@""
	.align	4


	//----- nvinfo : EIATTR_CUDA_API_VERSION
	.align		4
        /*0000*/ 	.byte	0x04, 0x37
        /*0002*/ 	.short	(.L_7 - .L_6)
.L_6:
        /*0004*/ 	.word	0x00000081


	//----- nvinfo : EIATTR_KPARAM_INFO
	.align		4
.L_7:
        /*0008*/ 	.byte	0x04, 0x17
        /*000a*/ 	.short	(.L_9 - .L_8)
.L_8:
        /*000c*/ 	.word	0x00000000
        /*0010*/ 	.short	0x000d
        /*0012*/ 	.short	0x0048
        /*0014*/ 	.byte	0x00, 0xf4, 0x21, 0x00


	//----- nvinfo : EIATTR_KPARAM_INFO
	.align		4
.L_9:
        /*0018*/ 	.byte	0x04, 0x17
        /*001a*/ 	.short	(.L_11 - .L_10)
.L_10:
        /*001c*/ 	.word	0x00000000
        /*0020*/ 	.short	0x000c
        /*0022*/ 	.short	0x0040
        /*0024*/ 	.byte	0x00, 0xf4, 0x21, 0x00


	//----- nvinfo : EIATTR_KPARAM_INFO
	.align		4
.L_11:
        /*0028*/ 	.byte	0x04, 0x17
        /*002a*/ 	.short	(.L_13 - .L_12)
.L_12:
        /*002c*/ 	.word	0x00000000
        /*0030*/ 	.short	0x000b
        /*0032*/ 	.short	0x0038
        /*0034*/ 	.byte	0x00, 0xf0, 0x11, 0x00


	//----- nvinfo : EIATTR_KPARAM_INFO
	.align		4
.L_13:
        /*0038*/ 	.byte	0x04, 0x17
        /*003a*/ 	.short	(.L_15 - .L_14)
.L_14:
        /*003c*/ 	.word	0x00000000
        /*0040*/ 	.short	0x000a
        /*0042*/ 	.short	0x0034
        /*0044*/ 	.byte	0x00, 0xf0, 0x11, 0x00


	//----- nvinfo : EIATTR_KPARAM_INFO
	.align		4
.L_15:
        /*0048*/ 	.byte	0x04, 0x17
        /*004a*/ 	.short	(.L_17 - .L_16)
.L_16:
        /*004c*/ 	.word	0x00000000
        /*0050*/ 	.short	0x0009
        /*0052*/ 	.short	0x0030
        /*0054*/ 	.byte	0x00, 0xf0, 0x11, 0x00


	//----- nvinfo : EIATTR_KPARAM_INFO
	.align		4
.L_17:
        /*0058*/ 	.byte	0x04, 0x17
        /*005a*/ 	.short	(.L_19 - .L_18)
.L_18:
        /*005c*/ 	.word	0x00000000
        /*0060*/ 	.short	0x0008
        /*0062*/ 	.short	0x002c
        /*0064*/ 	.byte	0x00, 0xf0, 0x11, 0x00


	//----- nvinfo : EIATTR_KPARAM_INFO
	.align		4
.L_19:
        /*0068*/ 	.byte	0x04, 0x17
        /*006a*/ 	.short	(.L_21 - .L_20)
.L_20:
        /*006c*/ 	.word	0x00000000
        /*0070*/ 	.short	0x0007
        /*0072*/ 	.short	0x0028
        /*0074*/ 	.byte	0x00, 0xf0, 0x11, 0x00


	//----- nvinfo : EIATTR_KPARAM_INFO
	.align		4
.L_21:
        /*0078*/ 	.byte	0x04, 0x17
        /*007a*/ 	.short	(.L_23 - .L_22)
.L_22:
        /*007c*/ 	.word	0x00000000
        /*0080*/ 	.short	0x0006
        /*0082*/ 	.short	0x0024
        /*0084*/ 	.byte	0x00, 0xf0, 0x11, 0x00


	//----- nvinfo : EIATTR_KPARAM_INFO
	.align		4
.L_23:
        /*0088*/ 	.byte	0x04, 0x17
        /*008a*/ 	.short	(.L_25 - .L_24)
.L_24:
        /*008c*/ 	.word	0x00000000
        /*0090*/ 	.short	0x0005
        /*0092*/ 	.short	0x0020
        /*0094*/ 	.byte	0x00, 0xf0, 0x11, 0x00


	//----- nvinfo : EIATTR_KPARAM_INFO
	.align		4
.L_25:
        /*0098*/ 	.byte	0x04, 0x17
        /*009a*/ 	.short	(.L_27 - .L_26)
.L_26:
        /*009c*/ 	.word	0x00000000
        /*00a0*/ 	.short	0x0004
        /*00a2*/ 	.short	0x001c
        /*00a4*/ 	.byte	0x00, 0xf0, 0x11, 0x00


	//----- nvinfo : EIATTR_KPARAM_INFO
	.align		4
.L_27:
        /*00a8*/ 	.byte	0x04, 0x17
        /*00aa*/ 	.short	(.L_29 - .L_28)
.L_28:
        /*00ac*/ 	.word	0x00000000
        /*00b0*/ 	.short	0x0003
        /*00b2*/ 	.short	0x0018
        /*00b4*/ 	.byte	0x00, 0xf0, 0x11, 0x00


	//----- nvinfo : EIATTR_KPARAM_INFO
	.align		4
.L_29:
        /*00b8*/ 	.byte	0x04, 0x17
        /*00ba*/ 	.short	(.L_31 - .L_30)
.L_30:
        /*00bc*/ 	.word	0x00000000
        /*00c0*/ 	.short	0x0002
        /*00c2*/ 	.short	0x0010
        /*00c4*/ 	.byte	0x00, 0xf4, 0x21, 0x00


	//----- nvinfo : EIATTR_KPARAM_INFO
	.align		4
.L_31:
        /*00c8*/ 	.byte	0x04, 0x17
        /*00ca*/ 	.short	(.L_33 - .L_32)
.L_32:
        /*00cc*/ 	.word	0x00000000
        /*00d0*/ 	.short	0x0001
        /*00d2*/ 	.short	0x0008
        /*00d4*/ 	.byte	0x00, 0xf4, 0x21, 0x00


	//----- nvinfo : EIATTR_KPARAM_INFO
	.align		4
.L_33:
        /*00d8*/ 	.byte	0x04, 0x17
        /*00da*/ 	.short	(.L_35 - .L_34)
.L_34:
        /*00dc*/ 	.word	0x00000000
        /*00e0*/ 	.short	0x0000
        /*00e2*/ 	.short	0x0000
        /*00e4*/ 	.byte	0x00, 0xf4, 0x21, 0x00


	//----- nvinfo : EIATTR_SPARSE_MMA_MASK
	.align		4
.L_35:
        /*00e8*/ 	.byte	0x03, 0x50
        /*00ea*/ 	.short	0x0000


	//----- nvinfo : EIATTR_MAXREG_COUNT
	.align		4
        /*00ec*/ 	.byte	0x03, 0x1b
        /*00ee*/ 	.short	0x00ff


	//----- nvinfo : EIATTR_NUM_BARRIERS
	.align		4
        /*00f0*/ 	.byte	0x02, 0x4c
        /*00f2*/ 	.byte	0x01
	.zero		1


	//----- nvinfo : EIATTR_ANNOTATIONS
	.align		4
        /*00f4*/ 	.byte	0x04, 0x55
        /*00f6*/ 	.short	(.L_37 - .L_36)


	//   ....[0]....
.L_36:
        /*00f8*/ 	.word	0x00000001
        /*00fc*/ 	.byte	0xf0, 0x05, 0x00, 0x00, 0x01, 0x00, 0x00, 0x00, 0x20, 0x06, 0x00, 0x00, 0x01, 0x00, 0x00, 0x00
        /* <DEDUP_REMOVED lines=3224> */
        /*ca8c*/ 	.byte	0x10, 0x2e, 0x03, 0x00, 0x01, 0x00, 0x00, 0x00, 0x40, 0x2e, 0x03, 0x00


	//----- nvinfo : EIATTR_VRC_CTA_INIT_COUNT
	.align		4
.L_37:
        /*ca98*/ 	.byte	0x02, 0x4a
	.zero		1
	.zero		1


	//----- nvinfo : EIATTR_EXIT_INSTR_OFFSETS
	.align		4
        /*ca9c*/ 	.byte	0x04, 0x1c
        /*ca9e*/ 	.short	(.L_39 - .L_38)


	//   ....[0]....
.L_38:
        /*caa0*/ 	.word	0x00033200


	//   ....[1]....
        /*caa4*/ 	.word	0x00033230


	//----- nvinfo : EIATTR_REQNTID
	.align		4
.L_39:
        /*caa8*/ 	.byte	0x04, 0x10
        /*caaa*/ 	.short	(.L_41 - .L_40)
.L_40:
        /*caac*/ 	.word	0x00000080
        /*cab0*/ 	.word	0x00000001
        /*cab4*/ 	.word	0x00000001


	//----- nvinfo : EIATTR_CBANK_PARAM_SIZE
	.align		4
.L_41:
        /*cab8*/ 	.byte	0x03, 0x19
        /*caba*/ 	.short	0x0050


	//----- nvinfo : EIATTR_PARAM_CBANK
	.align		4
        /*cabc*/ 	.byte	0x04, 0x0a
        /*cabe*/ 	.short	(.L_43 - .L_42)
	.align		4
.L_42:
        /*cac0*/ 	.word	index@(.nv.constant0.matmul_kernel)
        /*cac4*/ 	.short	0x0380
        /*cac6*/ 	.short	0x0050


	//----- nvinfo : EIATTR_SW_WAR
	.align		4
.L_43:
        /*cac8*/ 	.byte	0x04, 0x36
        /*caca*/ 	.short	(.L_45 - .L_44)
.L_44:
        /*cacc*/ 	.word	0x00000008
.L_45:


//--------------------- .nv.compat                --------------------------
	.section	.nv.compat,"",@"SHT_CUDA_COMPAT_INFO"
	.align	4
        /*0000*/ 	.byte	0x02, 0x02, 0x01, 0x00, 0x02, 0x05, 0x05, 0x00, 0x02, 0x03, 0x00, 0x00, 0x02, 0x06, 0x01, 0x00


//--------------------- .nv.callgraph             --------------------------
	.section	.nv.callgraph,"",@"SHT_CUDA_CALLGRAPH"
	.align	4
	.sectionentsize	8
	.align		4
        /*0000*/ 	.word	0x00000000
	.align		4
        /*0004*/ 	.word	0xffffffff
	.align		4
        /*0008*/ 	.word	0x00000000
	.align		4
        /*000c*/ 	.word	0xfffffffe
	.align		4
        /*0010*/ 	.word	0x00000000
	.align		4
        /*0014*/ 	.word	0xfffffffd
	.align		4
        /*0018*/ 	.word	0x00000000
	.align		4
        /*001c*/ 	.word	0xfffffffc


//--------------------- .text.matmul_kernel       --------------------------
	.section	.text.matmul_kernel,"ax",@progbits
	.align	128
        .global         matmul_kernel
        .type           matmul_kernel,@function
        .size           matmul_kernel,(.L_x_4 - matmul_kernel)
        .other          matmul_kernel,@"STO_CUDA_ENTRY STV_DEFAULT"
matmul_kernel:
.text.matmul_kernel:
[----:B------:R-:W0:Y:S08]  /*0000*/  LDC R1, c[0x0][0x37c] ;  /* 0x0000df00ff017b82 */ /* 0x000e300000000800 */
[----:B------:R-:W1:Y:S01]  /*0010*/  LDC.64 R10, c[0x0][0x398] ;  /* 0x0000e600ff0a7b82 */ /* 0x000e620000000a00 */
[----:B------:R-:W2:Y:S01]  /*0020*/  S2R R14, SR_TID.X ;  /* 0x00000000000e7919 */ /* 0x000ea20000002100 */
[----:B------:R-:W3:Y:S01]  /*0030*/  LDCU UR4, c[0x0][0x3a0] ;  /* 0x00007400ff0477ac */ /* 0x000ee20008000800 */
[----:B0-----:R-:W-:Y:S01]  /*0040*/  VIADD R1, R1, 0xffffe390 ;  /* 0xffffe39001017836 */ /* 0x001fe20000000000 */
[----:B------:R-:W-:Y:S01]  /*0050*/  UMOV UR5, 0x400 ;  /* 0x0000040000057882 */ /* 0x000fe20000000000 */
[----:B------:R-:W0:Y:S03]  /*0060*/  LDCU.64 UR12, c[0x0][0x358] ;  /* 0x00006b00ff0c77ac */ /* 0x000e260008000a00 */
[----:B------:R-:W4:Y:S01]  /*0070*/  S2UR UR6, SR_CgaCtaId ;  /* 0x00000000000679c3 */ /* 0x000f220000008800 */
[----:B---3--:R-:W-:Y:S01]  /*0080*/  UIADD3 UR4, UPT, UPT, UR4, 0xff, URZ ;  /* 0x000000ff04047890 */ /* 0x008fe2000fffe0ff */
[----:B-1----:R-:W-:-:S03]  /*0090*/  VIADD R0, R11, 0x7f ;  /* 0x0000007f0b007836 */ /* 0x002fc60000000000 */
[----:B------:R-:W-:Y:S02]  /*00a0*/  UISETP.GT.AND UP0, UPT, UR4, 0xff, UPT ;  /* 0x000000ff0400788c */ /* 0x000fe4000bf04270 */
[----:B------:R-:W-:Y:S01]  /*00b0*/  SHF.R.S32.HI R3, RZ, 0x1f, R0 ;  /* 0x0000001fff037819 */ /* 0x000fe20000011400 */
[----:B----4-:R-:W-:-:S03]  /*00c0*/  ULEA UR5, UR6, UR5, 0x18 ;  /* 0x0000000506057291 */ /* 0x010fc6000f8ec0ff */
[----:B------:R-:W-:-:S04]  /*00d0*/  LEA.HI R3, R3, R0, RZ, 0x7 ;  /* 0x0000000003037211 */ /* 0x000fc800078f38ff */
[----:B------:R-:W-:Y:S02]  /*00e0*/  SHF.R.S32.HI R0, RZ, 0x7, R3 ;  /* 0x00000007ff007819 */ /* 0x000fe40000011403 */
[----:B------:R-:W1:Y:S03]  /*00f0*/  S2R R3, SR_CTAID.X ;  /* 0x0000000000037919 */ /* 0x000e660000002500 */
[----:B------:R-:W-:-:S05]  /*0100*/  IMAD.SHL.U32 R0, R0, 0x8, RZ ;  /* 0x0000000800007824 */ /* 0x000fca00078e00ff */
[-C--:B------:R-:W-:Y:S02]  /*0110*/  IABS R7, R0.reuse ;  /* 0x0000000000077213 */ /* 0x080fe40000000000 */
[----:B------:R-:W-:Y:S02]  /*0120*/  IABS R12, R0 ;  /* 0x00000000000c7213 */ /* 0x000fe40000000000 */
[----:B------:R-:W3:Y:S08]  /*0130*/  I2F.RP R2, R7 ;  /* 0x0000000700027306 */ /* 0x000ef00000209400 */
[----:B---3--:R-:W3:Y:S01]  /*0140*/  MUFU.RCP R2, R2 ;  /* 0x0000000200027308 */ /* 0x008ee20000001000 */
[----:B-1----:R-:W-:Y:S01]  /*0150*/  IABS R8, R3 ;  /* 0x0000000300087213 */ /* 0x002fe20000000000 */
[----:B---3--:R-:W-:-:S02]  /*0160*/  VIADD R4, R2, 0xffffffe ;  /* 0x0ffffffe02047836 */ /* 0x008fc40000000000 */
[----:B------:R-:W-:-:S04]  /*0170*/  IMAD.MOV R2, RZ, RZ, -R12 ;  /* 0x000000ffff027224 */ /* 0x000fc800078e0a0c */
[----:B------:R1:W3:Y:S02]  /*0180*/  F2I.FTZ.U32.TRUNC.NTZ R5, R4 ;  /* 0x0000000400057305 */ /* 0x0002e4000021f000 */
[----:B-1----:R-:W-:Y:S02]  /*0190*/  IMAD.MOV.U32 R4, RZ, RZ, RZ ;  /* 0x000000ffff047224 */ /* 0x002fe400078e00ff */
[----:B---3--:R-:W-:-:S04]  /*01a0*/  IMAD.MOV R6, RZ, RZ, -R5 ;  /* 0x000000ffff067224 */ /* 0x008fc800078e0a05 */
[----:B------:R-:W-:Y:S02]  /*01b0*/  IMAD R9, R6, R7, RZ ;  /* 0x0000000706097224 */ /* 0x000fe400078e02ff */
[----:B------:R-:W-:Y:S02]  /*01c0*/  IMAD.MOV.U32 R6, RZ, RZ, R8 ;  /* 0x000000ffff067224 */ /* 0x000fe400078e0008 */
[----:B------:R-:W-:-:S06]  /*01d0*/  IMAD.HI.U32 R5, R5, R9, R4 ;  /* 0x0000000905057227 */ /* 0x000fcc00078e0004 */
[----:B------:R-:W-:-:S04]  /*01e0*/  IMAD.HI.U32 R5, R5, R6, RZ ;  /* 0x0000000605057227 */ /* 0x000fc800078e00ff */
[----:B------:R-:W-:-:S05]  /*01f0*/  IMAD R2, R5, R2, R6 ;  /* 0x0000000205027224 */ /* 0x000fca00078e0206 */
[----:B------:R-:W-:-:S13]  /*0200*/  ISETP.GT.U32.AND P1, PT, R7, R2, PT ;  /* 0x000000020700720c */ /* 0x000fda0003f24070 */
[----:B------:R-:W-:Y:S02]  /*0210*/  @!P1 IMAD.IADD R2, R2, 0x1, -R7 ;  /* 0x0000000102029824 */ /* 0x000fe400078e0a07 */
[----:B------:R-:W-:Y:S01]  /*0220*/  @!P1 VIADD R5, R5, 0x1 ;  /* 0x0000000105059836 */ /* 0x000fe20000000000 */
[----:B------:R-:W-:Y:S02]  /*0230*/  ISETP.NE.AND P1, PT, R0, RZ, PT ;  /* 0x000000ff0000720c */ /* 0x000fe40003f25270 */
[----:B------:R-:W-:Y:S02]  /*0240*/  ISETP.GE.U32.AND P0, PT, R2, R7, PT ;  /* 0x000000070200720c */ /* 0x000fe40003f06070 */
[----:B------:R-:W-:-:S04]  /*0250*/  LOP3.LUT R2, R3, R0, RZ, 0x3c, !PT ;  /* 0x0000000003027212 */ /* 0x000fc800078e3cff */
[----:B------:R-:W-:Y:S01]  /*0260*/  ISETP.GE.AND P2, PT, R2, RZ, PT ;  /* 0x000000ff0200720c */ /* 0x000fe20003f46270 */
[----:B------:R-:W-:-:S06]  /*0270*/  VIADD R2, R10, 0x1f ;  /* 0x0000001f0a027836 */ /* 0x000fcc0000000000 */
[----:B------:R-:W-:-:S04]  /*0280*/  @P0 VIADD R5, R5, 0x1 ;  /* 0x0000000105050836 */ /* 0x000fc80000000000 */
[----:B------:R-:W-:Y:S01]  /*0290*/  IMAD.MOV.U32 R4, RZ, RZ, R5 ;  /* 0x000000ffff047224 */ /* 0x000fe200078e0005 */
[----:B------:R-:W-:-:S03]  /*02a0*/  SHF.R.S32.HI R5, RZ, 0x1f, R2 ;  /* 0x0000001fff057819 */ /* 0x000fc60000011402 */
[----:B------:R-:W-:Y:S01]  /*02b0*/  @!P2 IMAD.MOV R4, RZ, RZ, -R4 ;  /* 0x000000ffff04a224 */ /* 0x000fe200078e0a04 */
[----:B------:R-:W-:Y:S02]  /*02c0*/  @!P1 LOP3.LUT R4, RZ, R0, RZ, 0x33, !PT ;  /* 0x00000000ff049212 */ /* 0x000fe400078e33ff */
[----:B------:R-:W-:-:S03]  /*02d0*/  LEA.HI R5, R5, R2, RZ, 0x5 ;  /* 0x0000000205057211 */ /* 0x000fc600078f28ff */
[----:B------:R-:W-:Y:S02]  /*02e0*/  IMAD.SHL.U32 R2, R4, 0x8, RZ ;  /* 0x0000000804027824 */ /* 0x000fe400078e00ff */
[----:B------:R-:W-:-:S03]  /*02f0*/  IMAD.MOV R4, RZ, RZ, -R4 ;  /* 0x000000ffff047224 */ /* 0x000fc600078e0a04 */
[----:B------:R-:W-:Y:S01]  /*0300*/  LEA.HI.SX32 R5, R5, -R2, 0x1b ;  /* 0x8000000205057211 */ /* 0x000fe200078fdaff */
[----:B------:R-:W-:Y:S02]  /*0310*/  IMAD R13, R0, R4, R3 ;  /* 0x00000004000d7224 */ /* 0x000fe400078e0203 */
[----:B------:R-:W-:Y:S01]  /*0320*/  IMAD.MOV.U32 R4, RZ, RZ, RZ ;  /* 0x000000ffff047224 */ /* 0x000fe200078e00ff */
[----:B------:R-:W-:-:S04]  /*0330*/  VIMNMX R6, PT, PT, R5, 0x8, PT ;  /* 0x0000000805067848 */ /* 0x000fc80003fe0100 */
[-C--:B------:R-:W-:Y:S02]  /*0340*/  IABS R8, R6.reuse ;  /* 0x0000000600087213 */ /* 0x080fe40000000000 */
[----:B------:R-:W-:Y:S02]  /*0350*/  IABS R0, R6 ;  /* 0x0000000600007213 */ /* 0x000fe40000000000 */
[----:B------:R-:W1:Y:S08]  /*0360*/  I2F.RP R7, R8 ;  /* 0x0000000800077306 */ /* 0x000e700000209400 */
[----:B-1----:R-:W1:Y:S02]  /*0370*/  MUFU.RCP R7, R7 ;  /* 0x0000000700077308 */ /* 0x002e640000001000 */
[----:B-1----:R-:W-:-:S06]  /*0380*/  VIADD R5, R7, 0xffffffe ;  /* 0x0ffffffe07057836 */ /* 0x002fcc0000000000 */
[----:B------:R-:W1:Y:S02]  /*0390*/  F2I.FTZ.U32.TRUNC.NTZ R5, R5 ;  /* 0x0000000500057305 */ /* 0x000e64000021f000 */
[----:B-1----:R-:W-:-:S04]  /*03a0*/  IMAD.MOV R9, RZ, RZ, -R5 ;  /* 0x000000ffff097224 */ /* 0x002fc800078e0a05 */
[----:B------:R-:W-:Y:S01]  /*03b0*/  IMAD.MOV.U32 R3, RZ, RZ, R9 ;  /* 0x000000ffff037224 */ /* 0x000fe200078e0009 */
[----:B------:R-:W-:-:S03]  /*03c0*/  IABS R9, R13 ;  /* 0x0000000d00097213 */ /* 0x000fc60000000000 */
[----:B------:R-:W-:-:S04]  /*03d0*/  IMAD R3, R3, R8, RZ ;  /* 0x0000000803037224 */ /* 0x000fc800078e02ff */
[----:B------:R-:W-:-:S04]  /*03e0*/  IMAD.HI.U32 R4, R5, R3, R4 ;  /* 0x0000000305047227 */ /* 0x000fc800078e0004 */
[----:B------:R-:W-:Y:S02]  /*03f0*/  IMAD.MOV R3, RZ, RZ, -R0 ;  /* 0x000000ffff037224 */ /* 0x000fe400078e0a00 */
[----:B------:R-:W-:Y:S01]  /*0400*/  IMAD.HI.U32 R0, R4, R9, RZ ;  /* 0x0000000904007227 */ /* 0x000fe200078e00ff */
[----:B--2---:R-:W-:-:S03]  /*0410*/  SHF.R.U32.HI R4, RZ, 0x5, R14 ;  /* 0x00000005ff047819 */ /* 0x004fc6000001160e */
[----:B------:R-:W-:Y:S01]  /*0420*/  IMAD R3, R0, R3, R9 ;  /* 0x0000000300037224 */ /* 0x000fe200078e0209 */
[----:B------:R-:W-:-:S04]  /*0430*/  SGXT.U32 R29, R4, 0x2 ;  /* 0x00000002041d781a */ /* 0x000fc80000000000 */
[----:B------:R-:W-:Y:S02]  /*0440*/  ISETP.GT.U32.AND P1, PT, R8, R3, PT ;  /* 0x000000030800720c */ /* 0x000fe40003f24070 */
[C---:B------:R-:W-:Y:S02]  /*0450*/  LOP3.LUT R4, R29.reuse, 0x14, RZ, 0xfc, !PT ;  /* 0x000000141d047812 */ /* 0x040fe400078efcff */
[C---:B------:R-:W-:Y:S02]  /*0460*/  LOP3.LUT R4, R29.reuse, 0x20, RZ, 0xfc, !PT ;  /* 0x000000201d047812 */ /* 0x040fe400078efcff */
[C---:B------:R-:W-:Y:S02]  /*0470*/  LOP3.LUT R4, R29.reuse, 0x2c, RZ, 0xfc, !PT ;  /* 0x0000002c1d047812 */ /* 0x040fe400078efcff */
[C---:B------:R-:W-:Y:S02]  /*0480*/  LOP3.LUT R4, R29.reuse, 0x38, RZ, 0xfc, !PT ;  /* 0x000000381d047812 */ /* 0x040fe400078efcff */
[----:B------:R-:W-:-:S02]  /*0490*/  LOP3.LUT R4, R29, 0x44, RZ, 0xfc, !PT ;  /* 0x000000441d047812 */ /* 0x000fc400078efcff */
[----:B------:R-:W-:Y:S01]  /*04a0*/  LOP3.LUT R4, R29, 0x50, RZ, 0xfc, !PT ;  /* 0x000000501d047812 */ /* 0x000fe200078efcff */
[----:B------:R-:W-:Y:S01]  /*04b0*/  @!P1 IMAD.IADD R3, R3, 0x1, -R8 ;  /* 0x0000000103039824 */ /* 0x000fe200078e0a08 */
[----:B------:R-:W-:Y:S01]  /*04c0*/  LOP3.LUT R4, R29, 0x5c, RZ, 0xfc, !PT ;  /* 0x0000005c1d047812 */ /* 0x000fe200078efcff */
[----:B------:R-:W-:Y:S01]  /*04d0*/  @!P1 VIADD R0, R0, 0x1 ;  /* 0x0000000100009836 */ /* 0x000fe20000000000 */
[----:B------:R-:W-:Y:S02]  /*04e0*/  ISETP.NE.AND P1, PT, R6, RZ, PT ;  /* 0x000000ff0600720c */ /* 0x000fe40003f25270 */
[----:B------:R-:W-:Y:S02]  /*04f0*/  ISETP.GE.U32.AND P0, PT, R3, R8, PT ;  /* 0x000000080300720c */ /* 0x000fe40003f06070 */
[----:B------:R-:W-:Y:S02]  /*0500*/  LOP3.LUT R3, R13, R6, RZ, 0x3c, !PT ;  /* 0x000000060d037212 */ /* 0x000fe400078e3cff */
[----:B------:R-:W-:-:S02]  /*0510*/  LOP3.LUT R4, R29, 0x68, RZ, 0xfc, !PT ;  /* 0x000000681d047812 */ /* 0x000fc400078efcff */
[----:B------:R-:W-:Y:S02]  /*0520*/  ISETP.GE.AND P2, PT, R3, RZ, PT ;  /* 0x000000ff0300720c */ /* 0x000fe40003f46270 */
[----:B------:R-:W-:-:S05]  /*0530*/  LOP3.LUT R4, R29, 0x74, RZ, 0xfc, !PT ;  /* 0x000000741d047812 */ /* 0x000fca00078efcff */
[----:B------:R-:W-:-:S06]  /*0540*/  @P0 VIADD R0, R0, 0x1 ;  /* 0x0000000100000836 */ /* 0x000fcc0000000000 */
[----:B------:R-:W-:Y:S01]  /*0550*/  @!P2 IMAD.MOV R0, RZ, RZ, -R0 ;  /* 0x000000ffff00a224 */ /* 0x000fe200078e0a00 */
[----:B------:R-:W-:-:S05]  /*0560*/  @!P1 LOP3.LUT R0, RZ, R6, RZ, 0x33, !PT ;  /* 0x00000006ff009212 */ /* 0x000fca00078e33ff */
[----:B------:R-:W-:Y:S02]  /*0570*/  IMAD.MOV R3, RZ, RZ, -R0 ;  /* 0x000000ffff037224 */ /* 0x000fe400078e0a00 */
[----:B------:R-:W-:Y:S02]  /*0580*/  IMAD.SHL.U32 R24, R0, 0x80, RZ ;  /* 0x0000008000187824 */ /* 0x000fe400078e00ff */
[----:B------:R-:W-:-:S04]  /*0590*/  IMAD R3, R6, R3, R13 ;  /* 0x0000000306037224 */ /* 0x000fc800078e020d */
[----:B------:R-:W-:Y:S01]  /*05a0*/  IMAD.IADD R3, R2, 0x1, R3 ;  /* 0x0000000102037824 */ /* 0x000fe200078e0203 */
[----:B------:R-:W-:-:S05]  /*05b0*/  LOP3.LUT R2, R14, 0x1f, RZ, 0xc0, !PT ;  /* 0x0000001f0e027812 */ /* 0x000fca00078ec0ff */
[----:B------:R-:W-:Y:S01]  /*05c0*/  IMAD R18, R3, 0x20, R2 ;  /* 0x0000002003127824 */ /* 0x000fe200078e0202 */
[C---:B------:R-:W-:Y:S02]  /*05d0*/  LOP3.LUT R3, R29.reuse, 0x4, RZ, 0xfc, !PT ;  /* 0x000000041d037812 */ /* 0x040fe400078efcff */
[C---:B------:R-:W-:Y:S02]  /*05e0*/  LOP3.LUT R2, R29.reuse, 0x8, RZ, 0xfc, !PT ;  /* 0x000000081d027812 */ /* 0x040fe400078efcff */
[----:B------:R1:W-:Y:S01]  /*05f0*/  STL [R1+0xdb4], R18 ;  /* 0x000db41201007387 */ /* 0x0003e20000100800 */
[C---:B------:R-:W-:Y:S02]  /*0600*/  LOP3.LUT R3, R29.reuse, 0xc, RZ, 0xfc, !PT ;  /* 0x0000000c1d037812 */ /* 0x040fe400078efcff */
[C---:B------:R-:W-:Y:S01]  /*0610*/  LOP3.LUT R2, R29.reuse, 0x10, RZ, 0xfc, !PT ;  /* 0x000000101d027812 */ /* 0x040fe200078efcff */
[----:B------:R1:W-:Y:S01]  /*0620*/  STL [R1+0x274], R24 ;  /* 0x0002741801007387 */ /* 0x0003e20000100800 */
[----:B------:R-:W-:-:S02]  /*0630*/  LOP3.LUT R3, R29, 0x18, RZ, 0xfc, !PT ;  /* 0x000000181d037812 */ /* 0x000fc400078efcff */
[C---:B------:R-:W-:Y:S02]  /*0640*/  LOP3.LUT R2, R29.reuse, 0x1c, RZ, 0xfc, !PT ;  /* 0x0000001c1d027812 */ /* 0x040fe400078efcff */
[C---:B------:R-:W-:Y:S02]  /*0650*/  LOP3.LUT R3, R29.reuse, 0x24, RZ, 0xfc, !PT ;  /* 0x000000241d037812 */ /* 0x040fe400078efcff */
[C---:B------:R-:W-:Y:S02]  /*0660*/  LOP3.LUT R2, R29.reuse, 0x28, RZ, 0xfc, !PT ;  /* 0x000000281d027812 */ /* 0x040fe400078efcff */
[C---:B------:R-:W-:Y:S02]  /*0670*/  LOP3.LUT R3, R29.reuse, 0x30, RZ, 0xfc, !PT ;  /* 0x000000301d037812 */ /* 0x040fe400078efcff */
[C---:B------:R-:W-:Y:S02]  /*0680*/  LOP3.LUT R2, R29.reuse, 0x34, RZ, 0xfc, !PT ;  /* 0x000000341d027812 */ /* 0x040fe400078efcff */
        /* <DEDUP_REMOVED lines=11> */
[----:B------:R-:W-:Y:S01]  /*0740*/  LOP3.LUT R2, R29, 0x7c, RZ, 0xfc, !PT ;  /* 0x0000007c1d027812 */ /* 0x000fe200078efcff */
[----:B01----:R-:W-:Y:S06]  /*0750*/  BRA.U UP0, `(.L_x_0) ;  /* 0x00000001002c7547 */ /* 0x003fec000b800000 */
[----:B------:R-:W-:Y:S01]  /*0760*/  IMAD.SHL.U32 R0, R14, 0x8, RZ ;  /* 0x000000080e007824 */ /* 0x000fe200078e00ff */
[----:B------:R-:W-:Y:S02]  /*0770*/  CS2R R16, SRZ ;  /* 0x0000000000107805 */ /* 0x000fe4000001ff00 */
[----:B------:R-:W-:Y:S02]  /*0780*/  CS2R R12, SRZ ;  /* 0x00000000000c7805 */ /* 0x000fe4000001ff00 */
[----:B------:R-:W-:Y:S02]  /*0790*/  CS2R R14, SRZ ;  /* 0x00000000000e7805 */ /* 0x000fe4000001ff00 */
[----:B------:R-:W-:Y:S01]  /*07a0*/  CS2R R10, SRZ ;  /* 0x00000000000a7805 */ /* 0x000fe2000001ff00 */
[----:B------:R0:W-:Y:S01]  /*07b0*/  STL [R1+0xdb8], R0 ;  /* 0x000db80001007387 */ /* 0x0001e20000100800 */
[----:B------:R-:W-:Y:S02]  /*07c0*/  CS2R R8, SRZ ;  /* 0x0000000000087805 */ /* 0x000fe4000001ff00 */
[----:B------:R-:W-:-:S02]  /*07d0*/  CS2R R6, SRZ ;  /* 0x0000000000067805 */ /* 0x000fc4000001ff00 */
[----:B------:R-:W-:Y:S02]  /*07e0*/  CS2R R4, SRZ ;  /* 0x0000000000047805 */ /* 0x000fe4000001ff00 */
[----:B------:R-:W-:Y:S01]  /*07f0*/  CS2R R2, SRZ ;  /* 0x0000000000027805 */ /* 0x000fe2000001ff00 */
[----:B------:R-:W-:Y:S06]  /*0800*/  BRA `(.L_x_1) ;  /* 0x0000031400c47947 */ /* 0x000fec0003800000 */
.L_x_0:
[----:B------:R-:W-:Y:S01]  /*0810*/  IABS R2, R10 ;  /* 0x0000000a00027213 */ /* 0x000fe20000000000 */
[----:B------:R-:W-:Y:S01]  /*0820*/  IMAD.MOV.U32 R14, RZ, RZ, RZ ;  /* 0x000000ffff0e7224 */ /* 0x000fe200078e00ff */
[----:B------:R-:W-:Y:S01]  /*0830*/  IABS R3, R11 ;  /* 0x0000000b00037213 */ /* 0x000fe20000000000 */
[----:B------:R-:W-:Y:S01]  /*0840*/  VIADD R13, R24, 0x7d ;  /* 0x0000007d180d7836 */ /* 0x000fe20000000000 */
[----:B------:R-:W0:Y:S01]  /*0850*/  I2F.RP R4, R2 ;  /* 0x0000000200047306 */ /* 0x000e220000209400 */
[----:B------:R-:W-:Y:S01]  /*0860*/  IABS R7, R18 ;  /* 0x0000001200077213 */ /* 0x000fe20000000000 */
[----:B------:R-:W1:Y:S01]  /*0870*/  LDCU UR6, c[0x0][0x3a8] ;  /* 0x00007500ff0677ac */ /* 0x000e620008000800 */
[----:B------:R-:W-:Y:S02]  /*0880*/  IABS R8, R24 ;  /* 0x0000001800087213 */ /* 0x000fe40000000000 */
[----:B------:R-:W-:Y:S01]  /*0890*/  ISETP.GE.AND P2, PT, R13, RZ, PT ;  /* 0x000000ff0d00720c */ /* 0x000fe20003f46270 */
[----:B------:R-:W2:Y:S01]  /*08a0*/  LDCU.128 UR8, c[0x0][0x380] ;  /* 0x00007000ff0877ac */ /* 0x000ea20008000c00 */
[----:B------:R-:W-:Y:S01]  /*08b0*/  ISETP.GE.AND P5, PT, R18, RZ, PT ;  /* 0x000000ff1200720c */ /* 0x000fe20003fa6270 */
[----:B------:R-:W3:Y:S01]  /*08c0*/  I2F.RP R0, R3 ;  /* 0x0000000300007306 */ /* 0x000ee20000209400 */
[----:B------:R-:W4:Y:S01]  /*08d0*/  LDCU UR4, c[0x0][0x3a4] ;  /* 0x00007480ff0477ac */ /* 0x000f220008000800 */
[----:B------:R-:W5:Y:S06]  /*08e0*/  LDCU UR7, c[0x0][0x3ac] ;  /* 0x00007580ff0777ac */ /* 0x000f6c0008000800 */
[----:B0-----:R-:W0:Y:S01]  /*08f0*/  MUFU.RCP R4, R4 ;  /* 0x0000000400047308 */ /* 0x001e220000001000 */
[----:B------:R-:W1:Y:S07]  /*0900*/  LDCU UR15, c[0x0][0x3a0] ;  /* 0x00007400ff0f77ac */ /* 0x000e6e0008000800 */
[----:B---3--:R-:W3:Y:S01]  /*0910*/  MUFU.RCP R0, R0 ;  /* 0x0000000000007308 */ /* 0x008ee20000001000 */
[----:B0-----:R-:W-:-:S07]  /*0920*/  VIADD R4, R4, 0xffffffe ;  /* 0x0ffffffe04047836 */ /* 0x001fce0000000000 */
[----:B------:R0:W1:Y:S01]  /*0930*/  F2I.FTZ.U32.TRUNC.NTZ R5, R4 ;  /* 0x0000000400057305 */ /* 0x000062000021f000 */
[----:B---3--:R-:W-:-:S07]  /*0940*/  VIADD R0, R0, 0xffffffe ;  /* 0x0ffffffe00007836 */ /* 0x008fce0000000000 */
[----:B------:R1:W3:Y:S01]  /*0950*/  F2I.FTZ.U32.TRUNC.NTZ R15, R0 ;  /* 0x00000000000f7305 */ /* 0x0002e2000021f000 */
[----:B0-----:R-:W-:Y:S02]  /*0960*/  IMAD.MOV.U32 R4, RZ, RZ, RZ ;  /* 0x000000ffff047224 */ /* 0x001fe400078e00ff */
[----:B-1----:R-:W-:-:S04]  /*0970*/  IMAD.MOV R0, RZ, RZ, -R5 ;  /* 0x000000ffff007224 */ /* 0x002fc800078e0a05 */
[----:B------:R-:W-:Y:S02]  /*0980*/  IMAD R6, R0, R2, RZ ;  /* 0x0000000200067224 */ /* 0x000fe400078e02ff */
[----:B---3--:R-:W-:Y:S02]  /*0990*/  IMAD.MOV R0, RZ, RZ, -R15 ;  /* 0x000000ffff007224 */ /* 0x008fe400078e0a0f */
[----:B------:R-:W-:-:S04]  /*09a0*/  IMAD.HI.U32 R6, R5, R6, R4 ;  /* 0x0000000605067227 */ /* 0x000fc800078e0004 */
[----:B------:R-:W-:Y:S02]  /*09b0*/  IMAD.MOV.U32 R5, RZ, RZ, R0 ;  /* 0x000000ffff057224 */ /* 0x000fe400078e0000 */
[----:B------:R-:W-:Y:S02]  /*09c0*/  VIADD R4, R24, 0x7f ;  /* 0x0000007f18047836 */ /* 0x000fe40000000000 */
[----:B------:R-:W-:Y:S02]  /*09d0*/  IMAD R5, R5, R3, RZ ;  /* 0x0000000305057224 */ /* 0x000fe400078e02ff */
[----:B------:R-:W-:Y:S01]  /*09e0*/  IMAD.HI.U32 R0, R6, R7, RZ ;  /* 0x0000000706007227 */ /* 0x000fe200078e00ff */
[----:B------:R-:W-:Y:S02]  /*09f0*/  ISETP.GE.AND P1, PT, R4, RZ, PT ;  /* 0x000000ff0400720c */ /* 0x000fe40003f26270 */
[----:B------:R-:W-:Y:S01]  /*0a00*/  IABS R6, R13 ;  /* 0x0000000d00067213 */ /* 0x000fe20000000000 */
[----:B------:R-:W-:Y:S01]  /*0a10*/  IMAD.HI.U32 R14, R15, R5, R14 ;  /* 0x000000050f0e7227 */ /* 0x000fe200078e000e */
[----:B------:R-:W-:-:S03]  /*0a20*/  IABS R5, R4 ;  /* 0x0000000400057213 */ /* 0x000fc60000000000 */
[----:B------:R-:W-:Y:S02]  /*0a30*/  IMAD.MOV R0, RZ, RZ, -R0 ;  /* 0x000000ffff007224 */ /* 0x000fe400078e0a00 */
[----:B------:R-:W-:-:S04]  /*0a40*/  IMAD.HI.U32 R9, R14, R8, RZ ;  /* 0x000000080e097227 */ /* 0x000fc800078e00ff */
[----:B------:R-:W-:Y:S02]  /*0a50*/  IMAD R7, R2, R0, R7 ;  /* 0x0000000002077224 */ /* 0x000fe400078e0207 */
[----:B------:R-:W-:Y:S02]  /*0a60*/  IMAD.MOV.U32 R0, RZ, RZ, R5 ;  /* 0x000000ffff007224 */ /* 0x000fe400078e0005 */
[----:B------:R-:W-:Y:S01]  /*0a70*/  VIADD R5, R24, 0x7e ;  /* 0x0000007e18057836 */ /* 0x000fe20000000000 */
[----:B------:R-:W-:Y:S01]  /*0a80*/  ISETP.GT.U32.AND P0, PT, R2, R7, PT ;  /* 0x000000070200720c */ /* 0x000fe20003f04070 */
[----:B------:R-:W-:-:S03]  /*0a90*/  IMAD.HI.U32 R4, R14, R0, RZ ;  /* 0x000000000e047227 */ /* 0x000fc600078e00ff */
[----:B------:R-:W-:Y:S01]  /*0aa0*/  ISETP.GE.AND P4, PT, R5, RZ, PT ;  /* 0x000000ff0500720c */ /* 0x000fe20003f86270 */
[----:B------:R-:W-:Y:S01]  /*0ab0*/  IMAD.MOV R4, RZ, RZ, -R4 ;  /* 0x000000ffff047224 */ /* 0x000fe200078e0a04 */
[----:B------:R-:W-:Y:S01]  /*0ac0*/  IABS R5, R5 ;  /* 0x0000000500057213 */ /* 0x000fe20000000000 */
[----:B------:R-:W-:Y:S02]  /*0ad0*/  IMAD.MOV R9, RZ, RZ, -R9 ;  /* 0x000000ffff097224 */ /* 0x000fe400078e0a09 */
[C---:B------:R-:W-:Y:S02]  /*0ae0*/  IMAD R0, R3.reuse, R4, R0 ;  /* 0x0000000403007224 */ /* 0x040fe400078e0200 */
[----:B------:R-:W-:Y:S02]  /*0af0*/  IMAD R8, R3, R9, R8 ;  /* 0x0000000903087224 */ /* 0x000fe400078e0208 */
[----:B------:R-:W-:Y:S01]  /*0b00*/  @!P0 IMAD.IADD R7, R7, 0x1, -R2 ;  /* 0x0000000107078824 */ /* 0x000fe200078e0a02 */
[C---:B------:R-:W-:Y:S01]  /*0b10*/  ISETP.GT.U32.AND P3, PT, R3.reuse, R0, PT ;  /* 0x000000000300720c */ /* 0x040fe20003f64070 */
[----:B------:R-:W-:Y:S01]  /*0b20*/  IMAD.HI.U32 R15, R14, R5, RZ ;  /* 0x000000050e0f7227 */ /* 0x000fe200078e00ff */
[----:B------:R-:W-:-:S02]  /*0b30*/  ISETP.GT.U32.AND P6, PT, R3, R8, PT ;  /* 0x000000080300720c */ /* 0x000fc40003fc4070 */
[----:B------:R-:W-:Y:S01]  /*0b40*/  ISETP.GT.U32.AND P0, PT, R2, R7, PT ;  /* 0x000000070200720c */ /* 0x000fe20003f04070 */
[----:B------:R-:W-:Y:S02]  /*0b50*/  VIADD R4, R24, 0x7c ;  /* 0x0000007c18047836 */ /* 0x000fe40000000000 */
[----:B------:R-:W-:Y:S02]  /*0b60*/  IMAD.MOV R13, RZ, RZ, -R15 ;  /* 0x000000ffff0d7224 */ /* 0x000fe400078e0a0f */
[----:B------:R-:W-:Y:S01]  /*0b70*/  IMAD.HI.U32 R9, R14, R6, RZ ;  /* 0x000000060e097227 */ /* 0x000fe200078e00ff */
[----:B------:R-:W-:-:S03]  /*0b80*/  IABS R12, R4 ;  /* 0x00000004000c7213 */ /* 0x000fc60000000000 */
[C---:B------:R-:W-:Y:S02]  /*0b90*/  IMAD R5, R3.reuse, R13, R5 ;  /* 0x0000000d03057224 */ /* 0x040fe400078e0205 */
[----:B------:R-:W-:Y:S02]  /*0ba0*/  @!P3 IMAD.IADD R0, R0, 0x1, -R3 ;  /* 0x000000010000b824 */ /* 0x000fe400078e0a03 */
[----:B------:R-:W-:Y:S01]  /*0bb0*/  IMAD.HI.U32 R13, R14, R12, RZ ;  /* 0x0000000c0e0d7227 */ /* 0x000fe200078e00ff */
[----:B------:R-:W-:-:S03]  /*0bc0*/  ISETP.GT.U32.AND P3, PT, R3, R5, PT ;  /* 0x000000050300720c */ /* 0x000fc60003f64070 */
[----:B------:R-:W-:Y:S01]  /*0bd0*/  @!P0 IMAD.IADD R7, R7, 0x1, -R2 ;  /* 0x0000000107078824 */ /* 0x000fe200078e0a02 */
[----:B------:R-:W-:Y:S01]  /*0be0*/  ISETP.NE.AND P0, PT, R10, RZ, PT ;  /* 0x000000ff0a00720c */ /* 0x000fe20003f05270 */
[----:B------:R-:W-:Y:S02]  /*0bf0*/  @!P6 IMAD.IADD R8, R8, 0x1, -R3 ;  /* 0x000000010808e824 */ /* 0x000fe400078e0a03 */
[----:B------:R-:W-:Y:S02]  /*0c00*/  IMAD.MOV R13, RZ, RZ, -R13 ;  /* 0x000000ffff0d7224 */ /* 0x000fe400078e0a0d */
[----:B------:R-:W-:Y:S01]  /*0c10*/  IMAD.MOV.U32 R2, RZ, RZ, R7 ;  /* 0x000000ffff027224 */ /* 0x000fe200078e0007 */
[C---:B------:R-:W-:Y:S01]  /*0c20*/  ISETP.GT.U32.AND P6, PT, R3.reuse, R8, PT ;  /* 0x000000080300720c */ /* 0x040fe20003fc4070 */
[----:B------:R-:W-:Y:S02]  /*0c30*/  IMAD.MOV R9, RZ, RZ, -R9 ;  /* 0x000000ffff097224 */ /* 0x000fe400078e0a09 */
[----:B------:R-:W-:-:S02]  /*0c40*/  IMAD R12, R3, R13, R12 ;  /* 0x0000000d030c7224 */ /* 0x000fc400078e020c */
[----:B------:R-:W-:Y:S01]  /*0c50*/  @!P5 IMAD.MOV R2, RZ, RZ, -R2 ;  /* 0x000000ffff02d224 */ /* 0x000fe200078e0a02 */
[C---:B------:R-:W-:Y:S01]  /*0c60*/  ISETP.GT.U32.AND P5, PT, R3.reuse, R0, PT ;  /* 0x000000000300720c */ /* 0x040fe20003fa4070 */
[----:B------:R-:W-:Y:S01]  /*0c70*/  IMAD R6, R3, R9, R6 ;  /* 0x0000000903067224 */ /* 0x000fe200078e0206 */
[----:B------:R-:W-:Y:S01]  /*0c80*/  @!P0 LOP3.LUT R2, RZ, R10, RZ, 0x33, !PT ;  /* 0x0000000aff028212 */ /* 0x000fe200078e33ff */
[--C-:B------:R-:W-:Y:S01]  /*0c90*/  @!P3 IMAD.IADD R5, R5, 0x1, -R3.reuse ;  /* 0x000000010505b824 */ /* 0x100fe200078e0a03 */
[C---:B------:R-:W-:Y:S01]  /*0ca0*/  ISETP.GT.U32.AND P3, PT, R3.reuse, R12, PT ;  /* 0x0000000c0300720c */ /* 0x040fe20003f64070 */
[C---:B------:R-:W-:Y:S01]  /*0cb0*/  VIADD R9, R24.reuse, 0x7b ;  /* 0x0000007b18097836 */ /* 0x040fe20000000000 */
[----:B------:R-:W-:Y:S01]  /*0cc0*/  ISETP.GE.AND P0, PT, R24, RZ, PT ;  /* 0x000000ff1800720c */ /* 0x000fe20003f06270 */
[--C-:B------:R-:W-:Y:S01]  /*0cd0*/  @!P6 IMAD.IADD R8, R8, 0x1, -R3.reuse ;  /* 0x000000010808e824 */ /* 0x100fe200078e0a03 */
[C---:B------:R-:W-:Y:S01]  /*0ce0*/  ISETP.GT.U32.AND P6, PT, R3.reuse, R6, PT ;  /* 0x000000060300720c */ /* 0x040fe20003fc4070 */
[C---:B------:R-:W-:Y:S01]  /*0cf0*/  VIADD R15, R24.reuse, 0x79 ;  /* 0x00000079180f7836 */ /* 0x040fe20000000000 */
[----:B------:R-:W-:Y:S01]  /*0d00*/  IABS R17, R9 ;  /* 0x0000000900117213 */ /* 0x000fe20000000000 */
[----:B------:R-:W-:Y:S01]  /*0d10*/  VIADD R7, R24, 0x7a ;  /* 0x0000007a18077836 */ /* 0x000fe20000000000 */
[----:B------:R0:W-:Y:S01]  /*0d20*/  STL [R1+0xee4], R2 ;  /* 0x000ee40201007387 */ /* 0x0001e20000100800 */
[----:B------:R-:W-:Y:S01]  /*0d30*/  @!P5 IMAD.IADD R0, R0, 0x1, -R3 ;  /* 0x000000010000d824 */ /* 0x000fe200078e0a03 */
[----:B------:R-:W-:Y:S01]  /*0d40*/  ISETP.GT.U32.AND P5, PT, R3, R5, PT ;  /* 0x000000050300720c */ /* 0x000fe20003fa4070 */
[----:B------:R-:W-:Y:S01]  /*0d50*/  IMAD.HI.U32 R16, R14, R17, RZ ;  /* 0x000000110e107227 */ /* 0x000fe200078e00ff */
[----:B------:R-:W-:-:S02]  /*0d60*/  IABS R18, R15 ;  /* 0x0000000f00127213 */ /* 0x000fc40000000000 */
[----:B------:R-:W-:Y:S01]  /*0d70*/  IABS R13, R7 ;  /* 0x00000007000d7213 */ /* 0x000fe20000000000 */
[--C-:B------:R-:W-:Y:S02]  /*0d80*/  @!P3 IMAD.IADD R12, R12, 0x1, -R3.reuse ;  /* 0x000000010c0cb824 */ /* 0x100fe400078e0a03 */
[----:B------:R-:W-:Y:S02]  /*0d90*/  IMAD.MOV R16, RZ, RZ, -R16 ;  /* 0x000000ffff107224 */ /* 0x000fe400078e0a10 */
[----:B------:R-:W-:Y:S01]  /*0da0*/  @!P6 IMAD.IADD R6, R6, 0x1, -R3 ;  /* 0x000000010606e824 */ /* 0x000fe200078e0a03 */
[C---:B------:R-:W-:Y:S01]  /*0db0*/  ISETP.GT.U32.AND P3, PT, R3.reuse, R12, PT ;  /* 0x0000000c0300720c */ /* 0x040fe20003f64070 */
[----:B------:R-:W-:Y:S01]  /*0dc0*/  IMAD R16, R3, R16, R17 ;  /* 0x0000001003107224 */ /* 0x000fe200078e0211 */
[----:B------:R-:W-:Y:S01]  /*0dd0*/  ISETP.GE.AND P6, PT, R4, RZ, PT ;  /* 0x000000ff0400720c */ /* 0x000fe20003fc6270 */
[----:B------:R-:W-:-:S04]  /*0de0*/  IMAD.HI.U32 R17, R14, R18, RZ ;  /* 0x000000120e117227 */ /* 0x000fc800078e00ff */
[----:B------:R-:W-:Y:S02]  /*0df0*/  IMAD.MOV R17, RZ, RZ, -R17 ;  /* 0x000000ffff117224 */ /* 0x000fe400078e0a11 */
[----:B------:R-:W-:Y:S01]  /*0e00*/  @!P5 IMAD.IADD R5, R5, 0x1, -R3 ;  /* 0x000000010505d824 */ /* 0x000fe200078e0a03 */
[----:B------:R-:W-:Y:S01]  /*0e10*/  ISETP.GT.U32.AND P5, PT, R3, R6, PT ;  /* 0x000000060300720c */ /* 0x000fe20003fa4070 */
[----:B------:R-:W-:-:S04]  /*0e20*/  IMAD.HI.U32 R19, R14, R13, RZ ;  /* 0x0000000d0e137227 */ /* 0x000fc800078e00ff */
[C---:B------:R-:W-:Y:S02]  /*0e30*/  IMAD R17, R3.reuse, R17, R18 ;  /* 0x0000001103117224 */ /* 0x040fe400078e0212 */
[----:B------:R-:W-:Y:S02]  /*0e40*/  IMAD.MOV.U32 R21, RZ, RZ, R8 ;  /* 0x000000ffff157224 */ /* 0x000fe400078e0008 */
[----:B------:R-:W-:Y:S02]  /*0e50*/  IMAD.MOV R19, RZ, RZ, -R19 ;  /* 0x000000ffff137224 */ /* 0x000fe400078e0a13 */
[----:B------:R-:W-:Y:S01]  /*0e60*/  @!P3 IMAD.IADD R12, R12, 0x1, -R3 ;  /* 0x000000010c0cb824 */ /* 0x000fe200078e0a03 */
[C---:B------:R-:W-:Y:S01]  /*0e70*/  ISETP.GT.U32.AND P3, PT, R3.reuse, R17, PT ;  /* 0x000000110300720c */ /* 0x040fe20003f64070 */
[----:B------:R-:W-:Y:S02]  /*0e80*/  VIADD R10, R24, 0x78 ;  /* 0x00000078180a7836 */ /* 0x000fe40000000000 */
[----:B------:R-:W-:Y:S01]  /*0e90*/  @!P0 IMAD.MOV R21, RZ, RZ, -R21 ;  /* 0x000000ffff158224 */ /* 0x000fe200078e0a15 */
[C---:B------:R-:W-:Y:S01]  /*0ea0*/  ISETP.GT.U32.AND P0, PT, R3.reuse, R16, PT ;  /* 0x000000100300720c */ /* 0x040fe20003f04070 */
[----:B------:R-:W-:Y:S01]  /*0eb0*/  IMAD.MOV.U32 R20, RZ, RZ, R0 ;  /* 0x000000ffff147224 */ /* 0x000fe200078e0000 */
[----:B------:R-:W-:Y:S01]  /*0ec0*/  IABS R4, R10 ;  /* 0x0000000a00047213 */ /* 0x000fe20000000000 */
[----:B------:R-:W-:Y:S01]  /*0ed0*/  IMAD R13, R3, R19, R13 ;  /* 0x00000013030d7224 */ /* 0x000fe200078e020d */
[----:B------:R-:W-:Y:S01]  /*0ee0*/  STL [R1+0x1f0], R21 ;  /* 0x0001f01501007387 */ /* 0x000fe20000100800 */
[----:B------:R-:W-:-:S02]  /*0ef0*/  IMAD.MOV.U32 R0, RZ, RZ, R5 ;  /* 0x000000ffff007224 */ /* 0x000fc400078e0005 */
[----:B------:R-:W-:Y:S01]  /*0f00*/  @!P5 IMAD.IADD R6, R6, 0x1, -R3 ;  /* 0x000000010606d824 */ /* 0x000fe200078e0a03 */
[----:B------:R-:W-:Y:S01]  /*0f10*/  ISETP.GE.AND P5, PT, R7, RZ, PT ;  /* 0x000000ff0700720c */ /* 0x000fe20003fa6270 */
[----:B------:R-:W-:Y:S01]  /*0f20*/  @!P4 IMAD.MOV R0, RZ, RZ, -R0 ;  /* 0x000000ffff00c224 */ /* 0x000fe200078e0a00 */
[----:B------:R-:W-:Y:S01]  /*0f30*/  ISETP.GT.U32.AND P4, PT, R3, R13, PT ;  /* 0x0000000d0300720c */ /* 0x000fe20003f84070 */
[----:B------:R-:W-:Y:S02]  /*0f40*/  VIADD R5, R24, 0x77 ;  /* 0x0000007718057836 */ /* 0x000fe40000000000 */
[----:B------:R-:W-:-:S03]  /*0f50*/  IMAD.HI.U32 R7, R14, R4, RZ ;  /* 0x000000040e077227 */ /* 0x000fc600078e00ff */
[----:B------:R-:W-:Y:S01]  /*0f60*/  IABS R8, R5 ;  /* 0x0000000500087213 */ /* 0x000fe20000000000 */
[----:B------:R-:W-:Y:S02]  /*0f70*/  @!P3 IMAD.IADD R17, R17, 0x1, -R3 ;  /* 0x000000011111b824 */ /* 0x000fe400078e0a03 */
[----:B------:R-:W-:Y:S02]  /*0f80*/  IMAD.MOV R7, RZ, RZ, -R7 ;  /* 0x000000ffff077224 */ /* 0x000fe400078e0a07 */
[----:B------:R-:W-:Y:S01]  /*0f90*/  @!P0 IMAD.IADD R16, R16, 0x1, -R3 ;  /* 0x0000000110108824 */ /* 0x000fe200078e0a03 */
[----:B------:R-:W-:Y:S01]  /*0fa0*/  ISETP.GT.U32.AND P3, PT, R3, R17, PT ;  /* 0x000000110300720c */ /* 0x000fe20003f64070 */
[----:B0-----:R-:W-:Y:S01]  /*0fb0*/  IMAD.MOV.U32 R2, RZ, RZ, R6 ;  /* 0x000000ffff027224 */ /* 0x001fe200078e0006 */
[----:B------:R-:W-:Y:S01]  /*0fc0*/  ISETP.GE.AND P0, PT, R15, RZ, PT ;  /* 0x000000ff0f00720c */ /* 0x000fe20003f06270 */
[C---:B------:R-:W-:Y:S02]  /*0fd0*/  IMAD R6, R3.reuse, R7, R4 ;  /* 0x0000000703067224 */ /* 0x040fe400078e0204 */
[----:B------:R-:W-:Y:S01]  /*0fe0*/  @!P2 IMAD.MOV R2, RZ, RZ, -R2 ;  /* 0x000000ffff02a224 */ /* 0x000fe200078e0a02 */
[----:B------:R-:W-:Y:S01]  /*0ff0*/  ISETP.GT.U32.AND P2, PT, R3, R16, PT ;  /* 0x000000100300720c */ /* 0x000fe20003f44070 */
[----:B------:R-:W-:-:S04]  /*1000*/  IMAD.HI.U32 R7, R14, R8, RZ ;  /* 0x000000080e077227 */ /* 0x000fc800078e00ff */
[----:B------:R-:W-:Y:S02]  /*1010*/  @!P4 IMAD.IADD R13, R13, 0x1, -R3 ;  /* 0x000000010d0dc824 */ /* 0x000fe400078e0a03 */
[----:B------:R-:W-:Y:S02]  /*1020*/  IMAD.MOV R7, RZ, RZ, -R7 ;  /* 0x000000ffff077224 */ /* 0x000fe400078e0a07 */
[----:B------:R-:W-:Y:S01]  /*1030*/  @!P1 IMAD.MOV R20, RZ, RZ, -R20 ;  /* 0x000000ffff149224 */ /* 0x000fe200078e0a14 */
[C---:B------:R-:W-:Y:S01]  /*1040*/  ISETP.GT.U32.AND P4, PT, R3.reuse, R13, PT ;  /* 0x0000000d0300720c */ /* 0x040fe20003f84070 */
[----:B------:R-:W-:Y:S01]  /*1050*/  IMAD R8, R3, R7, R8 ;  /* 0x0000000703087224 */ /* 0x000fe200078e0208 */
[----:B------:R-:W-:Y:S01]  /*1060*/  ISETP.GE.AND P1, PT, R9, RZ, PT ;  /* 0x000000ff0900720c */ /* 0x000fe20003f26270 */
[--C-:B------:R-:W-:Y:S01]  /*1070*/  @!P3 IMAD.IADD R17, R17, 0x1, -R3.reuse ;  /* 0x000000011111b824 */ /* 0x100fe200078e0a03 */
[----:B------:R-:W-:Y:S01]  /*1080*/  STL [R1+0x1ec], R20 ;  /* 0x0001ec1401007387 */ /* 0x000fe20000100800 */
[----:B------:R-:W-:Y:S01]  /*1090*/  @!P2 IMAD.IADD R16, R16, 0x1, -R3 ;  /* 0x000000011010a824 */ /* 0x000fe200078e0a03 */
[C---:B------:R-:W-:Y:S01]  /*10a0*/  ISETP.GT.U32.AND P3, PT, R3.reuse, R8, PT ;  /* 0x000000080300720c */ /* 0x040fe20003f64070 */
[C---:B------:R-:W-:Y:S01]  /*10b0*/  VIADD R7, R24.reuse, 0x74 ;  /* 0x0000007418077836 */ /* 0x040fe20000000000 */
[----:B------:R0:W-:Y:S01]  /*10c0*/  STL [R1+0x1e8], R0 ;  /* 0x0001e80001007387 */ /* 0x0001e20000100800 */
[----:B------:R-:W-:Y:S01]  /*10d0*/  ISETP.GT.U32.AND P2, PT, R3, R6, PT ;  /* 0x000000060300720c */ /* 0x000fe20003f44070 */
[----:B------:R-:W-:-:S02]  /*10e0*/  VIADD R19, R24, 0x65 ;  /* 0x0000006518137836 */ /* 0x000fc40000000000 */
[----:B------:R1:W-:Y:S01]  /*10f0*/  STL [R1+0x1e4], R2 ;  /* 0x0001e40201007387 */ /* 0x0003e20000100800 */
[----:B------:R-:W-:Y:S01]  /*1100*/  @!P4 IMAD.IADD R13, R13, 0x1, -R3 ;  /* 0x000000010d0dc824 */ /* 0x000fe200078e0a03 */
[----:B------:R-:W-:Y:S01]  /*1110*/  ISETP.GE.AND P4, PT, R5, RZ, PT ;  /* 0x000000ff0500720c */ /* 0x000fe20003f86270 */
[C---:B------:R-:W-:Y:S01]  /*1120*/  VIADD R5, R24.reuse, 0x75 ;  /* 0x0000007518057836 */ /* 0x040fe20000000000 */
[----:B------:R-:W-:Y:S01]  /*1130*/  IABS R9, R7 ;  /* 0x0000000700097213 */ /* 0x000fe20000000000 */
[----:B------:R-:W-:Y:S02]  /*1140*/  @!P5 IMAD.MOV R13, RZ, RZ, -R13 ;  /* 0x000000ffff0dd224 */ /* 0x000fe400078e0a0d */
[----:B0-----:R-:W-:Y:S02]  /*1150*/  VIADD R0, R24, 0x76 ;  /* 0x0000007618007836 */ /* 0x001fe40000000000 */
[--C-:B------:R-:W-:Y:S02]  /*1160*/  @!P3 IMAD.IADD R8, R8, 0x1, -R3.reuse ;  /* 0x000000010808b824 */ /* 0x100fe400078e0a03 */
[----:B-1----:R-:W-:Y:S01]  /*1170*/  IMAD.MOV.U32 R2, RZ, RZ, R12 ;  /* 0x000000ffff027224 */ /* 0x002fe200078e000c */
[----:B------:R-:W-:Y:S01]  /*1180*/  IABS R4, R0 ;  /* 0x0000000000047213 */ /* 0x000fe20000000000 */
[----:B------:R-:W-:Y:S01]  /*1190*/  @!P2 IMAD.IADD R6, R6, 0x1, -R3 ;  /* 0x000000010606a824 */ /* 0x000fe200078e0a03 */
[----:B------:R-:W-:Y:S01]  /*11a0*/  ISETP.GE.AND P2, PT, R0, RZ, PT ;  /* 0x000000ff0000720c */ /* 0x000fe20003f46270 */
[----:B------:R-:W-:Y:S01]  /*11b0*/  @!P6 IMAD.MOV R2, RZ, RZ, -R2 ;  /* 0x000000ffff02e224 */ /* 0x000fe200078e0a02 */
[----:B------:R-:W-:Y:S01]  /*11c0*/  ISETP.GE.AND P6, PT, R10, RZ, PT ;  /* 0x000000ff0a00720c */ /* 0x000fe20003fc6270 */
[----:B------:R-:W-:Y:S01]  /*11d0*/  IMAD.HI.U32 R12, R14, R4, RZ ;  /* 0x000000040e0c7227 */ /* 0x000fe200078e00ff */
[----:B------:R-:W-:-:S02]  /*11e0*/  IABS R10, R5 ;  /* 0x00000005000a7213 */ /* 0x000fc40000000000 */
[----:B------:R0:W-:Y:S01]  /*11f0*/  STL [R1+0x1e0], R2 ;  /* 0x0001e00201007387 */ /* 0x0001e20000100800 */
[----:B------:R-:W-:Y:S01]  /*1200*/  IMAD.MOV R12, RZ, RZ, -R12 ;  /* 0x000000ffff0c7224 */ /* 0x000fe200078e0a0c */
[----:B------:R-:W-:Y:S01]  /*1210*/  ISETP.GT.U32.AND P3, PT, R3, R8, PT ;  /* 0x000000080300720c */ /* 0x000fe20003f64070 */
[----:B------:R-:W-:-:S04]  /*1220*/  IMAD.HI.U32 R0, R14, R10, RZ ;  /* 0x0000000a0e007227 */ /* 0x000fc800078e00ff */
[C---:B------:R-:W-:Y:S02]  /*1230*/  IMAD R4, R3.reuse, R12, R4 ;  /* 0x0000000c03047224 */ /* 0x040fe400078e0204 */
[----:B------:R-:W-:Y:S02]  /*1240*/  IMAD.MOV R0, RZ, RZ, -R0 ;  /* 0x000000ffff007224 */ /* 0x000fe400078e0a00 */
[----:B0-----:R-:W-:Y:S01]  /*1250*/  IMAD.MOV.U32 R2, RZ, RZ, R16 ;  /* 0x000000ffff027224 */ /* 0x001fe200078e0010 */
[C---:B------:R-:W-:Y:S01]  /*1260*/  ISETP.GT.U32.AND P5, PT, R3.reuse, R4, PT ;  /* 0x000000040300720c */ /* 0x040fe20003fa4070 */
[C---:B------:R-:W-:Y:S02]  /*1270*/  IMAD R0, R3.reuse, R0, R10 ;  /* 0x0000000003007224 */ /* 0x040fe400078e020a */
[----:B------:R-:W-:Y:S01]  /*1280*/  @!P1 IMAD.MOV R2, RZ, RZ, -R2 ;  /* 0x000000ffff029224 */ /* 0x000fe200078e0a02 */
[----:B------:R-:W-:Y:S01]  /*1290*/  ISETP.GT.U32.AND P1, PT, R3, R6, PT ;  /* 0x000000060300720c */ /* 0x000fe20003f24070 */
[----:B------:R-:W-:-:S03]  /*12a0*/  IMAD.HI.U32 R12, R14, R9, RZ ;  /* 0x000000090e0c7227 */ /* 0x000fc600078e00ff */
[----:B------:R0:W-:Y:S01]  /*12b0*/  STL [R1+0x1dc], R2 ;  /* 0x0001dc0201007387 */ /* 0x0001e20000100800 */
[--C-:B------:R-:W-:Y:S01]  /*12c0*/  @!P3 IMAD.IADD R8, R8, 0x1, -R3.reuse ;  /* 0x000000010808b824 */ /* 0x100fe200078e0a03 */
[----:B------:R-:W-:Y:S01]  /*12d0*/  ISETP.GT.U32.AND P3, PT, R3, R0, PT ;  /* 0x000000000300720c */ /* 0x000fe20003f64070 */
[----:B------:R-:W-:Y:S01]  /*12e0*/  VIADD R16, R24, 0x70 ;  /* 0x0000007018107836 */ /* 0x000fe20000000000 */
[----:B------:R-:W-:Y:S01]  /*12f0*/  STL [R1+0x1d8], R13 ;  /* 0x0001d80d01007387 */ /* 0x000fe20000100800 */
[--C-:B------:R-:W-:Y:S02]  /*1300*/  @!P5 IMAD.IADD R4, R4, 0x1, -R3.reuse ;  /* 0x000000010404d824 */ /* 0x100fe400078e0a03 */
[----:B------:R-:W-:Y:S02]  /*1310*/  VIADD R20, R24, 0x64 ;  /* 0x0000006418147836 */ /* 0x000fe40000000000 */
[----:B------:R-:W-:Y:S01]  /*1320*/  @!P1 IMAD.IADD R6, R6, 0x1, -R3 ;  /* 0x0000000106069824 */ /* 0x000fe200078e0a03 */
[----:B------:R-:W-:Y:S01]  /*1330*/  ISETP.GE.AND P1, PT, R7, RZ, PT ;  /* 0x000000ff0700720c */ /* 0x000fe20003f26270 */
[----:B0-----:R-:W-:Y:S01]  /*1340*/  IMAD.MOV.U32 R2, RZ, RZ, R17 ;  /* 0x000000ffff027224 */ /* 0x001fe200078e0011 */
[----:B------:R-:W-:Y:S01]  /*1350*/  ISETP.GT.U32.AND P5, PT, R3, R4, PT ;  /* 0x000000040300720c */ /* 0x000fe20003fa4070 */
[----:B------:R-:W-:-:S02]  /*1360*/  IMAD.MOV.U32 R15, RZ, RZ, R6 ;  /* 0x000000ffff0f7224 */ /* 0x000fc400078e0006 */
[----:B------:R-:W-:Y:S01]  /*1370*/  @!P0 IMAD.MOV R2, RZ, RZ, -R2 ;  /* 0x000000ffff028224 */ /* 0x000fe200078e0a02 */
[----:B------:R-:W-:Y:S01]  /*1380*/  ISETP.GE.AND P0, PT, R5, RZ, PT ;  /* 0x000000ff0500720c */ /* 0x000fe20003f06270 */
[----:B------:R-:W-:Y:S02]  /*1390*/  IMAD.MOV R5, RZ, RZ, -R12 ;  /* 0x000000ffff057224 */ /* 0x000fe400078e0a0c */
[----:B------:R-:W-:Y:S01]  /*13a0*/  @!P6 IMAD.MOV R15, RZ, RZ, -R15 ;  /* 0x000000ffff0fe224 */ /* 0x000fe200078e0a0f */
[----:B------:R0:W-:Y:S01]  /*13b0*/  STL [R1+0x1d4], R2 ;  /* 0x0001d40201007387 */ /* 0x0001e20000100800 */
[C---:B------:R-:W-:Y:S02]  /*13c0*/  IMAD R7, R3.reuse, R5, R9 ;  /* 0x0000000503077224 */ /* 0x040fe400078e0209 */
[----:B------:R-:W-:Y:S01]  /*13d0*/  VIADD R12, R24, 0x73 ;  /* 0x00000073180c7836 */ /* 0x000fe20000000000 */
[----:B------:R-:W-:Y:S01]  /*13e0*/  STL [R1+0x1d0], R15 ;  /* 0x0001d00f01007387 */ /* 0x000fe20000100800 */
[--C-:B------:R-:W-:Y:S01]  /*13f0*/  @!P3 IMAD.IADD R0, R0, 0x1, -R3.reuse ;  /* 0x000000010000b824 */ /* 0x100fe200078e0a03 */
[C---:B------:R-:W-:Y:S01]  /*1400*/  ISETP.GT.U32.AND P6, PT, R3.reuse, R7, PT ;  /* 0x000000070300720c */ /* 0x040fe20003fc4070 */
[C---:B------:R-:W-:Y:S01]  /*1410*/  VIADD R5, R24.reuse, 0x71 ;  /* 0x0000007118057836 */ /* 0x040fe20000000000 */
[----:B------:R-:W-:Y:S01]  /*1420*/  IABS R10, R12 ;  /* 0x0000000c000a7213 */ /* 0x000fe20000000000 */
[----:B------:R-:W-:Y:S01]  /*1430*/  VIADD R9, R24, 0x72 ;  /* 0x0000007218097836 */ /* 0x000fe20000000000 */
[----:B------:R-:W-:Y:S01]  /*1440*/  ISETP.GT.U32.AND P3, PT, R3, R0, PT ;  /* 0x000000000300720c */ /* 0x000fe20003f64070 */
[----:B0-----:R-:W-:Y:S01]  /*1450*/  IMAD.MOV.U32 R2, RZ, RZ, R8 ;  /* 0x000000ffff027224 */ /* 0x001fe200078e0008 */
[----:B------:R-:W-:Y:S01]  /*1460*/  IABS R6, R5 ;  /* 0x0000000500067213 */ /* 0x000fe20000000000 */
[----:B------:R-:W-:Y:S01]  /*1470*/  @!P5 IMAD.IADD R4, R4, 0x1, -R3 ;  /* 0x000000010404d824 */ /* 0x000fe200078e0a03 */
[----:B------:R-:W-:Y:S01]  /*1480*/  IABS R13, R9 ;  /* 0x00000009000d7213 */ /* 0x000fe20000000000 */
[----:B------:R-:W-:Y:S01]  /*1490*/  @!P4 IMAD.MOV R2, RZ, RZ, -R2 ;  /* 0x000000ffff02c224 */ /* 0x000fe200078e0a02 */
[----:B------:R-:W-:Y:S01]  /*14a0*/  ISETP.GE.AND P4, PT, R12, RZ, PT ;  /* 0x000000ff0c00720c */ /* 0x000fe20003f86270 */
[----:B------:R-:W-:Y:S01]  /*14b0*/  IMAD.HI.U32 R8, R14, R10, RZ ;  /* 0x0000000a0e087227 */ /* 0x000fe200078e00ff */
[----:B------:R-:W-:-:S02]  /*14c0*/  ISETP.GE.AND P5, PT, R9, RZ, PT ;  /* 0x000000ff0900720c */ /* 0x000fc40003fa6270 */
[----:B------:R0:W-:Y:S01]  /*14d0*/  STL [R1+0x1cc], R2 ;  /* 0x0001cc0201007387 */ /* 0x0001e20000100800 */
[----:B------:R-:W-:Y:S02]  /*14e0*/  @!P6 IMAD.IADD R7, R7, 0x1, -R3 ;  /* 0x000000010707e824 */ /* 0x000fe400078e0a03 */
[----:B------:R-:W-:Y:S02]  /*14f0*/  IMAD.MOV.U32 R12, RZ, RZ, R6 ;  /* 0x000000ffff0c7224 */ /* 0x000fe400078e0006 */
[----:B------:R-:W-:Y:S01]  /*1500*/  IMAD.MOV R6, RZ, RZ, -R8 ;  /* 0x000000ffff067224 */ /* 0x000fe200078e0a08 */
[----:B------:R-:W-:Y:S01]  /*1510*/  ISETP.GT.U32.AND P6, PT, R3, R7, PT ;  /* 0x000000070300720c */ /* 0x000fe20003fc4070 */
[----:B------:R-:W-:-:S04]  /*1520*/  IMAD.HI.U32 R8, R14, R13, RZ ;  /* 0x0000000d0e087227 */ /* 0x000fc800078e00ff */
[----:B0-----:R-:W-:Y:S02]  /*1530*/  IMAD.MOV.U32 R2, RZ, RZ, R4 ;  /* 0x000000ffff027224 */ /* 0x001fe400078e0004 */
[----:B------:R-:W-:-:S04]  /*1540*/  IMAD.HI.U32 R9, R14, R12, RZ ;  /* 0x0000000c0e097227 */ /* 0x000fc800078e00ff */
[----:B------:R-:W-:Y:S01]  /*1550*/  @!P2 IMAD.MOV R2, RZ, RZ, -R2 ;  /* 0x000000ffff02a224 */ /* 0x000fe200078e0a02 */
[----:B------:R-:W-:Y:S01]  /*1560*/  ISETP.GE.AND P2, PT, R5, RZ, PT ;  /* 0x000000ff0500720c */ /* 0x000fe20003f46270 */
[----:B------:R-:W-:Y:S02]  /*1570*/  IMAD.MOV R8, RZ, RZ, -R8 ;  /* 0x000000ffff087224 */ /* 0x000fe400078e0a08 */
[----:B------:R-:W-:Y:S01]  /*1580*/  @!P3 IMAD.IADD R0, R0, 0x1, -R3 ;  /* 0x000000010000b824 */ /* 0x000fe200078e0a03 */
[----:B------:R0:W-:Y:S01]  /*1590*/  STL [R1+0x1c8], R2 ;  /* 0x0001c80201007387 */ /* 0x0001e20000100800 */
[C---:B------:R-:W-:Y:S02]  /*15a0*/  IMAD R6, R3.reuse, R6, R10 ;  /* 0x0000000603067224 */ /* 0x040fe400078e020a */
[----:B------:R-:W-:Y:S02]  /*15b0*/  IMAD.MOV R4, RZ, RZ, -R9 ;  /* 0x000000ffff047224 */ /* 0x000fe400078e0a09 */
[C---:B------:R-:W-:Y:S01]  /*15c0*/  IMAD R9, R3.reuse, R8, R13 ;  /* 0x0000000803097224 */ /* 0x040fe200078e020d */
[----:B------:R-:W-:Y:S01]  /*15d0*/  ISETP.GT.U32.AND P3, PT, R3, R6, PT ;  /* 0x000000060300720c */ /* 0x000fe20003f64070 */
[----:B------:R-:W-:Y:S01]  /*15e0*/  @!P6 IMAD.IADD R7, R7, 0x1, -R3 ;  /* 0x000000010707e824 */ /* 0x000fe200078e0a03 */
[----:B------:R-:W-:Y:S01]  /*15f0*/  ISETP.GE.AND P6, PT, R16, RZ, PT ;  /* 0x000000ff1000720c */ /* 0x000fe20003fc6270 */
[----:B------:R-:W-:Y:S01]  /*1600*/  IMAD R8, R3, R4, R12 ;  /* 0x0000000403087224 */ /* 0x000fe200078e020c */
[----:B------:R-:W-:Y:S01]  /*1610*/  IABS R16, R16 ;  /* 0x0000001000107213 */ /* 0x000fe20000000000 */
[----:B0-----:R-:W-:-:S02]  /*1620*/  IMAD.MOV.U32 R2, RZ, RZ, R0 ;  /* 0x000000ffff027224 */ /* 0x001fc400078e0000 */
[C---:B------:R-:W-:Y:S02]  /*1630*/  VIADD R13, R24.reuse, 0x6f ;  /* 0x0000006f180d7836 */ /* 0x040fe40000000000 */
[----:B------:R-:W-:Y:S01]  /*1640*/  @!P0 IMAD.MOV R2, RZ, RZ, -R2 ;  /* 0x000000ffff028224 */ /* 0x000fe200078e0a02 */
[C---:B------:R-:W-:Y:S01]  /*1650*/  ISETP.GT.U32.AND P0, PT, R3.reuse, R9, PT ;  /* 0x000000090300720c */ /* 0x040fe20003f04070 */
[----:B------:R-:W-:Y:S01]  /*1660*/  VIADD R5, R24, 0x6e ;  /* 0x0000006e18057836 */ /* 0x000fe20000000000 */
[----:B------:R-:W-:Y:S01]  /*1670*/  IABS R15, R13 ;  /* 0x0000000d000f7213 */ /* 0x000fe20000000000 */
[----:B------:R-:W-:Y:S01]  /*1680*/  @!P3 IMAD.IADD R6, R6, 0x1, -R3 ;  /* 0x000000010606b824 */ /* 0x000fe200078e0a03 */
[----:B------:R0:W-:Y:S01]  /*1690*/  STL [R1+0x1c4], R2 ;  /* 0x0001c40201007387 */ /* 0x0001e20000100800 */
[----:B------:R-:W-:Y:S01]  /*16a0*/  IMAD.HI.U32 R17, R14, R16, RZ ;  /* 0x000000100e117227 */ /* 0x000fe200078e00ff */
[----:B------:R-:W-:Y:S02]  /*16b0*/  IABS R4, R5 ;  /* 0x0000000500047213 */ /* 0x000fe40000000000 */
[----:B------:R-:W-:Y:S01]  /*16c0*/  ISETP.GT.U32.AND P3, PT, R3, R6, PT ;  /* 0x000000060300720c */ /* 0x000fe20003f64070 */
[----:B------:R-:W-:-:S02]  /*16d0*/  VIADD R10, R24, 0x6d ;  /* 0x0000006d180a7836 */ /* 0x000fc40000000000 */
[----:B------:R-:W-:Y:S02]  /*16e0*/  IMAD.MOV R17, RZ, RZ, -R17 ;  /* 0x000000ffff117224 */ /* 0x000fe400078e0a11 */
[----:B------:R-:W-:Y:S01]  /*16f0*/  @!P0 IMAD.IADD R9, R9, 0x1, -R3 ;  /* 0x0000000109098824 */ /* 0x000fe200078e0a03 */
[----:B------:R-:W-:Y:S01]  /*1700*/  IABS R0, R10 ;  /* 0x0000000a00007213 */ /* 0x000fe20000000000 */
[----:B0-----:R-:W-:Y:S02]  /*1710*/  IMAD.MOV.U32 R2, RZ, RZ, R7 ;  /* 0x000000ffff027224 */ /* 0x001fe400078e0007 */
[----:B------:R-:W-:Y:S01]  /*1720*/  IMAD.HI.U32 R12, R14, R15, RZ ;  /* 0x0000000f0e0c7227 */ /* 0x000fe200078e00ff */
[----:B------:R-:W-:-:S03]  /*1730*/  ISETP.GT.U32.AND P0, PT, R3, R9, PT ;  /* 0x000000090300720c */ /* 0x000fc60003f04070 */
[----:B------:R-:W-:Y:S01]  /*1740*/  @!P1 IMAD.MOV R2, RZ, RZ, -R2 ;  /* 0x000000ffff029224 */ /* 0x000fe200078e0a02 */
[----:B------:R-:W-:Y:S01]  /*1750*/  ISETP.GT.U32.AND P1, PT, R3, R8, PT ;  /* 0x000000080300720c */ /* 0x000fe20003f24070 */
[--C-:B------:R-:W-:Y:S01]  /*1760*/  @!P3 IMAD.IADD R6, R6, 0x1, -R3.reuse ;  /* 0x000000010606b824 */ /* 0x100fe200078e0a03 */
[----:B------:R-:W-:Y:S01]  /*1770*/  ISETP.GE.AND P3, PT, R13, RZ, PT ;  /* 0x000000ff0d00720c */ /* 0x000fe20003f66270 */
[----:B------:R-:W-:Y:S01]  /*1780*/  IMAD.HI.U32 R7, R14, R4, RZ ;  /* 0x000000040e077227 */ /* 0x000fe200078e00ff */
[----:B------:R0:W-:Y:S03]  /*1790*/  STL [R1+0x1c0], R2 ;  /* 0x0001c00201007387 */ /* 0x0001e60000100800 */
[----:B------:R-:W-:Y:S02]  /*17a0*/  IMAD R13, R3, R17, R16 ;  /* 0x00000011030d7224 */ /* 0x000fe400078e0210 */
[----:B------:R-:W-:-:S02]  /*17b0*/  @!P0 IMAD.IADD R9, R9, 0x1, -R3 ;  /* 0x0000000109098824 */ /* 0x000fc400078e0a03 */
[----:B------:R-:W-:Y:S01]  /*17c0*/  IMAD.MOV R12, RZ, RZ, -R12 ;  /* 0x000000ffff0c7224 */ /* 0x000fe200078e0a0c */
[C---:B------:R-:W-:Y:S01]  /*17d0*/  ISETP.GT.U32.AND P0, PT, R3.reuse, R13, PT ;  /* 0x0000000d0300720c */ /* 0x040fe20003f04070 */
[----:B------:R-:W-:Y:S02]  /*17e0*/  @!P1 IMAD.IADD R8, R8, 0x1, -R3 ;  /* 0x0000000108089824 */ /* 0x000fe400078e0a03 */
[----:B------:R-:W-:Y:S02]  /*17f0*/  IMAD.MOV.U32 R18, RZ, RZ, R6 ;  /* 0x000000ffff127224 */ /* 0x000fe400078e0006 */
[----:B------:R-:W-:Y:S01]  /*1800*/  IMAD.MOV R7, RZ, RZ, -R7 ;  /* 0x000000ffff077224 */ /* 0x000fe200078e0a07 */
[C---:B------:R-:W-:Y:S01]  /*1810*/  ISETP.GT.U32.AND P1, PT, R3.reuse, R8, PT ;  /* 0x000000080300720c */ /* 0x040fe20003f24070 */
[----:B0-----:R-:W-:Y:S02]  /*1820*/  IMAD.MOV.U32 R2, RZ, RZ, R9 ;  /* 0x000000ffff027224 */ /* 0x001fe400078e0009 */
[----:B------:R-:W-:-:S02]  /*1830*/  IMAD R15, R3, R12, R15 ;  /* 0x0000000c030f7224 */ /* 0x000fc400078e020f */
[----:B------:R-:W-:-:S04]  /*1840*/  IMAD.HI.U32 R12, R14, R0, RZ ;  /* 0x000000000e0c7227 */ /* 0x000fc800078e00ff */
[----:B------:R-:W-:Y:S01]  /*1850*/  @!P4 IMAD.MOV R18, RZ, RZ, -R18 ;  /* 0x000000ffff12c224 */ /* 0x000fe200078e0a12 */
[----:B------:R-:W-:Y:S01]  /*1860*/  ISETP.GT.U32.AND P4, PT, R3, R15, PT ;  /* 0x0000000f0300720c */ /* 0x000fe20003f84070 */
[----:B------:R-:W-:Y:S01]  /*1870*/  @!P5 IMAD.MOV R2, RZ, RZ, -R2 ;  /* 0x000000ffff02d224 */ /* 0x000fe200078e0a02 */
[----:B------:R-:W-:Y:S01]  /*1880*/  ISETP.GE.AND P5, PT, R5, RZ, PT ;  /* 0x000000ff0500720c */ /* 0x000fe20003fa6270 */
[C---:B------:R-:W-:Y:S01]  /*1890*/  IMAD R4, R3.reuse, R7, R4 ;  /* 0x0000000703047224 */ /* 0x040fe200078e0204 */
[----:B------:R-:W-:Y:S01]  /*18a0*/  STL [R1+0x1bc], R18 ;  /* 0x0001bc1201007387 */ /* 0x000fe20000100800 */
[----:B------:R-:W-:Y:S02]  /*18b0*/  IMAD.MOV R6, RZ, RZ, -R12 ;  /* 0x000000ffff067224 */ /* 0x000fe400078e0a0c */
[----:B------:R-:W-:Y:S01]  /*18c0*/  @!P1 IMAD.IADD R8, R8, 0x1, -R3 ;  /* 0x0000000108089824 */ /* 0x000fe200078e0a03 */
[----:B------:R0:W-:Y:S01]  /*18d0*/  STL [R1+0x1b8], R2 ;  /* 0x0001b80201007387 */ /* 0x0001e20000100800 */
[C---:B------:R-:W-:Y:S01]  /*18e0*/  ISETP.GT.U32.AND P1, PT, R3.reuse, R4, PT ;  /* 0x000000040300720c */ /* 0x040fe20003f24070 */
[----:B------:R-:W-:-:S02]  /*18f0*/  IMAD R0, R3, R6, R0 ;  /* 0x0000000603007224 */ /* 0x000fc400078e0200 */
[--C-:B------:R-:W-:Y:S02]  /*1900*/  @!P0 IMAD.IADD R13, R13, 0x1, -R3.reuse ;  /* 0x000000010d0d8824 */ /* 0x100fe400078e0a03 */
[C---:B------:R-:W-:Y:S02]  /*1910*/  VIADD R5, R24.reuse, 0x6c ;  /* 0x0000006c18057836 */ /* 0x040fe40000000000 */
[--C-:B------:R-:W-:Y:S01]  /*1920*/  @!P4 IMAD.IADD R15, R15, 0x1, -R3.reuse ;  /* 0x000000010f0fc824 */ /* 0x100fe200078e0a03 */
[C---:B------:R-:W-:Y:S01]  /*1930*/  ISETP.GT.U32.AND P0, PT, R3.reuse, R13, PT ;  /* 0x0000000d0300720c */ /* 0x040fe20003f04070 */
[----:B0-----:R-:W-:Y:S01]  /*1940*/  IMAD.MOV.U32 R2, RZ, RZ, R8 ;  /* 0x000000ffff027224 */ /* 0x001fe200078e0008 */
[----:B------:R-:W-:Y:S01]  /*1950*/  IABS R12, R5 ;  /* 0x00000005000c7213 */ /* 0x000fe20000000000 */
[----:B------:R-:W-:Y:S01]  /*1960*/  VIADD R6, R24, 0x6b ;  /* 0x0000006b18067836 */ /* 0x000fe20000000000 */
[C---:B------:R-:W-:Y:S01]  /*1970*/  ISETP.GT.U32.AND P4, PT, R3.reuse, R15, PT ;  /* 0x0000000f0300720c */ /* 0x040fe20003f84070 */
[----:B------:R-:W-:Y:S01]  /*1980*/  @!P2 IMAD.MOV R2, RZ, RZ, -R2 ;  /* 0x000000ffff02a224 */ /* 0x000fe200078e0a02 */
[C---:B------:R-:W-:Y:S01]  /*1990*/  ISETP.GT.U32.AND P2, PT, R3.reuse, R0, PT ;  /* 0x000000000300720c */ /* 0x040fe20003f44070 */
[--C-:B------:R-:W-:Y:S01]  /*19a0*/  @!P1 IMAD.IADD R4, R4, 0x1, -R3.reuse ;  /* 0x0000000104049824 */ /* 0x100fe200078e0a03 */
[----:B------:R-:W-:Y:S01]  /*19b0*/  IABS R8, R6 ;  /* 0x0000000600087213 */ /* 0x000fe20000000000 */
[----:B------:R-:W-:Y:S01]  /*19c0*/  IMAD.HI.U32 R16, R14, R12, RZ ;  /* 0x0000000c0e107227 */ /* 0x000fe200078e00ff */
[----:B------:R0:W-:Y:S02]  /*19d0*/  STL [R1+0x1b4], R2 ;  /* 0x0001b40201007387 */ /* 0x0001e40000100800 */
[----:B------:R-:W-:Y:S01]  /*19e0*/  ISETP.GT.U32.AND P1, PT, R3, R4, PT ;  /* 0x000000040300720c */ /* 0x000fe20003f24070 */
[----:B------:R-:W-:Y:S01]  /*19f0*/  @!P0 IMAD.IADD R13, R13, 0x1, -R3 ;  /* 0x000000010d0d8824 */ /* 0x000fe200078e0a03 */
[----:B------:R-:W-:Y:S01]  /*1a00*/  ISETP.GE.AND P0, PT, R10, RZ, PT ;  /* 0x000000ff0a00720c */ /* 0x000fe20003f06270 */
[----:B------:R-:W-:-:S02]  /*1a10*/  IMAD.MOV R16, RZ, RZ, -R16 ;  /* 0x000000ffff107224 */ /* 0x000fc400078e0a10 */
[----:B------:R-:W-:-:S04]  /*1a20*/  IMAD.HI.U32 R10, R14, R8, RZ ;  /* 0x000000080e0a7227 */ /* 0x000fc800078e00ff */
[--C-:B------:R-:W-:Y:S02]  /*1a30*/  @!P2 IMAD.IADD R0, R0, 0x1, -R3.reuse ;  /* 0x000000010000a824 */ /* 0x100fe400078e0a03 */
[----:B------:R-:W-:Y:S02]  /*1a40*/  VIADD R7, R24, 0x6a ;  /* 0x0000006a18077836 */ /* 0x000fe40000000000 */
[C---:B------:R-:W-:Y:S01]  /*1a50*/  IMAD R12, R3.reuse, R16, R12 ;  /* 0x00000010030c7224 */ /* 0x040fe200078e020c */
[----:B------:R-:W-:Y:S01]  /*1a60*/  ISETP.GT.U32.AND P2, PT, R3, R0, PT ;  /* 0x000000000300720c */ /* 0x000fe20003f44070 */
[----:B------:R-:W-:Y:S01]  /*1a70*/  IMAD.MOV R10, RZ, RZ, -R10 ;  /* 0x000000ffff0a7224 */ /* 0x000fe200078e0a0a */
[----:B------:R-:W-:Y:S01]  /*1a80*/  IABS R9, R7 ;  /* 0x0000000700097213 */ /* 0x000fe20000000000 */
[--C-:B------:R-:W-:Y:S01]  /*1a90*/  @!P1 IMAD.IADD R4, R4, 0x1, -R3.reuse ;  /* 0x0000000104049824 */ /* 0x100fe200078e0a03 */
[----:B------:R-:W-:Y:S01]  /*1aa0*/  ISETP.GE.AND P1, PT, R7, RZ, PT ;  /* 0x000000ff0700720c */ /* 0x000fe20003f26270 */
[----:B------:R-:W-:Y:S01]  /*1ab0*/  @!P4 IMAD.IADD R15, R15, 0x1, -R3 ;  /* 0x000000010f0fc824 */ /* 0x000fe200078e0a03 */
[C---:B------:R-:W-:Y:S01]  /*1ac0*/  ISETP.GT.U32.AND P4, PT, R3.reuse, R12, PT ;  /* 0x0000000c0300720c */ /* 0x040fe20003f84070 */
[----:B------:R-:W-:-:S02]  /*1ad0*/  IMAD R7, R3, R10, R8 ;  /* 0x0000000a03077224 */ /* 0x000fc400078e0208 */
[----:B------:R-:W-:Y:S02]  /*1ae0*/  IMAD.MOV.U32 R17, RZ, RZ, R13 ;  /* 0x000000ffff117224 */ /* 0x000fe400078e000d */
[----:B0-----:R-:W-:Y:S02]  /*1af0*/  IMAD.MOV.U32 R2, RZ, RZ, R15 ;  /* 0x000000ffff027224 */ /* 0x001fe400078e000f */
[----:B------:R-:W-:Y:S01]  /*1b00*/  @!P2 IMAD.IADD R0, R0, 0x1, -R3 ;  /* 0x000000010000a824 */ /* 0x000fe200078e0a03 */
[----:B------:R-:W-:Y:S01]  /*1b10*/  ISETP.GT.U32.AND P2, PT, R3, R7, PT ;  /* 0x000000070300720c */ /* 0x000fe20003f44070 */
[----:B------:R-:W-:Y:S01]  /*1b20*/  @!P6 IMAD.MOV R17, RZ, RZ, -R17 ;  /* 0x000000ffff11e224 */ /* 0x000fe200078e0a11 */
[----:B------:R-:W-:Y:S01]  /*1b30*/  ISETP.GE.AND P6, PT, R5, RZ, PT ;  /* 0x000000ff0500720c */ /* 0x000fe20003fc6270 */
[----:B------:R-:W-:Y:S02]  /*1b40*/  VIADD R5, R24, 0x69 ;  /* 0x0000006918057836 */ /* 0x000fe40000000000 */
[----:B------:R-:W-:Y:S01]  /*1b50*/  @!P4 IMAD.IADD R12, R12, 0x1, -R3 ;  /* 0x000000010c0cc824 */ /* 0x000fe200078e0a03 */
[----:B------:R-:W-:Y:S01]  /*1b60*/  STL [R1+0x1b0], R17 ;  /* 0x0001b01101007387 */ /* 0x000fe20000100800 */
[----:B------:R-:W-:Y:S01]  /*1b70*/  IMAD.MOV.U32 R15, RZ, RZ, R4 ;  /* 0x000000ffff0f7224 */ /* 0x000fe200078e0004 */
[----:B------:R-:W-:Y:S01]  /*1b80*/  IABS R8, R5 ;  /* 0x0000000500087213 */ /* 0x000fe20000000000 */
[----:B------:R-:W-:Y:S01]  /*1b90*/  VIADD R4, R24, 0x68 ;  /* 0x0000006818047836 */ /* 0x000fe20000000000 */
[----:B------:R-:W-:Y:S01]  /*1ba0*/  ISETP.GT.U32.AND P4, PT, R3, R12, PT ;  /* 0x0000000c0300720c */ /* 0x000fe20003f84070 */
[----:B------:R-:W-:-:S03]  /*1bb0*/  IMAD.HI.U32 R13, R14, R9, RZ ;  /* 0x000000090e0d7227 */ /* 0x000fc600078e00ff */
[----:B------:R-:W-:Y:S01]  /*1bc0*/  IABS R21, R4 ;  /* 0x0000000400157213 */ /* 0x000fe20000000000 */
[----:B------:R-:W-:Y:S02]  /*1bd0*/  @!P2 IMAD.IADD R7, R7, 0x1, -R3 ;  /* 0x000000010707a824 */ /* 0x000fe400078e0a03 */
[----:B------:R-:W-:Y:S01]  /*1be0*/  @!P3 IMAD.MOV R2, RZ, RZ, -R2 ;  /* 0x000000ffff02b224 */ /* 0x000fe200078e0a02 */
[----:B------:R-:W-:Y:S01]  /*1bf0*/  ISETP.GE.AND P3, PT, R6, RZ, PT ;  /* 0x000000ff0600720c */ /* 0x000fe20003f66270 */
[----:B------:R-:W-:Y:S01]  /*1c00*/  IMAD.MOV R13, RZ, RZ, -R13 ;  /* 0x000000ffff0d7224 */ /* 0x000fe200078e0a0d */
[C---:B------:R-:W-:Y:S01]  /*1c10*/  ISETP.GT.U32.AND P2, PT, R3.reuse, R7, PT ;  /* 0x000000070300720c */ /* 0x040fe20003f44070 */
[----:B------:R-:W-:Y:S01]  /*1c20*/  IMAD.HI.U32 R6, R14, R8, RZ ;  /* 0x000000080e067227 */ /* 0x000fe200078e00ff */
[----:B------:R0:W-:Y:S03]  /*1c30*/  STL [R1+0x1ac], R2 ;  /* 0x0001ac0201007387 */ /* 0x0001e60000100800 */
[----:B------:R-:W-:-:S02]  /*1c40*/  IMAD R9, R3, R13, R9 ;  /* 0x0000000d03097224 */ /* 0x000fc400078e0209 */
[----:B------:R-:W-:Y:S02]  /*1c50*/  IMAD.MOV R6, RZ, RZ, -R6 ;  /* 0x000000ffff067224 */ /* 0x000fe400078e0a06 */
[----:B------:R-:W-:Y:S01]  /*1c60*/  @!P4 IMAD.IADD R12, R12, 0x1, -R3 ;  /* 0x000000010c0cc824 */ /* 0x000fe200078e0a03 */
[C---:B------:R-:W-:Y:S01]  /*1c70*/  ISETP.GT.U32.AND P4, PT, R3.reuse, R9, PT ;  /* 0x000000090300720c */ /* 0x040fe20003f84070 */
[----:B------:R-:W-:Y:S02]  /*1c80*/  IMAD R8, R3, R6, R8 ;  /* 0x0000000603087224 */ /* 0x000fe400078e0208 */
[----:B0-----:R-:W-:Y:S02]  /*1c90*/  IMAD.MOV.U32 R2, RZ, RZ, R0 ;  /* 0x000000ffff027224 */ /* 0x001fe400078e0000 */
[----:B------:R-:W-:-:S04]  /*1ca0*/  IMAD.HI.U32 R0, R14, R21, RZ ;  /* 0x000000150e007227 */ /* 0x000fc800078e00ff */
[----:B------:R-:W-:Y:S02]  /*1cb0*/  IMAD.MOV R0, RZ, RZ, -R0 ;  /* 0x000000ffff007224 */ /* 0x000fe400078e0a00 */
[----:B------:R-:W-:Y:S01]  /*1cc0*/  @!P2 IMAD.IADD R7, R7, 0x1, -R3 ;  /* 0x000000010707a824 */ /* 0x000fe200078e0a03 */
[C---:B------:R-:W-:Y:S01]  /*1cd0*/  ISETP.GT.U32.AND P2, PT, R3.reuse, R8, PT ;  /* 0x000000080300720c */ /* 0x040fe20003f44070 */
[C---:B------:R-:W-:Y:S02]  /*1ce0*/  IMAD R21, R3.reuse, R0, R21 ;  /* 0x0000000003157224 */ /* 0x040fe400078e0215 */
[----:B------:R-:W-:Y:S02]  /*1cf0*/  IMAD.MOV.U32 R13, RZ, RZ, R12 ;  /* 0x000000ffff0d7224 */ /* 0x000fe400078e000c */
[----:B------:R-:W-:Y:S01]  /*1d00*/  @!P0 IMAD.MOV R2, RZ, RZ, -R2 ;  /* 0x000000ffff028224 */ /* 0x000fe200078e0a02 */
[----:B------:R-:W-:Y:S01]  /*1d10*/  ISETP.GE.AND P0, PT, R4, RZ, PT ;  /* 0x000000ff0400720c */ /* 0x000fe20003f06270 */
[----:B------:R-:W-:Y:S01]  /*1d20*/  @!P6 IMAD.MOV R13, RZ, RZ, -R13 ;  /* 0x000000ffff0de224 */ /* 0x000fe200078e0a0d */
[----:B------:R-:W-:Y:S01]  /*1d30*/  ISETP.GT.U32.AND P6, PT, R3, R21, PT ;  /* 0x000000150300720c */ /* 0x000fe20003fc4070 */
[----:B------:R-:W-:-:S02]  /*1d40*/  @!P4 IMAD.IADD R9, R9, 0x1, -R3 ;  /* 0x000000010909c824 */ /* 0x000fc400078e0a03 */
[C---:B------:R-:W-:Y:S02]  /*1d50*/  VIADD R4, R24.reuse, 0x67 ;  /* 0x0000006718047836 */ /* 0x040fe40000000000 */
[----:B------:R-:W-:Y:S01]  /*1d60*/  @!P5 IMAD.MOV R15, RZ, RZ, -R15 ;  /* 0x000000ffff0fd224 */ /* 0x000fe200078e0a0f */
[----:B------:R-:W-:Y:S01]  /*1d70*/  ISETP.GE.AND P5, PT, R5, RZ, PT ;  /* 0x000000ff0500720c */ /* 0x000fe20003fa6270 */
[----:B------:R-:W-:Y:S01]  /*1d80*/  VIADD R5, R24, 0x66 ;  /* 0x0000006618057836 */ /* 0x000fe20000000000 */
[----:B------:R-:W-:Y:S01]  /*1d90*/  ISETP.GT.U32.AND P4, PT, R3, R9, PT ;  /* 0x000000090300720c */ /* 0x000fe20003f84070 */
[--C-:B------:R-:W-:Y:S01]  /*1da0*/  @!P2 IMAD.IADD R8, R8, 0x1, -R3.reuse ;  /* 0x000000010808a824 */ /* 0x100fe200078e0a03 */
[----:B------:R-:W-:Y:S01]  /*1db0*/  IABS R10, R4 ;  /* 0x00000004000a7213 */ /* 0x000fe20000000000 */
[----:B------:R0:W-:Y:S01]  /*1dc0*/  STL [R1+0x1a8], R15 ;  /* 0x0001a80f01007387 */ /* 0x0001e20000100800 */
[----:B------:R-:W-:Y:S01]  /*1dd0*/  IABS R16, R5 ;  /* 0x0000000500107213 */ /* 0x000fe20000000000 */
[----:B------:R-:W-:Y:S01]  /*1de0*/  @!P6 IMAD.IADD R21, R21, 0x1, -R3 ;  /* 0x000000011515e824 */ /* 0x000fe200078e0a03 */
[C---:B------:R-:W-:Y:S01]  /*1df0*/  ISETP.GT.U32.AND P2, PT, R3.reuse, R8, PT ;  /* 0x000000080300720c */ /* 0x040fe20003f44070 */
[C---:B------:R-:W-:Y:S01]  /*1e00*/  IMAD.HI.U32 R6, R14.reuse, R10, RZ ;  /* 0x0000000a0e067227 */ /* 0x040fe200078e00ff */
[----:B------:R1:W-:Y:S02]  /*1e10*/  STL [R1+0x1a4], R2 ;  /* 0x0001a40201007387 */ /* 0x0003e40000100800 */
[----:B------:R-:W-:Y:S01]  /*1e20*/  ISETP.GT.U32.AND P6, PT, R3, R21, PT ;  /* 0x000000150300720c */ /* 0x000fe20003fc4070 */
[----:B------:R-:W-:Y:S01]  /*1e30*/  IMAD.HI.U32 R0, R14, R16, RZ ;  /* 0x000000100e007227 */ /* 0x000fe200078e00ff */
[----:B------:R-:W-:Y:S01]  /*1e40*/  STL [R1+0x1a0], R13 ;  /* 0x0001a00d01007387 */ /* 0x000fe20000100800 */
[----:B0-----:R-:W-:-:S02]  /*1e50*/  IABS R15, R20 ;  /* 0x00000014000f7213 */ /* 0x001fc40000000000 */
[----:B------:R-:W-:Y:S02]  /*1e60*/  IMAD.MOV R6, RZ, RZ, -R6 ;  /* 0x000000ffff067224 */ /* 0x000fe400078e0a06 */
[----:B------:R-:W-:Y:S01]  /*1e70*/  @!P4 IMAD.IADD R9, R9, 0x1, -R3 ;  /* 0x000000010909c824 */ /* 0x000fe200078e0a03 */
[----:B------:R-:W-:Y:S01]  /*1e80*/  ISETP.GE.AND P4, PT, R5, RZ, PT ;  /* 0x000000ff0500720c */ /* 0x000fe20003f86270 */
[----:B------:R-:W-:Y:S01]  /*1e90*/  IMAD.MOV R0, RZ, RZ, -R0 ;  /* 0x000000ffff007224 */ /* 0x000fe200078e0a00 */
[----:B------:R-:W-:Y:S01]  /*1ea0*/  IABS R5, R19 ;  /* 0x0000001300057213 */ /* 0x000fe20000000000 */
[C---:B------:R-:W-:Y:S02]  /*1eb0*/  IMAD R10, R3.reuse, R6, R10 ;  /* 0x00000006030a7224 */ /* 0x040fe400078e020a */
[----:B-1----:R-:W-:Y:S02]  /*1ec0*/  IMAD.MOV.U32 R2, RZ, RZ, R7 ;  /* 0x000000ffff027224 */ /* 0x002fe400078e0007 */
[----:B------:R-:W-:-:S02]  /*1ed0*/  IMAD R16, R3, R0, R16 ;  /* 0x0000000003107224 */ /* 0x000fc400078e0210 */
[----:B------:R-:W-:Y:S01]  /*1ee0*/  @!P2 IMAD.IADD R8, R8, 0x1, -R3 ;  /* 0x000000010808a824 */ /* 0x000fe200078e0a03 */
[----:B------:R-:W-:Y:S01]  /*1ef0*/  ISETP.GT.U32.AND P2, PT, R3, R10, PT ;  /* 0x0000000a0300720c */ /* 0x000fe20003f44070 */
[----:B------:R-:W-:-:S04]  /*1f00*/  IMAD.HI.U32 R7, R14, R5, RZ ;  /* 0x000000050e077227 */ /* 0x000fc800078e00ff */
[----:B------:R-:W-:Y:S01]  /*1f10*/  @!P3 IMAD.MOV R2, RZ, RZ, -R2 ;  /* 0x000000ffff02b224 */ /* 0x000fe200078e0a02 */
[----:B------:R-:W-:Y:S01]  /*1f20*/  ISETP.GE.AND P3, PT, R4, RZ, PT ;  /* 0x000000ff0400720c */ /* 0x000fe20003f66270 */
[----:B------:R-:W-:Y:S01]  /*1f30*/  @!P6 IMAD.IADD R21, R21, 0x1, -R3 ;  /* 0x000000011515e824 */ /* 0x000fe200078e0a03 */
[----:B------:R-:W-:Y:S01]  /*1f40*/  ISETP.GT.U32.AND P6, PT, R3, R16, PT ;  /* 0x000000100300720c */ /* 0x000fe20003fc4070 */
[----:B------:R-:W-:Y:S01]  /*1f50*/  IMAD.MOV R7, RZ, RZ, -R7 ;  /* 0x000000ffff077224 */ /* 0x000fe200078e0a07 */
[----:B------:R0:W-:Y:S01]  /*1f60*/  STL [R1+0x19c], R2 ;  /* 0x00019c0201007387 */ /* 0x0001e20000100800 */
[----:B------:R-:W-:-:S04]  /*1f70*/  IMAD.HI.U32 R23, R14, R15, RZ ;  /* 0x0000000f0e177227 */ /* 0x000fc800078e00ff */
[C---:B------:R-:W-:Y:S02]  /*1f80*/  IMAD R5, R3.reuse, R7, R5 ;  /* 0x0000000703057224 */ /* 0x040fe400078e0205 */
[----:B------:R-:W-:Y:S02]  /*1f90*/  IMAD.MOV R23, RZ, RZ, -R23 ;  /* 0x000000ffff177224 */ /* 0x000fe400078e0a17 */
[C---:B------:R-:W-:Y:S02]  /*1fa0*/  VIADD R4, R24.reuse, 0x63 ;  /* 0x0000006318047836 */ /* 0x040fe40000000000 */
[----:B0-----:R-:W-:Y:S02]  /*1fb0*/  IMAD.MOV.U32 R2, RZ, RZ, R9 ;  /* 0x000000ffff027224 */ /* 0x001fe400078e0009 */
[----:B------:R-:W-:Y:S01]  /*1fc0*/  VIADD R18, R24, 0x62 ;  /* 0x0000006218127836 */ /* 0x000fe20000000000 */
[----:B------:R-:W-:Y:S01]  /*1fd0*/  IABS R17, R4 ;  /* 0x0000000400117213 */ /* 0x000fe20000000000 */
[----:B------:R-:W-:Y:S01]  /*1fe0*/  @!P2 IMAD.IADD R10, R10, 0x1, -R3 ;  /* 0x000000010a0aa824 */ /* 0x000fe200078e0a03 */
[C---:B------:R-:W-:Y:S01]  /*1ff0*/  ISETP.GT.U32.AND P2, PT, R3.reuse, R5, PT ;  /* 0x000000050300720c */ /* 0x040fe20003f44070 */
[C---:B------:R-:W-:Y:S01]  /*2000*/  IMAD R15, R3.reuse, R23, R15 ;  /* 0x00000017030f7224 */ /* 0x040fe200078e020f */
[----:B------:R-:W-:Y:S01]  /*2010*/  IABS R6, R18 ;  /* 0x0000001200067213 */ /* 0x000fe20000000000 */
[----:B------:R-:W-:Y:S01]  /*2020*/  @!P1 IMAD.MOV R2, RZ, RZ, -R2 ;  /* 0x000000ffff029224 */ /* 0x000fe200078e0a02 */
[C---:B------:R-:W-:Y:S01]  /*2030*/  ISETP.GT.U32.AND P1, PT, R3.reuse, R10, PT ;  /* 0x0000000a0300720c */ /* 0x040fe20003f24070 */
[----:B------:R-:W-:Y:S01]  /*2040*/  @!P6 IMAD.IADD R16, R16, 0x1, -R3 ;  /* 0x000000011010e824 */ /* 0x000fe200078e0a03 */
[----:B------:R-:W-:Y:S01]  /*2050*/  ISETP.GT.U32.AND P6, PT, R3, R15, PT ;  /* 0x0000000f0300720c */ /* 0x000fe20003fc4070 */
[----:B------:R-:W-:Y:S01]  /*2060*/  IMAD.HI.U32 R22, R14, R17, RZ ;  /* 0x000000110e167227 */ /* 0x000fe200078e00ff */
[----:B------:R0:W-:Y:S03]  /*2070*/  STL [R1+0x198], R2 ;  /* 0x0001980201007387 */ /* 0x0001e60000100800 */
[----:B------:R-:W-:-:S02]  /*2080*/  VIADD R12, R24, 0x61 ;  /* 0x00000061180c7836 */ /* 0x000fc40000000000 */
[----:B------:R-:W-:-:S03]  /*2090*/  IMAD.HI.U32 R7, R14, R6, RZ ;  /* 0x000000060e077227 */ /* 0x000fc600078e00ff */
[----:B------:R-:W-:Y:S01]  /*20a0*/  IABS R0, R12 ;  /* 0x0000000c00007213 */ /* 0x000fe20000000000 */
[----:B------:R-:W-:Y:S02]  /*20b0*/  IMAD.MOV R22, RZ, RZ, -R22 ;  /* 0x000000ffff167224 */ /* 0x000fe400078e0a16 */
[----:B0-----:R-:W-:Y:S02]  /*20c0*/  IMAD.MOV.U32 R2, RZ, RZ, R8 ;  /* 0x000000ffff027224 */ /* 0x001fe400078e0008 */
[----:B------:R-:W-:Y:S02]  /*20d0*/  IMAD.MOV R23, RZ, RZ, -R7 ;  /* 0x000000ffff177224 */ /* 0x000fe400078e0a07 */
[----:B------:R-:W-:Y:S02]  /*20e0*/  @!P5 IMAD.MOV R2, RZ, RZ, -R2 ;  /* 0x000000ffff02d224 */ /* 0x000fe400078e0a02 */
[----:B------:R-:W-:Y:S01]  /*20f0*/  @!P2 IMAD.IADD R5, R5, 0x1, -R3 ;  /* 0x000000010505a824 */ /* 0x000fe200078e0a03 */
[C---:B------:R-:W-:Y:S01]  /*2100*/  ISETP.GT.U32.AND P2, PT, R3.reuse, R16, PT ;  /* 0x000000100300720c */ /* 0x040fe20003f44070 */
[C---:B------:R-:W-:Y:S01]  /*2110*/  IMAD R7, R3.reuse, R22, R17 ;  /* 0x0000001603077224 */ /* 0x040fe200078e0211 */
[----:B------:R0:W-:Y:S01]  /*2120*/  STL [R1+0x194], R2 ;  /* 0x0001940201007387 */ /* 0x0001e20000100800 */
[----:B------:R-:W-:-:S02]  /*2130*/  IMAD R6, R3, R23, R6 ;  /* 0x0000001703067224 */ /* 0x000fc400078e0206 */
[----:B------:R-:W-:Y:S01]  /*2140*/  @!P6 IMAD.IADD R15, R15, 0x1, -R3 ;  /* 0x000000010f0fe824 */ /* 0x000fe200078e0a03 */
[----:B------:R-:W-:Y:S01]  /*2150*/  ISETP.GT.U32.AND P6, PT, R3, R5, PT ;  /* 0x000000050300720c */ /* 0x000fe20003fc4070 */
[----:B------:R-:W-:-:S03]  /*2160*/  IMAD.HI.U32 R13, R14, R0, RZ ;  /* 0x000000000e0d7227 */ /* 0x000fc600078e00ff */
[C---:B------:R-:W-:Y:S01]  /*2170*/  ISETP.GT.U32.AND P5, PT, R3.reuse, R15, PT ;  /* 0x0000000f0300720c */ /* 0x040fe20003fa4070 */
[----:B------:R-:W-:Y:S01]  /*2180*/  @!P1 IMAD.IADD R10, R10, 0x1, -R3 ;  /* 0x000000010a0a9824 */ /* 0x000fe200078e0a03 */
[C---:B------:R-:W-:Y:S01]  /*2190*/  ISETP.GT.U32.AND P1, PT, R3.reuse, R6, PT ;  /* 0x000000060300720c */ /* 0x040fe20003f24070 */
[----:B0-----:R-:W-:Y:S02]  /*21a0*/  IMAD.MOV.U32 R2, RZ, RZ, R21 ;  /* 0x000000ffff027224 */ /* 0x001fe400078e0015 */
[----:B------:R-:W-:Y:S02]  /*21b0*/  IMAD.MOV R17, RZ, RZ, -R13 ;  /* 0x000000ffff117224 */ /* 0x000fe400078e0a0d */
[----:B------:R-:W-:Y:S01]  /*21c0*/  @!P0 IMAD.MOV R2, RZ, RZ, -R2 ;  /* 0x000000ffff028224 */ /* 0x000fe200078e0a02 */
[C---:B------:R-:W-:Y:S01]  /*21d0*/  ISETP.GT.U32.AND P0, PT, R3.reuse, R7, PT ;  /* 0x000000070300720c */ /* 0x040fe20003f04070 */
[C---:B------:R-:W-:Y:S02]  /*21e0*/  VIADD R13, R24.reuse, 0x60 ;  /* 0x00000060180d7836 */ /* 0x040fe40000000000 */
[----:B------:R-:W-:Y:S01]  /*21f0*/  IMAD R0, R3, R17, R0 ;  /* 0x0000001103007224 */ /* 0x000fe200078e0200 */
[----:B------:R0:W-:Y:S01]  /*2200*/  STL [R1+0x190], R2 ;  /* 0x0001900201007387 */ /* 0x0001e20000100800 */
[----:B------:R-:W-:Y:S01]  /*2210*/  VIADD R9, R24, 0x5f ;  /* 0x0000005f18097836 */ /* 0x000fe20000000000 */
[----:B------:R-:W-:Y:S01]  /*2220*/  IABS R17, R13 ;  /* 0x0000000d00117213 */ /* 0x000fe20000000000 */
[--C-:B------:R-:W-:Y:S01]  /*2230*/  @!P2 IMAD.IADD R16, R16, 0x1, -R3.reuse ;  /* 0x000000011010a824 */ /* 0x100fe200078e0a03 */
[----:B------:R-:W-:Y:S01]  /*2240*/  ISETP.GE.AND P2, PT, R19, RZ, PT ;  /* 0x000000ff1300720c */ /* 0x000fe20003f46270 */
[--C-:B------:R-:W-:Y:S01]  /*2250*/  @!P6 IMAD.IADD R5, R5, 0x1, -R3.reuse ;  /* 0x000000010505e824 */ /* 0x100fe200078e0a03 */
[----:B------:R-:W-:Y:S01]  /*2260*/  ISETP.GT.U32.AND P6, PT, R3, R0, PT ;  /* 0x000000000300720c */ /* 0x000fe20003fc4070 */
[----:B------:R-:W-:Y:S01]  /*2270*/  IMAD.MOV.U32 R22, RZ, RZ, R10 ;  /* 0x000000ffff167224 */ /* 0x000fe200078e000a */
[----:B------:R-:W-:Y:S01]  /*2280*/  IABS R8, R9 ;  /* 0x0000000900087213 */ /* 0x000fe20000000000 */
[--C-:B------:R-:W-:Y:S01]  /*2290*/  @!P0 IMAD.IADD R7, R7, 0x1, -R3.reuse ;  /* 0x0000000107078824 */ /* 0x100fe200078e0a03 */
[----:B------:R-:W-:Y:S01]  /*22a0*/  ISETP.GE.AND P0, PT, R4, RZ, PT ;  /* 0x000000ff0400720c */ /* 0x000fe20003f06270 */
[----:B------:R-:W-:Y:S01]  /*22b0*/  @!P1 IMAD.IADD R6, R6, 0x1, -R3 ;  /* 0x0000000106069824 */ /* 0x000fe200078e0a03 */
[----:B------:R-:W-:Y:S01]  /*22c0*/  ISETP.GE.AND P1, PT, R18, RZ, PT ;  /* 0x000000ff1200720c */ /* 0x000fe20003f26270 */
[----:B0-----:R-:W-:-:S02]  /*22d0*/  IMAD.MOV.U32 R2, RZ, RZ, R16 ;  /* 0x000000ffff027224 */ /* 0x001fc400078e0010 */
[----:B------:R-:W-:-:S04]  /*22e0*/  IMAD.HI.U32 R21, R14, R17, RZ ;  /* 0x000000110e157227 */ /* 0x000fc800078e00ff */
[----:B------:R-:W-:Y:S01]  /*22f0*/  @!P5 IMAD.IADD R15, R15, 0x1, -R3 ;  /* 0x000000010f0fd824 */ /* 0x000fe200078e0a03 */
[----:B------:R-:W-:Y:S01]  /*2300*/  ISETP.GE.AND P5, PT, R20, RZ, PT ;  /* 0x000000ff1400720c */ /* 0x000fe20003fa6270 */
[----:B------:R-:W-:Y:S01]  /*2310*/  @!P3 IMAD.MOV R22, RZ, RZ, -R22 ;  /* 0x000000ffff16b224 */ /* 0x000fe200078e0a16 */
[----:B------:R-:W-:Y:S01]  /*2320*/  ISETP.GT.U32.AND P3, PT, R3, R7, PT ;  /* 0x000000070300720c */ /* 0x000fe20003f64070 */
[----:B------:R-:W-:-:S03]  /*2330*/  IMAD.HI.U32 R19, R14, R8, RZ ;  /* 0x000000080e137227 */ /* 0x000fc600078e00ff */
[----:B------:R-:W-:Y:S01]  /*2340*/  STL [R1+0x18c], R22 ;  /* 0x00018c1601007387 */ /* 0x000fe20000100800 */
[----:B------:R-:W-:Y:S01]  /*2350*/  @!P4 IMAD.MOV R2, RZ, RZ, -R2 ;  /* 0x000000ffff02c224 */ /* 0x000fe200078e0a02 */
[C---:B------:R-:W-:Y:S01]  /*2360*/  ISETP.GT.U32.AND P4, PT, R3.reuse, R6, PT ;  /* 0x000000060300720c */ /* 0x040fe20003f84070 */
[----:B------:R-:W-:Y:S02]  /*2370*/  IMAD.MOV R21, RZ, RZ, -R21 ;  /* 0x000000ffff157224 */ /* 0x000fe400078e0a15 */
[----:B------:R-:W-:Y:S01]  /*2380*/  IMAD.MOV R19, RZ, RZ, -R19 ;  /* 0x000000ffff137224 */ /* 0x000fe200078e0a13 */
[----:B------:R0:W-:Y:S01]  /*2390*/  STL [R1+0x188], R2 ;  /* 0x0001880201007387 */ /* 0x0001e20000100800 */
[----:B------:R-:W-:Y:S02]  /*23a0*/  IMAD R4, R3, R21, R17 ;  /* 0x0000001503047224 */ /* 0x000fe400078e0211 */
[----:B------:R-:W-:Y:S02]  /*23b0*/  @!P6 IMAD.IADD R0, R0, 0x1, -R3 ;  /* 0x000000010000e824 */ /* 0x000fe400078e0a03 */
[----:B------:R-:W-:-:S02]  /*23c0*/  IMAD.MOV.U32 R16, RZ, RZ, R5 ;  /* 0x000000ffff107224 */ /* 0x000fc400078e0005 */
[C---:B------:R-:W-:Y:S01]  /*23d0*/  IMAD R8, R3.reuse, R19, R8 ;  /* 0x0000001303087224 */ /* 0x040fe200078e0208 */
[C---:B------:R-:W-:Y:S01]  /*23e0*/  ISETP.GT.U32.AND P6, PT, R3.reuse, R0, PT ;  /* 0x000000000300720c */ /* 0x040fe20003fc4070 */
[----:B------:R-:W-:Y:S02]  /*23f0*/  VIADD R10, R24, 0x5e ;  /* 0x0000005e180a7836 */ /* 0x000fe40000000000 */
[----:B0-----:R-:W-:Y:S02]  /*2400*/  IMAD.MOV.U32 R2, RZ, RZ, R15 ;  /* 0x000000ffff027224 */ /* 0x001fe400078e000f */
[----:B------:R-:W-:Y:S01]  /*2410*/  @!P2 IMAD.MOV R16, RZ, RZ, -R16 ;  /* 0x000000ffff10a224 */ /* 0x000fe200078e0a10 */
[----:B------:R-:W-:Y:S01]  /*2420*/  ISETP.GT.U32.AND P2, PT, R3, R4, PT ;  /* 0x000000040300720c */ /* 0x000fe20003f44070 */
[----:B------:R-:W-:Y:S01]  /*2430*/  @!P5 IMAD.MOV R2, RZ, RZ, -R2 ;  /* 0x000000ffff02d224 */ /* 0x000fe200078e0a02 */
[----:B------:R-:W-:Y:S01]  /*2440*/  ISETP.GE.AND P5, PT, R12, RZ, PT ;  /* 0x000000ff0c00720c */ /* 0x000fe20003fa6270 */
[--C-:B------:R-:W-:Y:S01]  /*2450*/  @!P3 IMAD.IADD R7, R7, 0x1, -R3.reuse ;  /* 0x000000010707b824 */ /* 0x100fe200078e0a03 */
[----:B------:R-:W-:Y:S01]  /*2460*/  ISETP.GT.U32.AND P3, PT, R3, R8, PT ;  /* 0x000000080300720c */ /* 0x000fe20003f64070 */
[----:B------:R-:W-:Y:S01]  /*2470*/  @!P4 IMAD.IADD R6, R6, 0x1, -R3 ;  /* 0x000000010606c824 */ /* 0x000fe200078e0a03 */
[----:B------:R-:W-:Y:S01]  /*2480*/  IABS R12, R10 ;  /* 0x0000000a000c7213 */ /* 0x000fe20000000000 */
[----:B------:R-:W-:Y:S01]  /*2490*/  STL [R1+0x184], R16 ;  /* 0x0001841001007387 */ /* 0x000fe20000100800 */
[----:B------:R-:W-:Y:S01]  /*24a0*/  IMAD.MOV.U32 R15, RZ, RZ, R7 ;  /* 0x000000ffff0f7224 */ /* 0x000fe200078e0007 */
[----:B------:R-:W-:Y:S01]  /*24b0*/  ISETP.GE.AND P4, PT, R13, RZ, PT ;  /* 0x000000ff0d00720c */ /* 0x000fe20003f86270 */
[----:B------:R-:W-:Y:S01]  /*24c0*/  VIADD R5, R24, 0x5d ;  /* 0x0000005d18057836 */ /* 0x000fe20000000000 */
[----:B------:R0:W-:Y:S01]  /*24d0*/  STL [R1+0x180], R2 ;  /* 0x0001800201007387 */ /* 0x0001e20000100800 */
[----:B------:R-:W-:-:S03]  /*24e0*/  IMAD.HI.U32 R13, R14, R12, RZ ;  /* 0x0000000c0e0d7227 */ /* 0x000fc600078e00ff */
[----:B------:R-:W-:Y:S01]  /*24f0*/  IABS R17, R5 ;  /* 0x0000000500117213 */ /* 0x000fe20000000000 */
[----:B------:R-:W-:Y:S02]  /*2500*/  @!P0 IMAD.MOV R15, RZ, RZ, -R15 ;  /* 0x000000ffff0f8224 */ /* 0x000fe400078e0a0f */
[--C-:B------:R-:W-:Y:S01]  /*2510*/  @!P6 IMAD.IADD R0, R0, 0x1, -R3.reuse ;  /* 0x000000010000e824 */ /* 0x100fe200078e0a03 */
[----:B------:R-:W-:Y:S01]  /*2520*/  ISETP.GE.AND P6, PT, R9, RZ, PT ;  /* 0x000000ff0900720c */ /* 0x000fe20003fc6270 */
[----:B------:R-:W-:Y:S01]  /*2530*/  @!P2 IMAD.IADD R4, R4, 0x1, -R3 ;  /* 0x000000010404a824 */ /* 0x000fe200078e0a03 */
[----:B------:R1:W-:Y:S01]  /*2540*/  STL [R1+0x17c], R15 ;  /* 0x00017c0f01007387 */ /* 0x0003e20000100800 */
[----:B0-----:R-:W-:Y:S01]  /*2550*/  IMAD.MOV.U32 R2, RZ, RZ, R6 ;  /* 0x000000ffff027224 */ /* 0x001fe200078e0006 */
[----:B------:R-:W-:Y:S01]  /*2560*/  ISETP.GE.AND P2, PT, R10, RZ, PT ;  /* 0x000000ff0a00720c */ /* 0x000fe20003f46270 */
[----:B------:R-:W-:Y:S01]  /*2570*/  IMAD.MOV R13, RZ, RZ, -R13 ;  /* 0x000000ffff0d7224 */ /* 0x000fe200078e0a0d */
[----:B------:R-:W-:Y:S01]  /*2580*/  ISETP.GT.U32.AND P0, PT, R3, R4, PT ;  /* 0x000000040300720c */ /* 0x000fe20003f04070 */
[----:B------:R-:W-:-:S02]  /*2590*/  @!P1 IMAD.MOV R2, RZ, RZ, -R2 ;  /* 0x000000ffff029224 */ /* 0x000fc400078e0a02 */
[----:B------:R-:W-:Y:S01]  /*25a0*/  @!P3 IMAD.IADD R8, R8, 0x1, -R3 ;  /* 0x000000010808b824 */ /* 0x000fe200078e0a03 */
[----:B------:R-:W-:Y:S01]  /*25b0*/  ISETP.GE.AND P3, PT, R5, RZ, PT ;  /* 0x000000ff0500720c */ /* 0x000fe20003f66270 */
[C---:B------:R-:W-:Y:S01]  /*25c0*/  IMAD R13, R3.reuse, R13, R12 ;  /* 0x0000000d030d7224 */ /* 0x040fe200078e020c */
[----:B------:R0:W-:Y:S01]  /*25d0*/  STL [R1+0x178], R2 ;  /* 0x0001780201007387 */ /* 0x0001e20000100800 */
[----:B------:R-:W-:Y:S01]  /*25e0*/  IMAD.HI.U32 R9, R14, R17, RZ ;  /* 0x000000110e097227 */ /* 0x000fe200078e00ff */
[----:B------:R-:W-:-:S03]  /*25f0*/  ISETP.GT.U32.AND P1, PT, R3, R8, PT ;  /* 0x000000080300720c */ /* 0x000fc60003f24070 */
[----:B------:R-:W-:Y:S02]  /*2600*/  IMAD.MOV R9, RZ, RZ, -R9 ;  /* 0x000000ffff097224 */ /* 0x000fe400078e0a09 */
[----:B-1----:R-:W-:Y:S02]  /*2610*/  VIADD R15, R24, 0x5c ;  /* 0x0000005c180f7836 */ /* 0x002fe40000000000 */
[----:B------:R-:W-:Y:S02]  /*2620*/  IMAD R17, R3, R9, R17 ;  /* 0x0000000903117224 */ /* 0x000fe400078e0211 */
[----:B0-----:R-:W-:Y:S02]  /*2630*/  IMAD.MOV.U32 R2, RZ, RZ, R0 ;  /* 0x000000ffff027224 */ /* 0x001fe400078e0000 */
[--C-:B------:R-:W-:Y:S01]  /*2640*/  @!P0 IMAD.IADD R4, R4, 0x1, -R3.reuse ;  /* 0x0000000104048824 */ /* 0x100fe200078e0a03 */
[----:B------:R-:W-:Y:S01]  /*2650*/  ISETP.GE.AND P0, PT, R15, RZ, PT ;  /* 0x000000ff0f00720c */ /* 0x000fe20003f06270 */
[----:B------:R-:W-:Y:S01]  /*2660*/  @!P5 IMAD.MOV R2, RZ, RZ, -R2 ;  /* 0x000000ffff02d224 */ /* 0x000fe200078e0a02 */
[C---:B------:R-:W-:Y:S01]  /*2670*/  ISETP.GT.U32.AND P5, PT, R3.reuse, R13, PT ;  /* 0x0000000d0300720c */ /* 0x040fe20003fa4070 */
[----:B------:R-:W-:Y:S01]  /*2680*/  @!P1 IMAD.IADD R8, R8, 0x1, -R3 ;  /* 0x0000000108089824 */ /* 0x000fe200078e0a03 */
[----:B------:R-:W-:Y:S01]  /*2690*/  ISETP.GT.U32.AND P1, PT, R3, R17, PT ;  /* 0x000000110300720c */ /* 0x000fe20003f24070 */
[C---:B------:R-:W-:Y:S01]  /*26a0*/  VIADD R0, R24.reuse, 0x5b ;  /* 0x0000005b18007836 */ /* 0x040fe20000000000 */
[----:B------:R0:W-:Y:S01]  /*26b0*/  STL [R1+0x174], R2 ;  /* 0x0001740201007387 */ /* 0x0001e20000100800 */
[----:B------:R-:W-:Y:S01]  /*26c0*/  IABS R15, R15 ;  /* 0x0000000f000f7213 */ /* 0x000fe20000000000 */
[----:B------:R-:W-:-:S02]  /*26d0*/  VIADD R6, R24, 0x5a ;  /* 0x0000005a18067836 */ /* 0x000fc40000000000 */
[----:B------:R-:W-:Y:S01]  /*26e0*/  IABS R5, R0 ;  /* 0x0000000000057213 */ /* 0x000fe20000000000 */
[----:B------:R-:W-:Y:S02]  /*26f0*/  VIADD R12, R24, 0x58 ;  /* 0x00000058180c7836 */ /* 0x000fe40000000000 */
[----:B------:R-:W-:Y:S01]  /*2700*/  IMAD.HI.U32 R7, R14, R15, RZ ;  /* 0x0000000f0e077227 */ /* 0x000fe200078e00ff */
[----:B------:R-:W-:Y:S02]  /*2710*/  IABS R10, R6 ;  /* 0x00000006000a7213 */ /* 0x000fe40000000000 */
[----:B------:R-:W-:Y:S01]  /*2720*/  IABS R16, R12 ;  /* 0x0000000c00107213 */ /* 0x000fe20000000000 */
[----:B0-----:R-:W-:Y:S02]  /*2730*/  IMAD.MOV.U32 R2, RZ, RZ, R4 ;  /* 0x000000ffff027224 */ /* 0x001fe400078e0004 */
[----:B------:R-:W-:Y:S01]  /*2740*/  @!P5 IMAD.IADD R13, R13, 0x1, -R3 ;  /* 0x000000010d0dd824 */ /* 0x000fe200078e0a03 */
[----:B------:R-:W-:Y:S01]  /*2750*/  ISETP.GE.AND P5, PT, R0, RZ, PT ;  /* 0x000000ff0000720c */ /* 0x000fe20003fa6270 */
[----:B------:R-:W-:-:S02]  /*2760*/  @!P4 IMAD.MOV R2, RZ, RZ, -R2 ;  /* 0x000000ffff02c224 */ /* 0x000fc400078e0a02 */
[----:B------:R-:W-:Y:S01]  /*2770*/  IMAD.MOV R7, RZ, RZ, -R7 ;  /* 0x000000ffff077224 */ /* 0x000fe200078e0a07 */
[----:B------:R-:W-:Y:S01]  /*2780*/  ISETP.GT.U32.AND P4, PT, R3, R13, PT ;  /* 0x0000000d0300720c */ /* 0x000fe20003f84070 */
[----:B------:R-:W-:Y:S01]  /*2790*/  @!P1 IMAD.IADD R17, R17, 0x1, -R3 ;  /* 0x0000000111119824 */ /* 0x000fe200078e0a03 */
[----:B------:R0:W-:Y:S01]  /*27a0*/  STL [R1+0x170], R2 ;  /* 0x0001700201007387 */ /* 0x0001e20000100800 */
[----:B------:R-:W-:Y:S02]  /*27b0*/  IMAD.MOV.U32 R4, RZ, RZ, R5 ;  /* 0x000000ffff047224 */ /* 0x000fe400078e0005 */
[C---:B------:R-:W-:Y:S01]  /*27c0*/  IMAD R15, R3.reuse, R7, R15 ;  /* 0x00000007030f7224 */ /* 0x040fe200078e020f */
[----:B------:R-:W-:Y:S01]  /*27d0*/  ISETP.GT.U32.AND P1, PT, R3, R17, PT ;  /* 0x000000110300720c */ /* 0x000fe20003f24070 */
[----:B------:R-:W-:-:S04]  /*27e0*/  IMAD.HI.U32 R0, R14, R10, RZ ;  /* 0x0000000a0e007227 */ /* 0x000fc800078e00ff */
[----:B------:R-:W-:-:S04]  /*27f0*/  IMAD.HI.U32 R5, R14, R4, RZ ;  /* 0x000000040e057227 */ /* 0x000fc800078e00ff */
[----:B0-----:R-:W-:Y:S02]  /*2800*/  IMAD.MOV.U32 R2, RZ, RZ, R8 ;  /* 0x000000ffff027224 */ /* 0x001fe400078e0008 */
[----:B------:R-:W-:Y:S01]  /*2810*/  @!P4 IMAD.IADD R13, R13, 0x1, -R3 ;  /* 0x000000010d0dc824 */ /* 0x000fe200078e0a03 */
[C---:B------:R-:W-:Y:S01]  /*2820*/  ISETP.GT.U32.AND P4, PT, R3.reuse, R15, PT ;  /* 0x0000000f0300720c */ /* 0x040fe20003f84070 */
[----:B------:R-:W-:Y:S01]  /*2830*/  @!P6 IMAD.MOV R2, RZ, RZ, -R2 ;  /* 0x000000ffff02e224 */ /* 0x000fe200078e0a02 */
[----:B------:R-:W-:Y:S01]  /*2840*/  ISETP.GE.AND P6, PT, R6, RZ, PT ;  /* 0x000000ff0600720c */ /* 0x000fe20003fc6270 */
[----:B------:R-:W-:Y:S02]  /*2850*/  IMAD.MOV R6, RZ, RZ, -R0 ;  /* 0x000000ffff067224 */ /* 0x000fe400078e0a00 */
[----:B------:R-:W-:Y:S01]  /*2860*/  IMAD.MOV R5, RZ, RZ, -R5 ;  /* 0x000000ffff057224 */ /* 0x000fe200078e0a05 */
[----:B------:R0:W-:Y:S01]  /*2870*/  STL [R1+0x16c], R2 ;  /* 0x00016c0201007387 */ /* 0x0001e20000100800 */
[----:B------:R-:W-:-:S02]  /*2880*/  IMAD R10, R3, R6, R10 ;  /* 0x00000006030a7224 */ /* 0x000fc400078e020a */
[----:B------:R-:W-:Y:S02]  /*2890*/  IMAD R0, R3, R5, R4 ;  /* 0x0000000503007224 */ /* 0x000fe400078e0204 */
[--C-:B------:R-:W-:Y:S02]  /*28a0*/  @!P1 IMAD.IADD R17, R17, 0x1, -R3.reuse ;  /* 0x0000000111119824 */ /* 0x100fe400078e0a03 */
[----:B------:R-:W-:Y:S01]  /*28b0*/  @!P4 IMAD.IADD R15, R15, 0x1, -R3 ;  /* 0x000000010f0fc824 */ /* 0x000fe200078e0a03 */
[C---:B------:R-:W-:Y:S01]  /*28c0*/  ISETP.GT.U32.AND P1, PT, R3.reuse, R0, PT ;  /* 0x000000000300720c */ /* 0x040fe20003f24070 */
[C---:B------:R-:W-:Y:S02]  /*28d0*/  VIADD R4, R24.reuse, 0x59 ;  /* 0x0000005918047836 */ /* 0x040fe40000000000 */
[----:B0-----:R-:W-:Y:S01]  /*28e0*/  IMAD.MOV.U32 R2, RZ, RZ, R13 ;  /* 0x000000ffff027224 */ /* 0x001fe200078e000d */
[C---:B------:R-:W-:Y:S01]  /*28f0*/  ISETP.GT.U32.AND P4, PT, R3.reuse, R15, PT ;  /* 0x0000000f0300720c */ /* 0x040fe20003f84070 */
[C---:B------:R-:W-:Y:S01]  /*2900*/  VIADD R8, R24.reuse, 0x57 ;  /* 0x0000005718087836 */ /* 0x040fe20000000000 */
[----:B------:R-:W-:Y:S01]  /*2910*/  IABS R7, R4 ;  /* 0x0000000400077213 */ /* 0x000fe20000000000 */
[----:B------:R-:W-:Y:S01]  /*2920*/  @!P2 IMAD.MOV R2, RZ, RZ, -R2 ;  /* 0x000000ffff02a224 */ /* 0x000fe200078e0a02 */
[----:B------:R-:W-:Y:S01]  /*2930*/  ISETP.GT.U32.AND P2, PT, R3, R10, PT ;  /* 0x0000000a0300720c */ /* 0x000fe20003f44070 */
[----:B------:R-:W-:Y:S01]  /*2940*/  VIADD R5, R24, 0x56 ;  /* 0x0000005618057836 */ /* 0x000fe20000000000 */
[----:B------:R-:W-:Y:S01]  /*2950*/  IABS R9, R8 ;  /* 0x0000000800097213 */ /* 0x000fe20000000000 */
[----:B------:R-:W-:Y:S01]  /*2960*/  IMAD.HI.U32 R13, R14, R7, RZ ;  /* 0x000000070e0d7227 */ /* 0x000fe200078e00ff */
[----:B------:R0:W-:Y:S02]  /*2970*/  STL [R1+0x168], R2 ;  /* 0x0001680201007387 */ /* 0x0001e40000100800 */
[----:B------:R-:W-:Y:S01]  /*2980*/  IABS R6, R5 ;  /* 0x0000000500067213 */ /* 0x000fe20000000000 */
[----:B------:R-:W-:-:S02]  /*2990*/  @!P1 IMAD.IADD R0, R0, 0x1, -R3 ;  /* 0x0000000100009824 */ /* 0x000fc400078e0a03 */
[----:B------:R-:W-:Y:S02]  /*29a0*/  IMAD.MOV R13, RZ, RZ, -R13 ;  /* 0x000000ffff0d7224 */ /* 0x000fe400078e0a0d */
[--C-:B------:R-:W-:Y:S01]  /*29b0*/  @!P4 IMAD.IADD R15, R15, 0x1, -R3.reuse ;  /* 0x000000010f0fc824 */ /* 0x100fe200078e0a03 */
[C---:B------:R-:W-:Y:S01]  /*29c0*/  ISETP.GT.U32.AND P1, PT, R3.reuse, R0, PT ;  /* 0x000000000300720c */ /* 0x040fe20003f24070 */
[----:B------:R-:W-:Y:S02]  /*29d0*/  @!P2 IMAD.IADD R10, R10, 0x1, -R3 ;  /* 0x000000010a0aa824 */ /* 0x000fe400078e0a03 */
[----:B0-----:R-:W-:Y:S02]  /*29e0*/  IMAD.MOV.U32 R2, RZ, RZ, R17 ;  /* 0x000000ffff027224 */ /* 0x001fe400078e0011 */
[----:B------:R-:W-:Y:S01]  /*29f0*/  IMAD.HI.U32 R17, R14, R16, RZ ;  /* 0x000000100e117227 */ /* 0x000fe200078e00ff */
[----:B------:R-:W-:-:S03]  /*2a00*/  ISETP.GT.U32.AND P2, PT, R3, R10, PT ;  /* 0x0000000a0300720c */ /* 0x000fc60003f44070 */
[----:B------:R-:W-:Y:S01]  /*2a10*/  @!P3 IMAD.MOV R2, RZ, RZ, -R2 ;  /* 0x000000ffff02b224 */ /* 0x000fe200078e0a02 */
[----:B------:R-:W-:Y:S01]  /*2a20*/  ISETP.GE.AND P3, PT, R4, RZ, PT ;  /* 0x000000ff0400720c */ /* 0x000fe20003f66270 */
[C---:B------:R-:W-:Y:S02]  /*2a30*/  IMAD R4, R3.reuse, R13, R7 ;  /* 0x0000000d03047224 */ /* 0x040fe400078e0207 */
[C---:B------:R-:W-:Y:S01]  /*2a40*/  IMAD.HI.U32 R7, R14.reuse, R9, RZ ;  /* 0x000000090e077227 */ /* 0x040fe200078e00ff */
[----:B------:R0:W-:Y:S02]  /*2a50*/  STL [R1+0x164], R2 ;  /* 0x0001640201007387 */ /* 0x0001e40000100800 */
[----:B------:R-:W-:Y:S01]  /*2a60*/  ISETP.GT.U32.AND P4, PT, R3, R4, PT ;  /* 0x000000040300720c */ /* 0x000fe20003f84070 */
[----:B------:R-:W-:-:S04]  /*2a70*/  IMAD.HI.U32 R13, R14, R6, RZ ;  /* 0x000000060e0d7227 */ /* 0x000fc800078e00ff */
[----:B------:R-:W-:Y:S02]  /*2a80*/  IMAD.MOV R7, RZ, RZ, -R7 ;  /* 0x000000ffff077224 */ /* 0x000fe400078e0a07 */
[----:B------:R-:W-:Y:S02]  /*2a90*/  IMAD.MOV R17, RZ, RZ, -R17 ;  /* 0x000000ffff117224 */ /* 0x000fe400078e0a11 */
[----:B0-----:R-:W-:Y:S02]  /*2aa0*/  IMAD.MOV.U32 R2, RZ, RZ, R15 ;  /* 0x000000ffff027224 */ /* 0x001fe400078e000f */
[----:B------:R-:W-:Y:S02]  /*2ab0*/  IMAD.MOV R13, RZ, RZ, -R13 ;  /* 0x000000ffff0d7224 */ /* 0x000fe400078e0a0d */
[----:B------:R-:W-:Y:S02]  /*2ac0*/  @!P0 IMAD.MOV R2, RZ, RZ, -R2 ;  /* 0x000000ffff028224 */ /* 0x000fe400078e0a02 */
[----:B------:R-:W-:-:S02]  /*2ad0*/  IMAD R9, R3, R7, R9 ;  /* 0x0000000703097224 */ /* 0x000fc400078e0209 */
[--C-:B------:R-:W-:Y:S01]  /*2ae0*/  @!P2 IMAD.IADD R10, R10, 0x1, -R3.reuse ;  /* 0x000000010a0aa824 */ /* 0x100fe200078e0a03 */
[----:B------:R0:W-:Y:S01]  /*2af0*/  STL [R1+0x160], R2 ;  /* 0x0001600201007387 */ /* 0x0001e20000100800 */
[----:B------:R-:W-:Y:S01]  /*2b00*/  VIADD R7, R24, 0x55 ;  /* 0x0000005518077836 */ /* 0x000fe20000000000 */
[C---:B------:R-:W-:Y:S01]  /*2b10*/  ISETP.GT.U32.AND P2, PT, R3.reuse, R9, PT ;  /* 0x000000090300720c */ /* 0x040fe20003f44070 */
[----:B------:R-:W-:Y:S01]  /*2b20*/  @!P1 IMAD.IADD R0, R0, 0x1, -R3 ;  /* 0x0000000100009824 */ /* 0x000fe200078e0a03 */
[----:B------:R-:W-:Y:S01]  /*2b30*/  ISETP.GE.AND P1, PT, R12, RZ, PT ;  /* 0x000000ff0c00720c */ /* 0x000fe20003f26270 */
[C---:B------:R-:W-:Y:S02]  /*2b40*/  IMAD R12, R3.reuse, R17, R16 ;  /* 0x00000011030c7224 */ /* 0x040fe400078e0210 */
[C---:B------:R-:W-:Y:S01]  /*2b50*/  IMAD R6, R3.reuse, R13, R6 ;  /* 0x0000000d03067224 */ /* 0x040fe200078e0206 */
[----:B------:R-:W-:Y:S01]  /*2b60*/  IABS R13, R7 ;  /* 0x00000007000d7213 */ /* 0x000fe20000000000 */
[----:B------:R-:W-:Y:S01]  /*2b70*/  IMAD.MOV.U32 R15, RZ, RZ, R0 ;  /* 0x000000ffff0f7224 */ /* 0x000fe200078e0000 */
[----:B------:R-:W-:Y:S01]  /*2b80*/  ISETP.GT.U32.AND P0, PT, R3, R12, PT ;  /* 0x0000000c0300720c */ /* 0x000fe20003f04070 */
[----:B0-----:R-:W-:-:S02]  /*2b90*/  IMAD.MOV.U32 R2, RZ, RZ, R10 ;  /* 0x000000ffff027224 */ /* 0x001fc400078e000a */
[----:B------:R-:W-:Y:S02]  /*2ba0*/  @!P4 IMAD.IADD R4, R4, 0x1, -R3 ;  /* 0x000000010404c824 */ /* 0x000fe400078e0a03 */
[----:B------:R-:W-:Y:S01]  /*2bb0*/  @!P6 IMAD.MOV R2, RZ, RZ, -R2 ;  /* 0x000000ffff02e224 */ /* 0x000fe200078e0a02 */
[C---:B------:R-:W-:Y:S01]  /*2bc0*/  ISETP.GT.U32.AND P6, PT, R3.reuse, R6, PT ;  /* 0x000000060300720c */ /* 0x040fe20003fc4070 */
[----:B------:R-:W-:Y:S01]  /*2bd0*/  IMAD.MOV.U32 R0, RZ, RZ, R13 ;  /* 0x000000ffff007224 */ /* 0x000fe200078e000d */
[----:B------:R-:W-:Y:S01]  /*2be0*/  ISETP.GT.U32.AND P4, PT, R3, R4, PT ;  /* 0x000000040300720c */ /* 0x000fe20003f84070 */
[----:B------:R-:W-:Y:S01]  /*2bf0*/  @!P5 IMAD.MOV R15, RZ, RZ, -R15 ;  /* 0x000000ffff0fd224 */ /* 0x000fe200078e0a0f */
[----:B------:R-:W-:Y:S01]  /*2c00*/  ISETP.GE.AND P5, PT, R8, RZ, PT ;  /* 0x000000ff0800720c */ /* 0x000fe20003fa6270 */
[----:B------:R-:W-:Y:S02]  /*2c10*/  VIADD R8, R24, 0x54 ;  /* 0x0000005418087836 */ /* 0x000fe40000000000 */
[----:B------:R-:W-:Y:S01]  /*2c20*/  IMAD.HI.U32 R10, R14, R0, RZ ;  /* 0x000000000e0a7227 */ /* 0x000fe200078e00ff */
[----:B------:R-:W-:Y:S02]  /*2c30*/  STL [R1+0x15c], R15 ;  /* 0x00015c0f01007387 */ /* 0x000fe40000100800 */
[----:B------:R-:W-:Y:S01]  /*2c40*/  IABS R17, R8 ;  /* 0x0000000800117213 */ /* 0x000fe20000000000 */
[----:B------:R-:W-:Y:S01]  /*2c50*/  @!P2 IMAD.IADD R9, R9, 0x1, -R3 ;  /* 0x000000010909a824 */ /* 0x000fe200078e0a03 */
[----:B------:R0:W-:Y:S01]  /*2c60*/  STL [R1+0x158], R2 ;  /* 0x0001580201007387 */ /* 0x0001e20000100800 */
[----:B------:R-:W-:-:S02]  /*2c70*/  IMAD.MOV R10, RZ, RZ, -R10 ;  /* 0x000000ffff0a7224 */ /* 0x000fc400078e0a0a */
[--C-:B------:R-:W-:Y:S01]  /*2c80*/  @!P0 IMAD.IADD R12, R12, 0x1, -R3.reuse ;  /* 0x000000010c0c8824 */ /* 0x100fe200078e0a03 */
[----:B------:R-:W-:Y:S01]  /*2c90*/  ISETP.GE.AND P0, PT, R7, RZ, PT ;  /* 0x000000ff0700720c */ /* 0x000fe20003f06270 */
[----:B------:R-:W-:Y:S01]  /*2ca0*/  @!P6 IMAD.IADD R6, R6, 0x1, -R3 ;  /* 0x000000010606e824 */ /* 0x000fe200078e0a03 */
[C---:B------:R-:W-:Y:S01]  /*2cb0*/  ISETP.GT.U32.AND P6, PT, R3.reuse, R9, PT ;  /* 0x000000090300720c */ /* 0x040fe20003fc4070 */
[C---:B------:R-:W-:Y:S01]  /*2cc0*/  IMAD R0, R3.reuse, R10, R0 ;  /* 0x0000000a03007224 */ /* 0x040fe200078e0200 */
[----:B------:R-:W-:Y:S01]  /*2cd0*/  ISETP.GT.U32.AND P2, PT, R3, R12, PT ;  /* 0x0000000c0300720c */ /* 0x000fe20003f44070 */
[----:B------:R-:W-:-:S04]  /*2ce0*/  IMAD.HI.U32 R10, R14, R17, RZ ;  /* 0x000000110e0a7227 */ /* 0x000fc800078e00ff */
[----:B------:R-:W-:Y:S01]  /*2cf0*/  @!P4 IMAD.IADD R4, R4, 0x1, -R3 ;  /* 0x000000010404c824 */ /* 0x000fe200078e0a03 */
[----:B------:R-:W-:Y:S01]  /*2d00*/  ISETP.GE.AND P4, PT, R5, RZ, PT ;  /* 0x000000ff0500720c */ /* 0x000fe20003f86270 */
[----:B------:R-:W-:Y:S02]  /*2d10*/  IMAD.MOV R10, RZ, RZ, -R10 ;  /* 0x000000ffff0a7224 */ /* 0x000fe400078e0a0a */
[----:B0-----:R-:W-:Y:S02]  /*2d20*/  IMAD.MOV.U32 R2, RZ, RZ, R4 ;  /* 0x000000ffff027224 */ /* 0x001fe400078e0004 */
[C---:B------:R-:W-:Y:S02]  /*2d30*/  IMAD R17, R3.reuse, R10, R17 ;  /* 0x0000000a03117224 */ /* 0x040fe400078e0211 */
[----:B------:R-:W-:Y:S01]  /*2d40*/  @!P3 IMAD.MOV R2, RZ, RZ, -R2 ;  /* 0x000000ffff02b224 */ /* 0x000fe200078e0a02 */
[----:B------:R-:W-:Y:S01]  /*2d50*/  ISETP.GT.U32.AND P3, PT, R3, R6, PT ;  /* 0x000000060300720c */ /* 0x000fe20003f64070 */
[--C-:B------:R-:W-:Y:S01]  /*2d60*/  @!P6 IMAD.IADD R9, R9, 0x1, -R3.reuse ;  /* 0x000000010909e824 */ /* 0x100fe200078e0a03 */
[C---:B------:R-:W-:Y:S01]  /*2d70*/  ISETP.GT.U32.AND P6, PT, R3.reuse, R17, PT ;  /* 0x000000110300720c */ /* 0x040fe20003fc4070 */
[----:B------:R-:W-:Y:S01]  /*2d80*/  @!P2 IMAD.IADD R12, R12, 0x1, -R3 ;  /* 0x000000010c0ca824 */ /* 0x000fe200078e0a03 */
[----:B------:R-:W-:Y:S01]  /*2d90*/  ISETP.GT.U32.AND P2, PT, R3, R0, PT ;  /* 0x000000000300720c */ /* 0x000fe20003f44070 */
[C---:B------:R-:W-:Y:S01]  /*2da0*/  VIADD R4, R24.reuse, 0x52 ;  /* 0x0000005218047836 */ /* 0x040fe20000000000 */
[----:B------:R0:W-:Y:S01]  /*2db0*/  STL [R1+0x154], R2 ;  /* 0x0001540201007387 */ /* 0x0001e20000100800 */
[----:B------:R-:W-:-:S02]  /*2dc0*/  VIADD R7, R24, 0x51 ;  /* 0x0000005118077836 */ /* 0x000fc40000000000 */
[----:B------:R-:W-:Y:S01]  /*2dd0*/  VIADD R5, R24, 0x53 ;  /* 0x0000005318057836 */ /* 0x000fe20000000000 */
[----:B------:R-:W-:Y:S01]  /*2de0*/  IABS R15, R4 ;  /* 0x00000004000f7213 */ /* 0x000fe20000000000 */
[----:B------:R-:W-:Y:S01]  /*2df0*/  @!P5 IMAD.MOV R9, RZ, RZ, -R9 ;  /* 0x000000ffff09d224 */ /* 0x000fe200078e0a09 */
[----:B------:R-:W-:Y:S01]  /*2e00*/  IABS R13, R7 ;  /* 0x00000007000d7213 */ /* 0x000fe20000000000 */
[--C-:B------:R-:W-:Y:S01]  /*2e10*/  @!P3 IMAD.IADD R6, R6, 0x1, -R3.reuse ;  /* 0x000000010606b824 */ /* 0x100fe200078e0a03 */
[----:B------:R-:W-:Y:S01]  /*2e20*/  ISETP.GE.AND P3, PT, R8, RZ, PT ;  /* 0x000000ff0800720c */ /* 0x000fe20003f66270 */
[----:B------:R-:W-:Y:S01]  /*2e30*/  @!P6 IMAD.IADD R17, R17, 0x1, -R3 ;  /* 0x000000011111e824 */ /* 0x000fe200078e0a03 */
[----:B------:R-:W-:Y:S01]  /*2e40*/  IABS R16, R5 ;  /* 0x0000000500107213 */ /* 0x000fe20000000000 */
[----:B0-----:R-:W-:Y:S02]  /*2e50*/  IMAD.MOV.U32 R2, RZ, RZ, R12 ;  /* 0x000000ffff027224 */ /* 0x001fe400078e000c */
[----:B------:R-:W-:Y:S01]  /*2e60*/  IMAD.HI.U32 R8, R14, R15, RZ ;  /* 0x0000000f0e087227 */ /* 0x000fe200078e00ff */
[----:B------:R-:W-:-:S03]  /*2e70*/  ISETP.GT.U32.AND P6, PT, R3, R17, PT ;  /* 0x000000110300720c */ /* 0x000fc60003fc4070 */
[----:B------:R-:W-:Y:S01]  /*2e80*/  @!P2 IMAD.IADD R0, R0, 0x1, -R3 ;  /* 0x000000010000a824 */ /* 0x000fe200078e0a03 */
[----:B------:R-:W-:Y:S01]  /*2e90*/  ISETP.GE.AND P2, PT, R5, RZ, PT ;  /* 0x000000ff0500720c */ /* 0x000fe20003f46270 */
[----:B------:R-:W-:Y:S02]  /*2ea0*/  @!P1 IMAD.MOV R2, RZ, RZ, -R2 ;  /* 0x000000ffff029224 */ /* 0x000fe400078e0a02 */
[----:B------:R-:W-:Y:S01]  /*2eb0*/  IMAD.HI.U32 R5, R14, R13, RZ ;  /* 0x0000000d0e057227 */ /* 0x000fe200078e00ff */
[C---:B------:R-:W-:Y:S02]  /*2ec0*/  ISETP.GT.U32.AND P1, PT, R3.reuse, R0, PT ;  /* 0x000000000300720c */ /* 0x040fe40003f24070 */
[----:B------:R0:W-:Y:S01]  /*2ed0*/  STL [R1+0x150], R2 ;  /* 0x0001500201007387 */ /* 0x0001e20000100800 */
[----:B------:R-:W-:Y:S02]  /*2ee0*/  IMAD.MOV R8, RZ, RZ, -R8 ;  /* 0x000000ffff087224 */ /* 0x000fe400078e0a08 */
[----:B------:R-:W-:Y:S01]  /*2ef0*/  IMAD.MOV R5, RZ, RZ, -R5 ;  /* 0x000000ffff057224 */ /* 0x000fe200078e0a05 */
[----:B------:R1:W-:Y:S01]  /*2f00*/  STL [R1+0x14c], R9 ;  /* 0x00014c0901007387 */ /* 0x0003e20000100800 */
[----:B------:R-:W-:-:S02]  /*2f10*/  IMAD R15, R3, R8, R15 ;  /* 0x00000008030f7224 */ /* 0x000fc400078e020f */
[----:B------:R-:W-:-:S04]  /*2f20*/  IMAD.HI.U32 R10, R14, R16, RZ ;  /* 0x000000100e0a7227 */ /* 0x000fc800078e00ff */
[----:B0-----:R-:W-:Y:S02]  /*2f30*/  IMAD.MOV.U32 R2, RZ, RZ, R6 ;  /* 0x000000ffff027224 */ /* 0x001fe400078e0006 */
[C---:B------:R-:W-:Y:S02]  /*2f40*/  IMAD R13, R3.reuse, R5, R13 ;  /* 0x00000005030d7224 */ /* 0x040fe400078e020d */
[----:B------:R-:W-:Y:S01]  /*2f50*/  @!P4 IMAD.MOV R2, RZ, RZ, -R2 ;  /* 0x000000ffff02c224 */ /* 0x000fe200078e0a02 */
[----:B------:R-:W-:Y:S01]  /*2f60*/  ISETP.GT.U32.AND P4, PT, R3, R15, PT ;  /* 0x0000000f0300720c */ /* 0x000fe20003f84070 */
[----:B------:R-:W-:Y:S02]  /*2f70*/  IMAD.MOV R10, RZ, RZ, -R10 ;  /* 0x000000ffff0a7224 */ /* 0x000fe400078e0a0a */
[----:B------:R-:W-:Y:S01]  /*2f80*/  @!P6 IMAD.IADD R17, R17, 0x1, -R3 ;  /* 0x000000011111e824 */ /* 0x000fe200078e0a03 */
[C---:B------:R-:W-:Y:S01]  /*2f90*/  ISETP.GT.U32.AND P6, PT, R3.reuse, R13, PT ;  /* 0x0000000d0300720c */ /* 0x040fe20003fc4070 */
[----:B------:R-:W-:Y:S01]  /*2fa0*/  IMAD R16, R3, R10, R16 ;  /* 0x0000000a03107224 */ /* 0x000fe200078e0210 */
[----:B------:R0:W-:Y:S01]  /*2fb0*/  STL [R1+0x148], R2 ;  /* 0x0001480201007387 */ /* 0x0001e20000100800 */
[----:B-1----:R-:W-:-:S02]  /*2fc0*/  VIADD R9, R24, 0x4f ;  /* 0x0000004f18097836 */ /* 0x002fc40000000000 */
[--C-:B------:R-:W-:Y:S01]  /*2fd0*/  @!P1 IMAD.IADD R0, R0, 0x1, -R3.reuse ;  /* 0x0000000100009824 */ /* 0x100fe200078e0a03 */
[----:B------:R-:W-:Y:S01]  /*2fe0*/  ISETP.GT.U32.AND P5, PT, R3, R16, PT ;  /* 0x000000100300720c */ /* 0x000fe20003fa4070 */
[----:B------:R-:W-:Y:S01]  /*2ff0*/  VIADD R6, R24, 0x50 ;  /* 0x0000005018067836 */ /* 0x000fe20000000000 */
[----:B------:R-:W-:Y:S01]  /*3000*/  ISETP.GE.AND P1, PT, R4, RZ, PT ;  /* 0x000000ff0400720c */ /* 0x000fe20003f26270 */
[--C-:B------:R-:W-:Y:S01]  /*3010*/  @!P4 IMAD.IADD R15, R15, 0x1, -R3.reuse ;  /* 0x000000010f0fc824 */ /* 0x100fe200078e0a03 */
[----:B------:R-:W-:Y:S01]  /*3020*/  IABS R4, R9 ;  /* 0x0000000900047213 */ /* 0x000fe20000000000 */
[----:B0-----:R-:W-:Y:S01]  /*3030*/  IMAD.MOV.U32 R2, RZ, RZ, R0 ;  /* 0x000000ffff027224 */ /* 0x001fe200078e0000 */
[----:B------:R-:W-:Y:S01]  /*3040*/  IABS R5, R6 ;  /* 0x0000000600057213 */ /* 0x000fe20000000000 */
[----:B------:R-:W-:Y:S01]  /*3050*/  @!P6 IMAD.IADD R13, R13, 0x1, -R3 ;  /* 0x000000010d0de824 */ /* 0x000fe200078e0a03 */
[----:B------:R-:W-:Y:S01]  /*3060*/  ISETP.GT.U32.AND P6, PT, R3, R15, PT ;  /* 0x0000000f0300720c */ /* 0x000fe20003fc4070 */
[----:B------:R-:W-:-:S04]  /*3070*/  IMAD.HI.U32 R0, R14, R4, RZ ;  /* 0x000000040e007227 */ /* 0x000fc800078e00ff */
[----:B------:R-:W-:Y:S01]  /*3080*/  @!P5 IMAD.IADD R16, R16, 0x1, -R3 ;  /* 0x000000011010d824 */ /* 0x000fe200078e0a03 */
[----:B------:R-:W-:Y:S01]  /*3090*/  ISETP.GE.AND P5, PT, R7, RZ, PT ;  /* 0x000000ff0700720c */ /* 0x000fe20003fa6270 */
[----:B------:R-:W-:Y:S02]  /*30a0*/  IMAD.MOV R0, RZ, RZ, -R0 ;  /* 0x000000ffff007224 */ /* 0x000fe400078e0a00 */
[----:B------:R-:W-:Y:S01]  /*30b0*/  IMAD.HI.U32 R8, R14, R5, RZ ;  /* 0x000000050e087227 */ /* 0x000fe200078e00ff */
[----:B------:R-:W-:-:S03]  /*30c0*/  ISETP.GT.U32.AND P4, PT, R3, R16, PT ;  /* 0x000000100300720c */ /* 0x000fc60003f84070 */
[----:B------:R-:W-:Y:S02]  /*30d0*/  IMAD R4, R3, R0, R4 ;  /* 0x0000000003047224 */ /* 0x000fe400078e0204 */
[----:B------:R-:W-:Y:S02]  /*30e0*/  @!P6 IMAD.IADD R15, R15, 0x1, -R3 ;  /* 0x000000010f0fe824 */ /* 0x000fe400078e0a03 */
[----:B------:R-:W-:Y:S01]  /*30f0*/  IMAD.MOV R8, RZ, RZ, -R8 ;  /* 0x000000ffff087224 */ /* 0x000fe200078e0a08 */
[C---:B------:R-:W-:Y:S01]  /*3100*/  ISETP.GT.U32.AND P6, PT, R3.reuse, R4, PT ;  /* 0x000000040300720c */ /* 0x040fe20003fc4070 */
[----:B------:R-:W-:Y:S02]  /*3110*/  VIADD R7, R24, 0x4e ;  /* 0x0000004e18077836 */ /* 0x000fe40000000000 */
[C---:B------:R-:W-:Y:S02]  /*3120*/  IMAD R5, R3.reuse, R8, R5 ;  /* 0x0000000803057224 */ /* 0x040fe400078e0205 */
[----:B------:R-:W-:Y:S01]  /*3130*/  @!P4 IMAD.IADD R16, R16, 0x1, -R3 ;  /* 0x000000011010c824 */ /* 0x000fe200078e0a03 */
[----:B------:R-:W-:Y:S01]  /*3140*/  IABS R18, R7 ;  /* 0x0000000700127213 */ /* 0x000fe20000000000 */
[----:B------:R-:W-:Y:S01]  /*3150*/  VIADD R8, R24, 0x4d ;  /* 0x0000004d18087836 */ /* 0x000fe20000000000 */
[C---:B------:R-:W-:Y:S01]  /*3160*/  ISETP.GT.U32.AND P4, PT, R3.reuse, R5, PT ;  /* 0x000000050300720c */ /* 0x040fe20003f84070 */
[----:B------:R-:W-:Y:S01]  /*3170*/  @!P0 IMAD.MOV R2, RZ, RZ, -R2 ;  /* 0x000000ffff028224 */ /* 0x000fe200078e0a02 */
[----:B------:R-:W-:Y:S01]  /*3180*/  ISETP.GT.U32.AND P0, PT, R3, R13, PT ;  /* 0x0000000d0300720c */ /* 0x000fe20003f04070 */
[----:B------:R-:W-:Y:S01]  /*3190*/  IMAD.HI.U32 R19, R14, R18, RZ ;  /* 0x000000120e137227 */ /* 0x000fe200078e00ff */
[----:B------:R-:W-:-:S02]  /*31a0*/  IABS R12, R8 ;  /* 0x00000008000c7213 */ /* 0x000fc40000000000 */
[----:B------:R0:W-:Y:S01]  /*31b0*/  STL [R1+0x144], R2 ;  /* 0x0001440201007387 */ /* 0x0001e20000100800 */
[----:B------:R-:W-:Y:S02]  /*31c0*/  @!P6 IMAD.IADD R4, R4, 0x1, -R3 ;  /* 0x000000010404e824 */ /* 0x000fe400078e0a03 */
[----:B------:R-:W-:-:S03]  /*31d0*/  IMAD.HI.U32 R10, R14, R12, RZ ;  /* 0x0000000c0e0a7227 */ /* 0x000fc600078e00ff */
[----:B------:R-:W-:Y:S01]  /*31e0*/  ISETP.GT.U32.AND P6, PT, R3, R4, PT ;  /* 0x000000040300720c */ /* 0x000fe20003fc4070 */
[----:B------:R-:W-:Y:S02]  /*31f0*/  IMAD.MOV R19, RZ, RZ, -R19 ;  /* 0x000000ffff137224 */ /* 0x000fe400078e0a13 */
[----:B------:R-:W-:Y:S01]  /*3200*/  @!P4 IMAD.IADD R5, R5, 0x1, -R3 ;  /* 0x000000010505c824 */ /* 0x000fe200078e0a03 */
[----:B------:R-:W-:Y:S01]  /*3210*/  ISETP.GE.AND P4, PT, R9, RZ, PT ;  /* 0x000000ff0900720c */ /* 0x000fe20003f86270 */
[----:B0-----:R-:W-:Y:S02]  /*3220*/  IMAD.MOV.U32 R2, RZ, RZ, R17 ;  /* 0x000000ffff027224 */ /* 0x001fe400078e0011 */
[----:B------:R-:W-:Y:S02]  /*3230*/  IMAD.MOV R10, RZ, RZ, -R10 ;  /* 0x000000ffff0a7224 */ /* 0x000fe400078e0a0a */
[C---:B------:R-:W-:Y:S02]  /*3240*/  IMAD R9, R3.reuse, R19, R18 ;  /* 0x0000001303097224 */ /* 0x040fe400078e0212 */
[----:B------:R-:W-:Y:S01]  /*3250*/  @!P3 IMAD.MOV R2, RZ, RZ, -R2 ;  /* 0x000000ffff02b224 */ /* 0x000fe200078e0a02 */
[C---:B------:R-:W-:Y:S01]  /*3260*/  ISETP.GT.U32.AND P3, PT, R3.reuse, R5, PT ;  /* 0x000000050300720c */ /* 0x040fe20003f64070 */
[----:B------:R-:W-:-:S02]  /*3270*/  IMAD R12, R3, R10, R12 ;  /* 0x0000000a030c7224 */ /* 0x000fc400078e020c */
[----:B------:R-:W-:Y:S01]  /*3280*/  VIADD R0, R24, 0x4c ;  /* 0x0000004c18007836 */ /* 0x000fe20000000000 */
[----:B------:R0:W-:Y:S01]  /*3290*/  STL [R1+0x140], R2 ;  /* 0x0001400201007387 */ /* 0x0001e20000100800 */
[--C-:B------:R-:W-:Y:S01]  /*32a0*/  @!P0 IMAD.IADD R13, R13, 0x1, -R3.reuse ;  /* 0x000000010d0d8824 */ /* 0x100fe200078e0a03 */
[----:B------:R-:W-:Y:S01]  /*32b0*/  ISETP.GE.AND P0, PT, R6, RZ, PT ;  /* 0x000000ff0600720c */ /* 0x000fe20003f06270 */
[----:B------:R-:W-:Y:S01]  /*32c0*/  @!P2 IMAD.MOV R16, RZ, RZ, -R16 ;  /* 0x000000ffff10a224 */ /* 0x000fe200078e0a10 */
[C---:B------:R-:W-:Y:S01]  /*32d0*/  ISETP.GT.U32.AND P2, PT, R3.reuse, R9, PT ;  /* 0x000000090300720c */ /* 0x040fe20003f44070 */
[----:B------:R-:W-:Y:S01]  /*32e0*/  @!P6 IMAD.IADD R4, R4, 0x1, -R3 ;  /* 0x000000010404e824 */ /* 0x000fe200078e0a03 */
[----:B------:R-:W-:Y:S01]  /*32f0*/  ISETP.GT.U32.AND P6, PT, R3, R12, PT ;  /* 0x0000000c0300720c */ /* 0x000fe20003fc4070 */
[----:B------:R-:W-:Y:S01]  /*3300*/  @!P1 IMAD.MOV R15, RZ, RZ, -R15 ;  /* 0x000000ffff0f9224 */ /* 0x000fe200078e0a0f */
[----:B------:R-:W-:Y:S01]  /*3310*/  IABS R6, R0 ;  /* 0x0000000000067213 */ /* 0x000fe20000000000 */
[----:B------:R-:W-:Y:S01]  /*3320*/  @!P3 IMAD.IADD R5, R5, 0x1, -R3 ;  /* 0x000000010505b824 */ /* 0x000fe200078e0a03 */
[----:B------:R-:W-:Y:S01]  /*3330*/  ISETP.GE.AND P1, PT, R7, RZ, PT ;  /* 0x000000ff0700720c */ /* 0x000fe20003f26270 */
[----:B0-----:R-:W-:Y:S01]  /*3340*/  IMAD.MOV.U32 R2, RZ, RZ, R13 ;  /* 0x000000ffff027224 */ /* 0x001fe200078e000d */
[----:B------:R-:W-:Y:S01]  /*3350*/  ISETP.GE.AND P3, PT, R0, RZ, PT ;  /* 0x000000ff0000720c */ /* 0x000fe20003f66270 */
[----:B------:R-:W-:Y:S01]  /*3360*/  VIADD R7, R24, 0x4b ;  /* 0x0000004b18077836 */ /* 0x000fe20000000000 */
[----:B------:R-:W-:Y:S01]  /*3370*/  STL [R1+0x13c], R16 ;  /* 0x00013c1001007387 */ /* 0x000fe20000100800 */
[----:B------:R-:W-:Y:S01]  /*3380*/  @!P5 IMAD.MOV R2, RZ, RZ, -R2 ;  /* 0x000000ffff02d224 */ /* 0x000fe200078e0a02 */
[----:B------:R-:W-:Y:S01]  /*3390*/  ISETP.GE.AND P5, PT, R8, RZ, PT ;  /* 0x000000ff0800720c */ /* 0x000fe20003fa6270 */
[----:B------:R-:W-:Y:S01]  /*33a0*/  IMAD.HI.U32 R8, R14, R6, RZ ;  /* 0x000000060e087227 */ /* 0x000fe200078e00ff */
[----:B------:R-:W-:Y:S03]  /*33b0*/  STL [R1+0x138], R15 ;  /* 0x0001380f01007387 */ /* 0x000fe60000100800 */
[----:B------:R-:W-:Y:S01]  /*33c0*/  IMAD.MOV R0, RZ, RZ, -R8 ;  /* 0x000000ffff007224 */ /* 0x000fe200078e0a08 */
[----:B------:R0:W-:Y:S01]  /*33d0*/  STL [R1+0x134], R2 ;  /* 0x0001340201007387 */ /* 0x0001e20000100800 */
[--C-:B------:R-:W-:Y:S01]  /*33e0*/  @!P2 IMAD.IADD R9, R9, 0x1, -R3.reuse ;  /* 0x000000010909a824 */ /* 0x100fe200078e0a03 */
[----:B------:R-:W-:Y:S01]  /*33f0*/  IABS R8, R7 ;  /* 0x0000000700087213 */ /* 0x000fe20000000000 */
[----:B------:R-:W-:-:S02]  /*3400*/  @!P6 IMAD.IADD R12, R12, 0x1, -R3 ;  /* 0x000000010c0ce824 */ /* 0x000fc400078e0a03 */
[C---:B------:R-:W-:Y:S01]  /*3410*/  IMAD R0, R3.reuse, R0, R6 ;  /* 0x0000000003007224 */ /* 0x040fe200078e0206 */
[C---:B------:R-:W-:Y:S01]  /*3420*/  ISETP.GT.U32.AND P2, PT, R3.reuse, R9, PT ;  /* 0x000000090300720c */ /* 0x040fe20003f44070 */
[----:B------:R-:W-:Y:S01]  /*3430*/  IMAD.MOV.U32 R13, RZ, RZ, R5 ;  /* 0x000000ffff0d7224 */ /* 0x000fe200078e0005 */
[----:B------:R-:W-:Y:S01]  /*3440*/  ISETP.GT.U32.AND P6, PT, R3, R12, PT ;  /* 0x0000000c0300720c */ /* 0x000fe20003fc4070 */
[----:B------:R-:W-:-:S04]  /*3450*/  IMAD.HI.U32 R5, R14, R8, RZ ;  /* 0x000000080e057227 */ /* 0x000fc800078e00ff */
[----:B0-----:R-:W-:Y:S02]  /*3460*/  IMAD.MOV.U32 R2, RZ, RZ, R4 ;  /* 0x000000ffff027224 */ /* 0x001fe400078e0004 */
[----:B------:R-:W-:Y:S02]  /*3470*/  IMAD.MOV R5, RZ, RZ, -R5 ;  /* 0x000000ffff057224 */ /* 0x000fe400078e0a05 */
[----:B------:R-:W-:Y:S01]  /*3480*/  @!P4 IMAD.MOV R2, RZ, RZ, -R2 ;  /* 0x000000ffff02c224 */ /* 0x000fe200078e0a02 */
[----:B------:R-:W-:Y:S01]  /*3490*/  ISETP.GT.U32.AND P4, PT, R3, R0, PT ;  /* 0x000000000300720c */ /* 0x000fe20003f84070 */
[----:B------:R-:W-:Y:S01]  /*34a0*/  @!P0 IMAD.MOV R13, RZ, RZ, -R13 ;  /* 0x000000ffff0d8224 */ /* 0x000fe200078e0a0d */
[----:B------:R-:W-:Y:S01]  /*34b0*/  ISETP.GE.AND P0, PT, R7, RZ, PT ;  /* 0x000000ff0700720c */ /* 0x000fe20003f06270 */
[----:B------:R-:W-:Y:S02]  /*34c0*/  IMAD R8, R3, R5, R8 ;  /* 0x0000000503087224 */ /* 0x000fe400078e0208 */
[----:B------:R-:W-:Y:S01]  /*34d0*/  VIADD R4, R24, 0x4a ;  /* 0x0000004a18047836 */ /* 0x000fe20000000000 */
[----:B------:R0:W-:Y:S01]  /*34e0*/  STL [R1+0x130], R13 ;  /* 0x0001300d01007387 */ /* 0x0001e20000100800 */
[----:B------:R-:W-:-:S02]  /*34f0*/  @!P2 IMAD.IADD R9, R9, 0x1, -R3 ;  /* 0x000000010909a824 */ /* 0x000fc400078e0a03 */
[--C-:B------:R-:W-:Y:S01]  /*3500*/  @!P6 IMAD.IADD R12, R12, 0x1, -R3.reuse ;  /* 0x000000010c0ce824 */ /* 0x100fe200078e0a03 */
[C---:B------:R-:W-:Y:S01]  /*3510*/  ISETP.GT.U32.AND P6, PT, R3.reuse, R8, PT ;  /* 0x000000080300720c */ /* 0x040fe20003fc4070 */
[----:B------:R1:W-:Y:S01]  /*3520*/  STL [R1+0x124], R2 ;  /* 0x0001240201007387 */ /* 0x0003e20000100800 */
[----:B------:R-:W-:Y:S01]  /*3530*/  IABS R6, R4 ;  /* 0x0000000400067213 */ /* 0x000fe20000000000 */
[----:B------:R-:W-:Y:S01]  /*3540*/  @!P4 IMAD.IADD R0, R0, 0x1, -R3 ;  /* 0x000000010000c824 */ /* 0x000fe200078e0a03 */
[----:B------:R-:W-:Y:S01]  /*3550*/  ISETP.GE.AND P2, PT, R4, RZ, PT ;  /* 0x000000ff0400720c */ /* 0x000fe20003f46270 */
[C---:B------:R-:W-:Y:S02]  /*3560*/  VIADD R4, R24.reuse, 0x48 ;  /* 0x0000004818047836 */ /* 0x040fe40000000000 */
[----:B0-----:R-:W-:Y:S01]  /*3570*/  VIADD R13, R24, 0x49 ;  /* 0x00000049180d7836 */ /* 0x001fe20000000000 */
[----:B------:R-:W-:Y:S01]  /*3580*/  ISETP.GT.U32.AND P4, PT, R3, R0, PT ;  /* 0x000000000300720c */ /* 0x000fe20003f84070 */
[----:B------:R-:W-:Y:S01]  /*3590*/  IMAD.HI.U32 R10, R14, R6, RZ ;  /* 0x000000060e0a7227 */ /* 0x000fe200078e00ff */
[----:B------:R-:W-:-:S02]  /*35a0*/  IABS R5, R4 ;  /* 0x0000000400057213 */ /* 0x000fc40000000000 */
[----:B------:R-:W-:Y:S01]  /*35b0*/  IABS R7, R13 ;  /* 0x0000000d00077213 */ /* 0x000fe20000000000 */
[----:B-1----:R-:W-:Y:S02]  /*35c0*/  IMAD.MOV.U32 R2, RZ, RZ, R9 ;  /* 0x000000ffff027224 */ /* 0x002fe400078e0009 */
[----:B------:R-:W-:Y:S02]  /*35d0*/  IMAD.MOV R10, RZ, RZ, -R10 ;  /* 0x000000ffff0a7224 */ /* 0x000fe400078e0a0a */
[----:B------:R-:W-:Y:S01]  /*35e0*/  @!P1 IMAD.MOV R2, RZ, RZ, -R2 ;  /* 0x000000ffff029224 */ /* 0x000fe200078e0a02 */
[----:B------:R-:W-:Y:S01]  /*35f0*/  ISETP.GE.AND P1, PT, R13, RZ, PT ;  /* 0x000000ff0d00720c */ /* 0x000fe20003f26270 */
[----:B------:R-:W-:-:S03]  /*3600*/  IMAD.HI.U32 R9, R14, R7, RZ ;  /* 0x000000070e097227 */ /* 0x000fc600078e00ff */
[----:B------:R0:W-:Y:S01]  /*3610*/  STL [R1+0x11c], R2 ;  /* 0x00011c0201007387 */ /* 0x0001e20000100800 */
[----:B------:R-:W-:Y:S02]  /*3620*/  @!P6 IMAD.IADD R8, R8, 0x1, -R3 ;  /* 0x000000010808e824 */ /* 0x000fe400078e0a03 */
[----:B------:R-:W-:Y:S02]  /*3630*/  IMAD.MOV R9, RZ, RZ, -R9 ;  /* 0x000000ffff097224 */ /* 0x000fe400078e0a09 */
[C---:B------:R-:W-:Y:S01]  /*3640*/  IMAD R6, R3.reuse, R10, R6 ;  /* 0x0000000a03067224 */ /* 0x040fe200078e0206 */
[C---:B------:R-:W-:Y:S01]  /*3650*/  ISETP.GT.U32.AND P6, PT, R3.reuse, R8, PT ;  /* 0x000000080300720c */ /* 0x040fe20003fc4070 */
[----:B------:R-:W-:Y:S02]  /*3660*/  @!P4 IMAD.IADD R0, R0, 0x1, -R3 ;  /* 0x000000010000c824 */ /* 0x000fe400078e0a03 */
[----:B------:R-:W-:Y:S01]  /*3670*/  VIADD R10, R24, 0x47 ;  /* 0x00000047180a7836 */ /* 0x000fe20000000000 */
[----:B------:R-:W-:Y:S01]  /*3680*/  ISETP.GT.U32.AND P4, PT, R3, R6, PT ;  /* 0x000000060300720c */ /* 0x000fe20003f84070 */
[----:B0-----:R-:W-:-:S02]  /*3690*/  IMAD.MOV.U32 R2, RZ, RZ, R12 ;  /* 0x000000ffff027224 */ /* 0x001fc400078e000c */
[----:B------:R-:W-:Y:S01]  /*36a0*/  VIADD R19, R24, 0x3a ;  /* 0x0000003a18137836 */ /* 0x000fe20000000000 */
[----:B------:R-:W-:Y:S01]  /*36b0*/  IABS R16, R10 ;  /* 0x0000000a00107213 */ /* 0x000fe20000000000 */
[----:B------:R-:W-:Y:S01]  /*36c0*/  @!P5 IMAD.MOV R2, RZ, RZ, -R2 ;  /* 0x000000ffff02d224 */ /* 0x000fe200078e0a02 */
[----:B------:R-:W-:Y:S01]  /*36d0*/  ISETP.GE.AND P5, PT, R4, RZ, PT ;  /* 0x000000ff0400720c */ /* 0x000fe20003fa6270 */
[----:B------:R-:W-:Y:S02]  /*36e0*/  IMAD R4, R3, R9, R7 ;  /* 0x0000000903047224 */ /* 0x000fe400078e0207 */
[----:B------:R-:W-:Y:S01]  /*36f0*/  IMAD.HI.U32 R7, R14, R5, RZ ;  /* 0x000000050e077227 */ /* 0x000fe200078e00ff */
[----:B------:R0:W-:Y:S03]  /*3700*/  STL [R1+0x118], R2 ;  /* 0x0001180201007387 */ /* 0x0001e60000100800 */
[----:B------:R-:W-:-:S02]  /*3710*/  @!P6 IMAD.IADD R8, R8, 0x1, -R3 ;  /* 0x000000010808e824 */ /* 0x000fc400078e0a03 */
[----:B------:R-:W-:Y:S02]  /*3720*/  @!P4 IMAD.IADD R6, R6, 0x1, -R3 ;  /* 0x000000010606c824 */ /* 0x000fe400078e0a03 */
[----:B------:R-:W-:-:S03]  /*3730*/  IMAD.HI.U32 R9, R14, R16, RZ ;  /* 0x000000100e097227 */ /* 0x000fc600078e00ff */
[C---:B------:R-:W-:Y:S01]  /*3740*/  ISETP.GT.U32.AND P4, PT, R3.reuse, R6, PT ;  /* 0x000000060300720c */ /* 0x040fe20003f84070 */
[----:B0-----:R-:W-:Y:S02]  /*3750*/  IMAD.MOV.U32 R2, RZ, RZ, R0 ;  /* 0x000000ffff027224 */ /* 0x001fe400078e0000 */
[----:B------:R-:W-:Y:S02]  /*3760*/  IMAD.MOV R0, RZ, RZ, -R7 ;  /* 0x000000ffff007224 */ /* 0x000fe400078e0a07 */
[----:B------:R-:W-:Y:S01]  /*3770*/  @!P3 IMAD.MOV R2, RZ, RZ, -R2 ;  /* 0x000000ffff02b224 */ /* 0x000fe200078e0a02 */
[C---:B------:R-:W-:Y:S01]  /*3780*/  ISETP.GT.U32.AND P3, PT, R3.reuse, R4, PT ;  /* 0x000000040300720c */ /* 0x040fe20003f64070 */
[C---:B------:R-:W-:Y:S02]  /*3790*/  IMAD R5, R3.reuse, R0, R5 ;  /* 0x0000000003057224 */ /* 0x040fe400078e0205 */
[C---:B------:R-:W-:Y:S01]  /*37a0*/  VIADD R7, R24.reuse, 0x46 ;  /* 0x0000004618077836 */ /* 0x040fe20000000000 */
[----:B------:R0:W-:Y:S01]  /*37b0*/  STL [R1+0x114], R2 ;  /* 0x0001140201007387 */ /* 0x0001e20000100800 */
[----:B------:R-:W-:Y:S01]  /*37c0*/  VIADD R0, R24, 0x45 ;  /* 0x0000004518007836 */ /* 0x000fe20000000000 */
[C---:B------:R-:W-:Y:S01]  /*37d0*/  ISETP.GT.U32.AND P6, PT, R3.reuse, R5, PT ;  /* 0x000000050300720c */ /* 0x040fe20003fc4070 */
[----:B------:R-:W-:Y:S01]  /*37e0*/  IMAD.MOV R9, RZ, RZ, -R9 ;  /* 0x000000ffff097224 */ /* 0x000fe200078e0a09 */
[----:B------:R-:W-:Y:S01]  /*37f0*/  IABS R15, R7 ;  /* 0x00000007000f7213 */ /* 0x000fe20000000000 */
[--C-:B------:R-:W-:Y:S01]  /*3800*/  @!P4 IMAD.IADD R6, R6, 0x1, -R3.reuse ;  /* 0x000000010606c824 */ /* 0x100fe200078e0a03 */
[----:B------:R-:W-:Y:S01]  /*3810*/  IABS R12, R0 ;  /* 0x00000000000c7213 */ /* 0x000fe20000000000 */
[----:B------:R-:W-:Y:S01]  /*3820*/  IMAD R16, R3, R9, R16 ;  /* 0x0000000903107224 */ /* 0x000fe200078e0210 */
[----:B------:R-:W-:Y:S01]  /*3830*/  ISETP.GE.AND P4, PT, R7, RZ, PT ;  /* 0x000000ff0700720c */ /* 0x000fe20003f86270 */
[----:B------:R-:W-:-:S02]  /*3840*/  @!P3 IMAD.IADD R4, R4, 0x1, -R3 ;  /* 0x000000010404b824 */ /* 0x000fc400078e0a03 */
[----:B0-----:R-:W-:Y:S02]  /*3850*/  IMAD.MOV.U32 R2, RZ, RZ, R8 ;  /* 0x000000ffff027224 */ /* 0x001fe400078e0008 */
[----:B------:R-:W-:Y:S01]  /*3860*/  IMAD.HI.U32 R8, R14, R15, RZ ;  /* 0x0000000f0e087227 */ /* 0x000fe200078e00ff */
[----:B------:R-:W-:-:S03]  /*3870*/  ISETP.GT.U32.AND P3, PT, R3, R4, PT ;  /* 0x000000040300720c */ /* 0x000fc60003f64070 */
[----:B------:R-:W-:Y:S02]  /*3880*/  @!P6 IMAD.IADD R5, R5, 0x1, -R3 ;  /* 0x000000010505e824 */ /* 0x000fe400078e0a03 */
[----:B------:R-:W-:Y:S01]  /*3890*/  @!P0 IMAD.MOV R2, RZ, RZ, -R2 ;  /* 0x000000ffff028224 */ /* 0x000fe200078e0a02 */
[----:B------:R-:W-:Y:S01]  /*38a0*/  ISETP.GE.AND P0, PT, R10, RZ, PT ;  /* 0x000000ff0a00720c */ /* 0x000fe20003f06270 */
[----:B------:R-:W-:Y:S01]  /*38b0*/  IMAD.HI.U32 R10, R14, R12, RZ ;  /* 0x0000000c0e0a7227 */ /* 0x000fe200078e00ff */
[----:B------:R-:W-:Y:S02]  /*38c0*/  ISETP.GT.U32.AND P6, PT, R3, R5, PT ;  /* 0x000000050300720c */ /* 0x000fe40003fc4070 */
[----:B------:R0:W-:Y:S01]  /*38d0*/  STL [R1+0x110], R2 ;  /* 0x0001100201007387 */ /* 0x0001e20000100800 */
[----:B------:R-:W-:Y:S02]  /*38e0*/  IMAD.MOV R8, RZ, RZ, -R8 ;  /* 0x000000ffff087224 */ /* 0x000fe400078e0a08 */
[----:B------:R-:W-:-:S02]  /*38f0*/  IMAD.MOV R7, RZ, RZ, -R10 ;  /* 0x000000ffff077224 */ /* 0x000fc400078e0a0a */
[C---:B------:R-:W-:Y:S02]  /*3900*/  IMAD R15, R3.reuse, R8, R15 ;  /* 0x00000008030f7224 */ /* 0x040fe400078e020f */
[----:B------:R-:W-:Y:S02]  /*3910*/  IMAD.MOV.U32 R13, RZ, RZ, R6 ;  /* 0x000000ffff0d7224 */ /* 0x000fe400078e0006 */
[----:B------:R-:W-:Y:S01]  /*3920*/  @!P3 IMAD.IADD R4, R4, 0x1, -R3 ;  /* 0x000000010404b824 */ /* 0x000fe200078e0a03 */
[C---:B------:R-:W-:Y:S01]  /*3930*/  ISETP.GT.U32.AND P3, PT, R3.reuse, R16, PT ;  /* 0x000000100300720c */ /* 0x040fe20003f64070 */
[C---:B------:R-:W-:Y:S02]  /*3940*/  IMAD R12, R3.reuse, R7, R12 ;  /* 0x00000007030c7224 */ /* 0x040fe400078e020c */
[----:B------:R-:W-:Y:S01]  /*3950*/  @!P2 IMAD.MOV R13, RZ, RZ, -R13 ;  /* 0x000000ffff0da224 */ /* 0x000fe200078e0a0d */
[----:B------:R-:W-:Y:S01]  /*3960*/  ISETP.GT.U32.AND P2, PT, R3, R15, PT ;  /* 0x0000000f0300720c */ /* 0x000fe20003f44070 */
[----:B------:R-:W-:Y:S01]  /*3970*/  @!P6 IMAD.IADD R5, R5, 0x1, -R3 ;  /* 0x000000010505e824 */ /* 0x000fe200078e0a03 */
[----:B------:R-:W-:Y:S01]  /*3980*/  ISETP.GT.U32.AND P6, PT, R3, R12, PT ;  /* 0x0000000c0300720c */ /* 0x000fe20003fc4070 */
[----:B0-----:R-:W-:Y:S01]  /*3990*/  IMAD.MOV.U32 R2, RZ, RZ, R4 ;  /* 0x000000ffff027224 */ /* 0x001fe200078e0004 */
[----:B------:R0:W-:Y:S01]  /*39a0*/  STL [R1+0x10c], R13 ;  /* 0x00010c0d01007387 */ /* 0x0001e20000100800 */
[----:B------:R-:W-:-:S02]  /*39b0*/  VIADD R6, R24, 0x44 ;  /* 0x0000004418067836 */ /* 0x000fc40000000000 */
[----:B------:R-:W-:Y:S01]  /*39c0*/  @!P1 IMAD.MOV R2, RZ, RZ, -R2 ;  /* 0x000000ffff029224 */ /* 0x000fe200078e0a02 */
[----:B------:R-:W-:Y:S01]  /*39d0*/  ISETP.GE.AND P1, PT, R0, RZ, PT ;  /* 0x000000ff0000720c */ /* 0x000fe20003f26270 */
[--C-:B------:R-:W-:Y:S01]  /*39e0*/  @!P3 IMAD.IADD R16, R16, 0x1, -R3.reuse ;  /* 0x000000011010b824 */ /* 0x100fe200078e0a03 */
[----:B------:R-:W-:Y:S01]  /*39f0*/  IABS R4, R6 ;  /* 0x0000000600047213 */ /* 0x000fe20000000000 */
[----:B------:R-:W-:Y:S01]  /*3a00*/  VIADD R10, R24, 0x42 ;  /* 0x00000042180a7836 */ /* 0x000fe20000000000 */
[----:B------:R1:W-:Y:S01]  /*3a10*/  STL [R1+0x108], R2 ;  /* 0x0001080201007387 */ /* 0x0003e20000100800 */
[--C-:B------:R-:W-:Y:S01]  /*3a20*/  @!P2 IMAD.IADD R15, R15, 0x1, -R3.reuse ;  /* 0x000000010f0fa824 */ /* 0x100fe200078e0a03 */
[----:B------:R-:W-:Y:S01]  /*3a30*/  ISETP.GE.AND P3, PT, R6, RZ, PT ;  /* 0x000000ff0600720c */ /* 0x000fe20003f66270 */
[----:B0-----:R-:W-:Y:S01]  /*3a40*/  VIADD R13, R24, 0x43 ;  /* 0x00000043180d7836 */ /* 0x001fe20000000000 */
[C---:B------:R-:W-:Y:S01]  /*3a50*/  ISETP.GT.U32.AND P2, PT, R3.reuse, R16, PT ;  /* 0x000000100300720c */ /* 0x040fe20003f44070 */
[----:B------:R-:W-:Y:S01]  /*3a60*/  @!P6 IMAD.IADD R12, R12, 0x1, -R3 ;  /* 0x000000010c0ce824 */ /* 0x000fe200078e0a03 */
[----:B------:R-:W-:Y:S01]  /*3a70*/  ISETP.GT.U32.AND P6, PT, R3, R15, PT ;  /* 0x0000000f0300720c */ /* 0x000fe20003fc4070 */
[----:B------:R-:W-:Y:S01]  /*3a80*/  IMAD.HI.U32 R6, R14, R4, RZ ;  /* 0x000000040e067227 */ /* 0x000fe200078e00ff */
[----:B------:R-:W-:-:S02]  /*3a90*/  IABS R0, R13 ;  /* 0x0000000d00007213 */ /* 0x000fc40000000000 */
[----:B------:R-:W-:Y:S01]  /*3aa0*/  IABS R7, R10 ;  /* 0x0000000a00077213 */ /* 0x000fe20000000000 */
[----:B-1----:R-:W-:Y:S02]  /*3ab0*/  IMAD.MOV.U32 R2, RZ, RZ, R5 ;  /* 0x000000ffff027224 */ /* 0x002fe400078e0005 */
[----:B------:R-:W-:-:S04]  /*3ac0*/  IMAD.HI.U32 R5, R14, R0, RZ ;  /* 0x000000000e057227 */ /* 0x000fc800078e00ff */
[----:B------:R-:W-:Y:S02]  /*3ad0*/  IMAD.MOV R6, RZ, RZ, -R6 ;  /* 0x000000ffff067224 */ /* 0x000fe400078e0a06 */
[----:B------:R-:W-:Y:S02]  /*3ae0*/  IMAD.MOV R5, RZ, RZ, -R5 ;  /* 0x000000ffff057224 */ /* 0x000fe400078e0a05 */
[C---:B------:R-:W-:Y:S02]  /*3af0*/  IMAD R4, R3.reuse, R6, R4 ;  /* 0x0000000603047224 */ /* 0x040fe400078e0204 */
[C---:B------:R-:W-:Y:S02]  /*3b00*/  IMAD R0, R3.reuse, R5, R0 ;  /* 0x0000000503007224 */ /* 0x040fe400078e0200 */
[--C-:B------:R-:W-:Y:S01]  /*3b10*/  @!P2 IMAD.IADD R16, R16, 0x1, -R3.reuse ;  /* 0x000000011010a824 */ /* 0x100fe200078e0a03 */
[----:B------:R-:W-:Y:S01]  /*3b20*/  ISETP.GT.U32.AND P2, PT, R3, R4, PT ;  /* 0x000000040300720c */ /* 0x000fe20003f44070 */
[----:B------:R-:W-:Y:S01]  /*3b30*/  @!P6 IMAD.IADD R15, R15, 0x1, -R3 ;  /* 0x000000010f0fe824 */ /* 0x000fe200078e0a03 */
[C---:B------:R-:W-:Y:S01]  /*3b40*/  ISETP.GT.U32.AND P6, PT, R3.reuse, R0, PT ;  /* 0x000000000300720c */ /* 0x040fe20003fc4070 */
[----:B------:R-:W-:Y:S01]  /*3b50*/  @!P5 IMAD.MOV R2, RZ, RZ, -R2 ;  /* 0x000000ffff02d224 */ /* 0x000fe200078e0a02 */
[----:B------:R-:W-:Y:S01]  /*3b60*/  ISETP.GT.U32.AND P5, PT, R3, R12, PT ;  /* 0x0000000c0300720c */ /* 0x000fe20003fa4070 */
[----:B------:R-:W-:-:S02]  /*3b70*/  VIADD R6, R24, 0x41 ;  /* 0x0000004118067836 */ /* 0x000fc40000000000 */
[----:B------:R-:W-:Y:S01]  /*3b80*/  IMAD.HI.U32 R5, R14, R7, RZ ;  /* 0x000000070e057227 */ /* 0x000fe200078e00ff */
[----:B------:R0:W-:Y:S02]  /*3b90*/  STL [R1+0x104], R2 ;  /* 0x0001040201007387 */ /* 0x0001e40000100800 */
[----:B------:R-:W-:Y:S01]  /*3ba0*/  IABS R8, R6 ;  /* 0x0000000600087213 */ /* 0x000fe20000000000 */
[----:B------:R-:W-:Y:S02]  /*3bb0*/  IMAD.MOV R5, RZ, RZ, -R5 ;  /* 0x000000ffff057224 */ /* 0x000fe400078e0a05 */
[--C-:B------:R-:W-:Y:S02]  /*3bc0*/  @!P2 IMAD.IADD R4, R4, 0x1, -R3.reuse ;  /* 0x000000010404a824 */ /* 0x100fe400078e0a03 */
[--C-:B------:R-:W-:Y:S02]  /*3bd0*/  @!P6 IMAD.IADD R0, R0, 0x1, -R3.reuse ;  /* 0x000000010000e824 */ /* 0x100fe400078e0a03 */
[----:B------:R-:W-:Y:S01]  /*3be0*/  @!P5 IMAD.IADD R12, R12, 0x1, -R3 ;  /* 0x000000010c0cd824 */ /* 0x000fe200078e0a03 */
[C---:B------:R-:W-:Y:S01]  /*3bf0*/  ISETP.GT.U32.AND P2, PT, R3.reuse, R4, PT ;  /* 0x000000040300720c */ /* 0x040fe20003f44070 */
[----:B0-----:R-:W-:Y:S01]  /*3c00*/  IMAD.MOV.U32 R2, RZ, RZ, R16 ;  /* 0x000000ffff027224 */ /* 0x001fe200078e0010 */
[C---:B------:R-:W-:Y:S01]  /*3c10*/  ISETP.GT.U32.AND P6, PT, R3.reuse, R0, PT ;  /* 0x000000000300720c */ /* 0x040fe20003fc4070 */
[----:B------:R-:W-:Y:S01]  /*3c20*/  IMAD R7, R3, R5, R7 ;  /* 0x0000000503077224 */ /* 0x000fe200078e0207 */
[----:B------:R-:W-:Y:S01]  /*3c30*/  ISETP.GE.AND P5, PT, R13, RZ, PT ;  /* 0x000000ff0d00720c */ /* 0x000fe20003fa6270 */
[----:B------:R-:W-:Y:S01]  /*3c40*/  @!P0 IMAD.MOV R2, RZ, RZ, -R2 ;  /* 0x000000ffff028224 */ /* 0x000fe200078e0a02 */
[----:B------:R-:W-:Y:S01]  /*3c50*/  ISETP.GE.AND P0, PT, R10, RZ, PT ;  /* 0x000000ff0a00720c */ /* 0x000fe20003f06270 */
[----:B------:R-:W-:-:S03]  /*3c60*/  IMAD.HI.U32 R10, R14, R8, RZ ;  /* 0x000000080e0a7227 */ /* 0x000fc600078e00ff */
[----:B------:R0:W-:Y:S01]  /*3c70*/  STL [R1+0x100], R2 ;  /* 0x0001000201007387 */ /* 0x0001e20000100800 */
[----:B------:R-:W-:Y:S02]  /*3c80*/  IMAD.MOV R10, RZ, RZ, -R10 ;  /* 0x000000ffff0a7224 */ /* 0x000fe400078e0a0a */
[----:B------:R-:W-:Y:S01]  /*3c90*/  @!P4 IMAD.MOV R15, RZ, RZ, -R15 ;  /* 0x000000ffff0fc224 */ /* 0x000fe200078e0a0f */
[----:B------:R-:W-:Y:S01]  /*3ca0*/  ISETP.GT.U32.AND P4, PT, R3, R7, PT ;  /* 0x000000070300720c */ /* 0x000fe20003f84070 */
[--C-:B------:R-:W-:Y:S02]  /*3cb0*/  @!P2 IMAD.IADD R4, R4, 0x1, -R3.reuse ;  /* 0x000000010404a824 */ /* 0x100fe400078e0a03 */
[----:B------:R-:W-:Y:S01]  /*3cc0*/  @!P6 IMAD.IADD R0, R0, 0x1, -R3 ;  /* 0x000000010000e824 */ /* 0x000fe200078e0a03 */
[----:B------:R-:W-:Y:S01]  /*3cd0*/  STL [R1+0xfc], R15 ;  /* 0x0000fc0f01007387 */ /* 0x000fe20000100800 */
[----:B------:R-:W-:Y:S02]  /*3ce0*/  VIADD R9, R24, 0x40 ;  /* 0x0000004018097836 */ /* 0x000fe40000000000 */
[----:B0-----:R-:W-:-:S03]  /*3cf0*/  IMAD.MOV.U32 R2, RZ, RZ, R12 ;  /* 0x000000ffff027224 */ /* 0x001fc600078e000c */
[----:B------:R-:W-:Y:S01]  /*3d00*/  IABS R13, R9 ;  /* 0x00000009000d7213 */ /* 0x000fe20000000000 */
[----:B------:R-:W-:Y:S01]  /*3d10*/  @!P1 IMAD.MOV R2, RZ, RZ, -R2 ;  /* 0x000000ffff029224 */ /* 0x000fe200078e0a02 */
[----:B------:R-:W-:Y:S01]  /*3d20*/  ISETP.GE.AND P1, PT, R6, RZ, PT ;  /* 0x000000ff0600720c */ /* 0x000fe20003f26270 */
[----:B------:R-:W-:Y:S01]  /*3d30*/  IMAD R6, R3, R10, R8 ;  /* 0x0000000a03067224 */ /* 0x000fe200078e0208 */
[----:B------:R-:W-:Y:S01]  /*3d40*/  ISETP.GE.AND P2, PT, R9, RZ, PT ;  /* 0x000000ff0900720c */ /* 0x000fe20003f46270 */
[C---:B------:R-:W-:Y:S01]  /*3d50*/  VIADD R9, R24.reuse, 0x3f ;  /* 0x0000003f18097836 */ /* 0x040fe20000000000 */
[----:B------:R0:W-:Y:S01]  /*3d60*/  STL [R1+0xf8], R2 ;  /* 0x0000f80201007387 */ /* 0x0001e20000100800 */
[----:B------:R-:W-:Y:S01]  /*3d70*/  @!P4 IMAD.IADD R7, R7, 0x1, -R3 ;  /* 0x000000010707c824 */ /* 0x000fe200078e0a03 */
[----:B------:R-:W-:Y:S01]  /*3d80*/  ISETP.GT.U32.AND P6, PT, R3, R6, PT ;  /* 0x000000060300720c */ /* 0x000fe20003fc4070 */
[----:B------:R-:W-:Y:S01]  /*3d90*/  VIADD R8, R24, 0x3e ;  /* 0x0000003e18087836 */ /* 0x000fe20000000000 */
[----:B------:R-:W-:Y:S01]  /*3da0*/  IABS R21, R9 ;  /* 0x0000000900157213 */ /* 0x000fe20000000000 */
[----:B------:R-:W-:-:S03]  /*3db0*/  IMAD.HI.U32 R5, R14, R13, RZ ;  /* 0x0000000d0e057227 */ /* 0x000fc600078e00ff */
[----:B------:R-:W-:Y:S01]  /*3dc0*/  IABS R20, R8 ;  /* 0x0000000800147213 */ /* 0x000fe20000000000 */
[----:B------:R-:W-:Y:S02]  /*3dd0*/  IMAD.MOV R5, RZ, RZ, -R5 ;  /* 0x000000ffff057224 */ /* 0x000fe400078e0a05 */
[----:B0-----:R-:W-:Y:S02]  /*3de0*/  IMAD.MOV.U32 R2, RZ, RZ, R4 ;  /* 0x000000ffff027224 */ /* 0x001fe400078e0004 */
[----:B------:R-:W-:-:S04]  /*3df0*/  IMAD.HI.U32 R4, R14, R21, RZ ;  /* 0x000000150e047227 */ /* 0x000fc800078e00ff */
[----:B------:R-:W-:Y:S01]  /*3e00*/  @!P3 IMAD.MOV R2, RZ, RZ, -R2 ;  /* 0x000000ffff02b224 */ /* 0x000fe200078e0a02 */
[----:B------:R-:W-:Y:S01]  /*3e10*/  ISETP.GT.U32.AND P3, PT, R3, R7, PT ;  /* 0x000000070300720c */ /* 0x000fe20003f64070 */
[----:B------:R-:W-:Y:S01]  /*3e20*/  @!P6 IMAD.IADD R6, R6, 0x1, -R3 ;  /* 0x000000010606e824 */ /* 0x000fe200078e0a03 */
[----:B------:R-:W-:Y:S01]  /*3e30*/  ISETP.GE.AND P6, PT, R9, RZ, PT ;  /* 0x000000ff0900720c */ /* 0x000fe20003fc6270 */
[----:B------:R-:W-:Y:S01]  /*3e40*/  IMAD.MOV R4, RZ, RZ, -R4 ;  /* 0x000000ffff047224 */ /* 0x000fe200078e0a04 */
[----:B------:R0:W-:Y:S01]  /*3e50*/  STL [R1+0xf4], R2 ;  /* 0x0000f40201007387 */ /* 0x0001e20000100800 */
[C---:B------:R-:W-:Y:S02]  /*3e60*/  IMAD R13, R3.reuse, R5, R13 ;  /* 0x00000005030d7224 */ /* 0x040fe400078e020d */
[C---:B------:R-:W-:Y:S02]  /*3e70*/  IMAD R21, R3.reuse, R4, R21 ;  /* 0x0000000403157224 */ /* 0x040fe400078e0215 */
[C---:B------:R-:W-:Y:S01]  /*3e80*/  VIADD R5, R24.reuse, 0x3d ;  /* 0x0000003d18057836 */ /* 0x040fe20000000000 */
[----:B------:R-:W-:Y:S01]  /*3e90*/  ISETP.GT.U32.AND P4, PT, R3, R13, PT ;  /* 0x0000000d0300720c */ /* 0x000fe20003f84070 */
[----:B------:R-:W-:-:S02]  /*3ea0*/  VIADD R4, R24, 0x3c ;  /* 0x0000003c18047836 */ /* 0x000fc40000000000 */
[----:B------:R-:W-:Y:S01]  /*3eb0*/  @!P3 IMAD.IADD R7, R7, 0x1, -R3 ;  /* 0x000000010707b824 */ /* 0x000fe200078e0a03 */
[----:B------:R-:W-:Y:S01]  /*3ec0*/  IABS R9, R5 ;  /* 0x0000000500097213 */ /* 0x000fe20000000000 */
[----:B0-----:R-:W-:Y:S01]  /*3ed0*/  IMAD.MOV.U32 R2, RZ, RZ, R0 ;  /* 0x000000ffff027224 */ /* 0x001fe200078e0000 */
[----:B------:R-:W-:Y:S01]  /*3ee0*/  ISETP.GE.AND P3, PT, R8, RZ, PT ;  /* 0x000000ff0800720c */ /* 0x000fe20003f66270 */
[----:B------:R-:W-:Y:S01]  /*3ef0*/  IMAD.HI.U32 R0, R14, R20, RZ ;  /* 0x000000140e007227 */ /* 0x000fe200078e00ff */
[----:B------:R-:W-:-:S03]  /*3f00*/  IABS R12, R4 ;  /* 0x00000004000c7213 */ /* 0x000fc60000000000 */
[----:B------:R-:W-:Y:S01]  /*3f10*/  @!P5 IMAD.MOV R2, RZ, RZ, -R2 ;  /* 0x000000ffff02d224 */ /* 0x000fe200078e0a02 */
[C---:B------:R-:W-:Y:S01]  /*3f20*/  ISETP.GT.U32.AND P5, PT, R3.reuse, R6, PT ;  /* 0x000000060300720c */ /* 0x040fe20003fa4070 */
[----:B------:R-:W-:Y:S02]  /*3f30*/  IMAD.MOV R0, RZ, RZ, -R0 ;  /* 0x000000ffff007224 */ /* 0x000fe400078e0a00 */
[----:B------:R-:W-:Y:S01]  /*3f40*/  IMAD.MOV.U32 R10, RZ, RZ, R7 ;  /* 0x000000ffff0a7224 */ /* 0x000fe200078e0007 */
[----:B------:R0:W-:Y:S01]  /*3f50*/  STL [R1+0xf0], R2 ;  /* 0x0000f00201007387 */ /* 0x0001e20000100800 */
[C---:B------:R-:W-:Y:S02]  /*3f60*/  IMAD R20, R3.reuse, R0, R20 ;  /* 0x0000000003147224 */ /* 0x040fe400078e0214 */
[----:B------:R-:W-:Y:S02]  /*3f70*/  @!P0 IMAD.MOV R10, RZ, RZ, -R10 ;  /* 0x000000ffff0a8224 */ /* 0x000fe400078e0a0a */
[----:B------:R-:W-:Y:S01]  /*3f80*/  IMAD.MOV.U32 R8, RZ, RZ, R9 ;  /* 0x000000ffff087224 */ /* 0x000fe200078e0009 */
[----:B------:R-:W-:Y:S01]  /*3f90*/  ISETP.GT.U32.AND P0, PT, R3, R20, PT ;  /* 0x000000140300720c */ /* 0x000fe20003f04070 */
[--C-:B------:R-:W-:Y:S01]  /*3fa0*/  @!P4 IMAD.IADD R13, R13, 0x1, -R3.reuse ;  /* 0x000000010d0dc824 */ /* 0x100fe200078e0a03 */
[----:B------:R1:W-:Y:S01]  /*3fb0*/  STL [R1+0xec], R10 ;  /* 0x0000ec0a01007387 */ /* 0x0003e20000100800 */
[----:B------:R-:W-:Y:S01]  /*3fc0*/  @!P5 IMAD.IADD R6, R6, 0x1, -R3 ;  /* 0x000000010606d824 */ /* 0x000fe200078e0a03 */
[C---:B------:R-:W-:Y:S01]  /*3fd0*/  ISETP.GT.U32.AND P5, PT, R3.reuse, R21, PT ;  /* 0x000000150300720c */ /* 0x040fe20003fa4070 */
[----:B------:R-:W-:Y:S01]  /*3fe0*/  IMAD.HI.U32 R0, R14, R8, RZ ;  /* 0x000000080e007227 */ /* 0x000fe200078e00ff */
[----:B------:R-:W-:-:S02]  /*3ff0*/  ISETP.GT.U32.AND P4, PT, R3, R13, PT ;  /* 0x0000000d0300720c */ /* 0x000fc40003f84070 */
[----:B------:R-:W-:Y:S01]  /*4000*/  IABS R9, R19 ;  /* 0x0000001300097213 */ /* 0x000fe20000000000 */
[----:B0-----:R-:W-:Y:S02]  /*4010*/  IMAD.MOV.U32 R2, RZ, RZ, R6 ;  /* 0x000000ffff027224 */ /* 0x001fe400078e0006 */
[----:B------:R-:W-:Y:S02]  /*4020*/  IMAD.MOV R0, RZ, RZ, -R0 ;  /* 0x000000ffff007224 */ /* 0x000fe400078e0a00 */
[--C-:B------:R-:W-:Y:S02]  /*4030*/  @!P0 IMAD.IADD R20, R20, 0x1, -R3.reuse ;  /* 0x0000000114148824 */ /* 0x100fe400078e0a03 */
[----:B------:R-:W-:Y:S01]  /*4040*/  @!P1 IMAD.MOV R2, RZ, RZ, -R2 ;  /* 0x000000ffff029224 */ /* 0x000fe200078e0a02 */
[----:B------:R-:W-:Y:S01]  /*4050*/  ISETP.GE.AND P1, PT, R5, RZ, PT ;  /* 0x000000ff0500720c */ /* 0x000fe20003f26270 */
[----:B------:R-:W-:Y:S01]  /*4060*/  @!P5 IMAD.IADD R21, R21, 0x1, -R3 ;  /* 0x000000011515d824 */ /* 0x000fe200078e0a03 */
[C---:B------:R-:W-:Y:S01]  /*4070*/  ISETP.GT.U32.AND P0, PT, R3.reuse, R20, PT ;  /* 0x000000140300720c */ /* 0x040fe20003f04070 */
[----:B------:R-:W-:Y:S01]  /*4080*/  VIADD R5, R24, 0x3b ;  /* 0x0000003b18057836 */ /* 0x000fe20000000000 */
[----:B------:R0:W-:Y:S01]  /*4090*/  STL [R1+0xe8], R2 ;  /* 0x0000e80201007387 */ /* 0x0001e20000100800 */
[C---:B------:R-:W-:Y:S01]  /*40a0*/  IMAD R8, R3.reuse, R0, R8 ;  /* 0x0000000003087224 */ /* 0x040fe200078e0208 */
[----:B------:R-:W-:Y:S01]  /*40b0*/  ISETP.GT.U32.AND P5, PT, R3, R21, PT ;  /* 0x000000150300720c */ /* 0x000fe20003fa4070 */
[----:B------:R-:W-:Y:S01]  /*40c0*/  IMAD.HI.U32 R0, R14, R12, RZ ;  /* 0x0000000c0e007227 */ /* 0x000fe200078e00ff */
[----:B-1----:R-:W-:-:S03]  /*40d0*/  IABS R10, R5 ;  /* 0x00000005000a7213 */ /* 0x002fc60000000000 */
[----:B------:R-:W-:Y:S02]  /*40e0*/  IMAD.MOV R0, RZ, RZ, -R0 ;  /* 0x000000ffff007224 */ /* 0x000fe400078e0a00 */
[----:B------:R-:W-:-:S04]  /*40f0*/  IMAD.HI.U32 R7, R14, R10, RZ ;  /* 0x0000000a0e077227 */ /* 0x000fc800078e00ff */
[----:B------:R-:W-:Y:S02]  /*4100*/  IMAD R12, R3, R0, R12 ;  /* 0x00000000030c7224 */ /* 0x000fe400078e020c */
[--C-:B------:R-:W-:Y:S01]  /*4110*/  @!P5 IMAD.IADD R21, R21, 0x1, -R3.reuse ;  /* 0x000000011515d824 */ /* 0x100fe200078e0a03 */
[----:B------:R-:W-:Y:S01]  /*4120*/  ISETP.GT.U32.AND P5, PT, R3, R8, PT ;  /* 0x000000080300720c */ /* 0x000fe20003fa4070 */
[----:B------:R-:W-:Y:S01]  /*4130*/  @!P4 IMAD.IADD R13, R13, 0x1, -R3 ;  /* 0x000000010d0dc824 */ /* 0x000fe200078e0a03 */
[----:B------:R-:W-:Y:S01]  /*4140*/  ISETP.GE.AND P4, PT, R4, RZ, PT ;  /* 0x000000ff0400720c */ /* 0x000fe20003f86270 */
[----:B------:R-:W-:Y:S02]  /*4150*/  IMAD.MOV R7, RZ, RZ, -R7 ;  /* 0x000000ffff077224 */ /* 0x000fe400078e0a07 */
[----:B------:R-:W-:Y:S01]  /*4160*/  @!P0 IMAD.IADD R20, R20, 0x1, -R3 ;  /* 0x0000000114148824 */ /* 0x000fe200078e0a03 */
[----:B------:R-:W-:Y:S01]  /*4170*/  ISETP.GT.U32.AND P0, PT, R3, R12, PT ;  /* 0x0000000c0300720c */ /* 0x000fe20003f04070 */
[----:B------:R-:W-:-:S04]  /*4180*/  IMAD.HI.U32 R4, R14, R9, RZ ;  /* 0x000000090e047227 */ /* 0x000fc800078e00ff */
[C---:B------:R-:W-:Y:S02]  /*4190*/  IMAD R10, R3.reuse, R7, R10 ;  /* 0x00000007030a7224 */ /* 0x040fe400078e020a */
[----:B------:R-:W-:Y:S02]  /*41a0*/  IMAD.MOV R4, RZ, RZ, -R4 ;  /* 0x000000ffff047224 */ /* 0x000fe400078e0a04 */
[----:B------:R-:W-:Y:S01]  /*41b0*/  @!P5 IMAD.IADD R8, R8, 0x1, -R3 ;  /* 0x000000010808d824 */ /* 0x000fe200078e0a03 */
[C---:B------:R-:W-:Y:S01]  /*41c0*/  ISETP.GT.U32.AND P5, PT, R3.reuse, R10, PT ;  /* 0x0000000a0300720c */ /* 0x040fe20003fa4070 */
[C---:B------:R-:W-:Y:S02]  /*41d0*/  IMAD R9, R3.reuse, R4, R9 ;  /* 0x0000000403097224 */ /* 0x040fe400078e0209 */
[----:B0-----:R-:W-:Y:S02]  /*41e0*/  IMAD.MOV.U32 R2, RZ, RZ, R13 ;  /* 0x000000ffff027224 */ /* 0x001fe400078e000d */
[----:B------:R-:W-:Y:S01]  /*41f0*/  @!P0 IMAD.IADD R12, R12, 0x1, -R3 ;  /* 0x000000010c0c8824 */ /* 0x000fe200078e0a03 */
[----:B------:R-:W-:Y:S01]  /*4200*/  ISETP.GT.U32.AND P0, PT, R3, R9, PT ;  /* 0x000000090300720c */ /* 0x000fe20003f04070 */
[----:B------:R-:W-:-:S02]  /*4210*/  VIADD R15, R24, 0x39 ;  /* 0x00000039180f7836 */ /* 0x000fc40000000000 */
[----:B------:R-:W-:Y:S01]  /*4220*/  @!P2 IMAD.MOV R2, RZ, RZ, -R2 ;  /* 0x000000ffff02a224 */ /* 0x000fe200078e0a02 */
[C---:B------:R-:W-:Y:S01]  /*4230*/  ISETP.GT.U32.AND P2, PT, R3.reuse, R12, PT ;  /* 0x0000000c0300720c */ /* 0x040fe20003f44070 */
[----:B------:R-:W-:Y:S01]  /*4240*/  VIADD R4, R24, 0x37 ;  /* 0x0000003718047836 */ /* 0x000fe20000000000 */
[----:B------:R-:W-:Y:S01]  /*4250*/  IABS R6, R15 ;  /* 0x0000000f00067213 */ /* 0x000fe20000000000 */
[----:B------:R-:W-:Y:S01]  /*4260*/  @!P5 IMAD.IADD R10, R10, 0x1, -R3 ;  /* 0x000000010a0ad824 */ /* 0x000fe200078e0a03 */
[----:B------:R0:W-:Y:S01]  /*4270*/  STL [R1+0xe4], R2 ;  /* 0x0000e40201007387 */ /* 0x0001e20000100800 */
[----:B------:R-:W-:Y:S01]  /*4280*/  VIADD R0, R24, 0x38 ;  /* 0x0000003818007836 */ /* 0x000fe20000000000 */
[----:B------:R-:W-:Y:S01]  /*4290*/  IABS R17, R4 ;  /* 0x0000000400117213 */ /* 0x000fe20000000000 */
[C---:B------:R-:W-:Y:S01]  /*42a0*/  IMAD.HI.U32 R22, R14.reuse, R6, RZ ;  /* 0x000000060e167227 */ /* 0x040fe200078e00ff */
[----:B------:R-:W-:Y:S02]  /*42b0*/  ISETP.GT.U32.AND P5, PT, R3, R8, PT ;  /* 0x000000080300720c */ /* 0x000fe40003fa4070 */
[----:B------:R-:W-:Y:S01]  /*42c0*/  IABS R18, R0 ;  /* 0x0000000000127213 */ /* 0x000fe20000000000 */
[----:B------:R-:W-:-:S04]  /*42d0*/  IMAD.HI.U32 R13, R14, R17, RZ ;  /* 0x000000110e0d7227 */ /* 0x000fc800078e00ff */
[----:B0-----:R-:W-:Y:S02]  /*42e0*/  IMAD.MOV.U32 R2, RZ, RZ, R21 ;  /* 0x000000ffff027224 */ /* 0x001fe400078e0015 */
[----:B------:R-:W-:Y:S02]  /*42f0*/  @!P0 IMAD.IADD R9, R9, 0x1, -R3 ;  /* 0x0000000109098824 */ /* 0x000fe400078e0a03 */
[----:B------:R-:W-:Y:S01]  /*4300*/  @!P6 IMAD.MOV R2, RZ, RZ, -R2 ;  /* 0x000000ffff02e224 */ /* 0x000fe200078e0a02 */
[C---:B------:R-:W-:Y:S01]  /*4310*/  ISETP.GT.U32.AND P6, PT, R3.reuse, R10, PT ;  /* 0x0000000a0300720c */ /* 0x040fe20003fc4070 */
[----:B------:R-:W-:Y:S01]  /*4320*/  IMAD.MOV R22, RZ, RZ, -R22 ;  /* 0x000000ffff167224 */ /* 0x000fe200078e0a16 */
[----:B------:R-:W-:Y:S01]  /*4330*/  ISETP.GT.U32.AND P0, PT, R3, R9, PT ;  /* 0x000000090300720c */ /* 0x000fe20003f04070 */
[----:B------:R-:W-:Y:S01]  /*4340*/  IMAD.MOV R13, RZ, RZ, -R13 ;  /* 0x000000ffff0d7224 */ /* 0x000fe200078e0a0d */
[----:B------:R0:W-:Y:S01]  /*4350*/  STL [R1+0xe0], R2 ;  /* 0x0000e00201007387 */ /* 0x0001e20000100800 */
[----:B------:R-:W-:-:S04]  /*4360*/  IMAD.HI.U32 R16, R14, R18, RZ ;  /* 0x000000120e107227 */ /* 0x000fc800078e00ff */
[C---:B------:R-:W-:Y:S02]  /*4370*/  IMAD R6, R3.reuse, R22, R6 ;  /* 0x0000001603067224 */ /* 0x040fe400078e0206 */
[C---:B------:R-:W-:Y:S02]  /*4380*/  IMAD R17, R3.reuse, R13, R17 ;  /* 0x0000000d03117224 */ /* 0x040fe400078e0211 */
[----:B------:R-:W-:Y:S02]  /*4390*/  VIADD R7, R24, 0x36 ;  /* 0x0000003618077836 */ /* 0x000fe40000000000 */
[----:B0-----:R-:W-:Y:S02]  /*43a0*/  IMAD.MOV.U32 R2, RZ, RZ, R20 ;  /* 0x000000ffff027224 */ /* 0x001fe400078e0014 */
[----:B------:R-:W-:Y:S02]  /*43b0*/  IMAD.MOV R16, RZ, RZ, -R16 ;  /* 0x000000ffff107224 */ /* 0x000fe400078e0a10 */
[----:B------:R-:W-:Y:S01]  /*43c0*/  @!P3 IMAD.MOV R2, RZ, RZ, -R2 ;  /* 0x000000ffff02b224 */ /* 0x000fe200078e0a02 */
[C---:B------:R-:W-:Y:S01]  /*43d0*/  ISETP.GT.U32.AND P3, PT, R3.reuse, R6, PT ;  /* 0x000000060300720c */ /* 0x040fe20003f64070 */
[--C-:B------:R-:W-:Y:S01]  /*43e0*/  @!P6 IMAD.IADD R10, R10, 0x1, -R3.reuse ;  /* 0x000000010a0ae824 */ /* 0x100fe200078e0a03 */
[C---:B------:R-:W-:Y:S01]  /*43f0*/  ISETP.GT.U32.AND P6, PT, R3.reuse, R17, PT ;  /* 0x000000110300720c */ /* 0x040fe20003fc4070 */
[--C-:B------:R-:W-:Y:S01]  /*4400*/  @!P5 IMAD.IADD R8, R8, 0x1, -R3.reuse ;  /* 0x000000010808d824 */ /* 0x100fe200078e0a03 */
[----:B------:R0:W-:Y:S01]  /*4410*/  STL [R1+0xdc], R2 ;  /* 0x0000dc0201007387 */ /* 0x0001e20000100800 */
[----:B------:R-:W-:Y:S01]  /*4420*/  IMAD R18, R3, R16, R18 ;  /* 0x0000001003127224 */ /* 0x000fe200078e0212 */
[----:B------:R-:W-:Y:S01]  /*4430*/  IABS R16, R7 ;  /* 0x0000000700107213 */ /* 0x000fe20000000000 */
[----:B------:R-:W-:Y:S01]  /*4440*/  @!P2 IMAD.IADD R12, R12, 0x1, -R3 ;  /* 0x000000010c0ca824 */ /* 0x000fe200078e0a03 */
[----:B------:R-:W-:Y:S01]  /*4450*/  ISETP.GE.AND P2, PT, R5, RZ, PT ;  /* 0x000000ff0500720c */ /* 0x000fe20003f46270 */
[----:B------:R-:W-:Y:S01]  /*4460*/  IMAD.MOV.U32 R20, RZ, RZ, R8 ;  /* 0x000000ffff147224 */ /* 0x000fe200078e0008 */
[----:B------:R-:W-:Y:S01]  /*4470*/  ISETP.GT.U32.AND P5, PT, R3, R18, PT ;  /* 0x000000120300720c */ /* 0x000fe20003fa4070 */
[----:B------:R-:W-:-:S02]  /*4480*/  VIADD R5, R24, 0x35 ;  /* 0x0000003518057836 */ /* 0x000fc40000000000 */
[----:B------:R-:W-:Y:S01]  /*4490*/  @!P0 IMAD.IADD R9, R9, 0x1, -R3 ;  /* 0x0000000109098824 */ /* 0x000fe200078e0a03 */
[----:B------:R-:W-:Y:S01]  /*44a0*/  ISETP.GE.AND P0, PT, R19, RZ, PT ;  /* 0x000000ff1300720c */ /* 0x000fe20003f06270 */
[----:B0-----:R-:W-:Y:S01]  /*44b0*/  IMAD.MOV.U32 R2, RZ, RZ, R12 ;  /* 0x000000ffff027224 */ /* 0x001fe200078e000c */
[----:B------:R-:W-:Y:S01]  /*44c0*/  IABS R19, R5 ;  /* 0x0000000500137213 */ /* 0x000fe20000000000 */
[----:B------:R-:W-:-:S04]  /*44d0*/  IMAD.HI.U32 R13, R14, R16, RZ ;  /* 0x000000100e0d7227 */ /* 0x000fc800078e00ff */
[----:B------:R-:W-:Y:S02]  /*44e0*/  @!P1 IMAD.MOV R20, RZ, RZ, -R20 ;  /* 0x000000ffff149224 */ /* 0x000fe400078e0a14 */
[----:B------:R-:W-:Y:S02]  /*44f0*/  @!P4 IMAD.MOV R2, RZ, RZ, -R2 ;  /* 0x000000ffff02c224 */ /* 0x000fe400078e0a02 */
[----:B------:R-:W-:Y:S01]  /*4500*/  IMAD.MOV R13, RZ, RZ, -R13 ;  /* 0x000000ffff0d7224 */ /* 0x000fe200078e0a0d */
[----:B------:R-:W-:Y:S01]  /*4510*/  STL [R1+0xd8], R20 ;  /* 0x0000d81401007387 */ /* 0x000fe20000100800 */
[--C-:B------:R-:W-:Y:S01]  /*4520*/  @!P3 IMAD.IADD R6, R6, 0x1, -R3.reuse ;  /* 0x000000010606b824 */ /* 0x100fe200078e0a03 */
[----:B------:R-:W-:Y:S01]  /*4530*/  ISETP.GE.AND P3, PT, R15, RZ, PT ;  /* 0x000000ff0f00720c */ /* 0x000fe20003f66270 */
[----:B------:R-:W-:Y:S01]  /*4540*/  @!P6 IMAD.IADD R17, R17, 0x1, -R3 ;  /* 0x000000011111e824 */ /* 0x000fe200078e0a03 */
[----:B------:R0:W-:Y:S01]  /*4550*/  STL [R1+0xd4], R2 ;  /* 0x0000d40201007387 */ /* 0x0001e20000100800 */
[----:B------:R-:W-:Y:S01]  /*4560*/  IMAD.MOV.U32 R15, RZ, RZ, R19 ;  /* 0x000000ffff0f7224 */ /* 0x000fe200078e0013 */
[C---:B------:R-:W-:Y:S01]  /*4570*/  ISETP.GT.U32.AND P1, PT, R3.reuse, R6, PT ;  /* 0x000000060300720c */ /* 0x040fe20003f24070 */
[C---:B------:R-:W-:Y:S01]  /*4580*/  IMAD R16, R3.reuse, R13, R16 ;  /* 0x0000000d03107224 */ /* 0x040fe200078e0210 */
[----:B------:R-:W-:Y:S01]  /*4590*/  ISETP.GT.U32.AND P6, PT, R3, R17, PT ;  /* 0x000000110300720c */ /* 0x000fe20003fc4070 */
[----:B------:R-:W-:Y:S01]  /*45a0*/  @!P5 IMAD.IADD R18, R18, 0x1, -R3 ;  /* 0x000000011212d824 */ /* 0x000fe200078e0a03 */
[----:B------:R-:W-:Y:S01]  /*45b0*/  ISETP.GE.AND P5, PT, R0, RZ, PT ;  /* 0x000000ff0000720c */ /* 0x000fe20003fa6270 */
[----:B------:R-:W-:-:S03]  /*45c0*/  IMAD.HI.U32 R8, R14, R15, RZ ;  /* 0x0000000f0e087227 */ /* 0x000fc600078e00ff */
[C---:B------:R-:W-:Y:S01]  /*45d0*/  ISETP.GT.U32.AND P4, PT, R3.reuse, R18, PT ;  /* 0x000000120300720c */ /* 0x040fe20003f84070 */
[----:B0-----:R-:W-:Y:S02]  /*45e0*/  IMAD.MOV.U32 R2, RZ, RZ, R9 ;  /* 0x000000ffff027224 */ /* 0x001fe400078e0009 */
[----:B------:R-:W-:Y:S02]  /*45f0*/  IMAD.MOV R8, RZ, RZ, -R8 ;  /* 0x000000ffff087224 */ /* 0x000fe400078e0a08 */
[----:B------:R-:W-:Y:S01]  /*4600*/  @!P0 IMAD.MOV R2, RZ, RZ, -R2 ;  /* 0x000000ffff028224 */ /* 0x000fe200078e0a02 */
[C---:B------:R-:W-:Y:S01]  /*4610*/  ISETP.GT.U32.AND P0, PT, R3.reuse, R16, PT ;  /* 0x000000100300720c */ /* 0x040fe20003f04070 */
[----:B------:R-:W-:Y:S01]  /*4620*/  @!P2 IMAD.MOV R10, RZ, RZ, -R10 ;  /* 0x000000ffff0aa224 */ /* 0x000fe200078e0a0a */
[----:B------:R-:W-:Y:S01]  /*4630*/  ISETP.GE.AND P2, PT, R4, RZ, PT ;  /* 0x000000ff0400720c */ /* 0x000fe20003f46270 */
[----:B------:R-:W-:Y:S02]  /*4640*/  IMAD R15, R3, R8, R15 ;  /* 0x00000008030f7224 */ /* 0x000fe400078e020f */
[----:B------:R-:W-:Y:S01]  /*4650*/  VIADD R0, R24, 0x34 ;  /* 0x0000003418007836 */ /* 0x000fe20000000000 */
[----:B------:R-:W-:Y:S01]  /*4660*/  STL [R1+0xd0], R10 ;  /* 0x0000d00a01007387 */ /* 0x000fe20000100800 */
[--C-:B------:R-:W-:Y:S01]  /*4670*/  @!P1 IMAD.IADD R6, R6, 0x1, -R3.reuse ;  /* 0x0000000106069824 */ /* 0x100fe200078e0a03 */
[----:B------:R-:W-:Y:S01]  /*4680*/  ISETP.GE.AND P1, PT, R7, RZ, PT ;  /* 0x000000ff0700720c */ /* 0x000fe20003f26270 */
[--C-:B------:R-:W-:Y:S01]  /*4690*/  @!P6 IMAD.IADD R17, R17, 0x1, -R3.reuse ;  /* 0x000000011111e824 */ /* 0x100fe200078e0a03 */
[----:B------:R0:W-:Y:S01]  /*46a0*/  STL [R1+0xcc], R2 ;  /* 0x0000cc0201007387 */ /* 0x0001e20000100800 */
[----:B------:R-:W-:Y:S01]  /*46b0*/  ISETP.GT.U32.AND P6, PT, R3, R15, PT ;  /* 0x0000000f0300720c */ /* 0x000fe20003fc4070 */
[--C-:B------:R-:W-:Y:S01]  /*46c0*/  @!P4 IMAD.IADD R18, R18, 0x1, -R3.reuse ;  /* 0x000000011212c824 */ /* 0x100fe200078e0a03 */
[----:B------:R-:W-:Y:S01]  /*46d0*/  IABS R4, R0 ;  /* 0x0000000000047213 */ /* 0x000fe20000000000 */
[----:B------:R-:W-:Y:S01]  /*46e0*/  @!P0 IMAD.IADD R16, R16, 0x1, -R3 ;  /* 0x0000000110108824 */ /* 0x000fe200078e0a03 */
[----:B------:R-:W-:Y:S01]  /*46f0*/  ISETP.GE.AND P4, PT, R5, RZ, PT ;  /* 0x000000ff0500720c */ /* 0x000fe20003f86270 */
[----:B------:R-:W-:Y:S01]  /*4700*/  VIADD R8, R24, 0x33 ;  /* 0x0000003318087836 */ /* 0x000fe20000000000 */
[----:B------:R-:W-:Y:S01]  /*4710*/  ISETP.GE.AND P0, PT, R0, RZ, PT ;  /* 0x000000ff0000720c */ /* 0x000fe20003f06270 */
[----:B------:R-:W-:-:S03]  /*4720*/  IMAD.HI.U32 R5, R14, R4, RZ ;  /* 0x000000040e057227 */ /* 0x000fc600078e00ff */
[----:B------:R-:W-:Y:S01]  /*4730*/  IABS R7, R8 ;  /* 0x0000000800077213 */ /* 0x000fe20000000000 */
[----:B0-----:R-:W-:Y:S02]  /*4740*/  IMAD.MOV.U32 R2, RZ, RZ, R6 ;  /* 0x000000ffff027224 */ /* 0x001fe400078e0006 */
[----:B------:R-:W-:Y:S02]  /*4750*/  IMAD.MOV R5, RZ, RZ, -R5 ;  /* 0x000000ffff057224 */ /* 0x000fe400078e0a05 */
[----:B------:R-:W-:Y:S01]  /*4760*/  @!P3 IMAD.MOV R2, RZ, RZ, -R2 ;  /* 0x000000ffff02b224 */ /* 0x000fe200078e0a02 */
[----:B------:R-:W-:Y:S01]  /*4770*/  ISETP.GT.U32.AND P3, PT, R3, R16, PT ;  /* 0x000000100300720c */ /* 0x000fe20003f64070 */
[----:B------:R-:W-:Y:S02]  /*4780*/  @!P6 IMAD.IADD R15, R15, 0x1, -R3 ;  /* 0x000000010f0fe824 */ /* 0x000fe400078e0a03 */
[C---:B------:R-:W-:Y:S01]  /*4790*/  IMAD R4, R3.reuse, R5, R4 ;  /* 0x0000000503047224 */ /* 0x040fe200078e0204 */
[----:B------:R0:W-:Y:S01]  /*47a0*/  STL [R1+0xc8], R2 ;  /* 0x0000c80201007387 */ /* 0x0001e20000100800 */
[----:B------:R-:W-:Y:S01]  /*47b0*/  IMAD.HI.U32 R0, R14, R7, RZ ;  /* 0x000000070e007227 */ /* 0x000fe200078e00ff */
[----:B------:R-:W-:-:S03]  /*47c0*/  ISETP.GT.U32.AND P6, PT, R3, R15, PT ;  /* 0x0000000f0300720c */ /* 0x000fc60003fc4070 */
[----:B------:R-:W-:Y:S02]  /*47d0*/  VIADD R6, R24, 0x32 ;  /* 0x0000003218067836 */ /* 0x000fe40000000000 */
[----:B------:R-:W-:Y:S02]  /*47e0*/  IMAD.MOV R0, RZ, RZ, -R0 ;  /* 0x000000ffff007224 */ /* 0x000fe400078e0a00 */
[----:B------:R-:W-:Y:S01]  /*47f0*/  @!P3 IMAD.IADD R16, R16, 0x1, -R3 ;  /* 0x000000011010b824 */ /* 0x000fe200078e0a03 */
[C---:B------:R-:W-:Y:S01]  /*4800*/  ISETP.GT.U32.AND P3, PT, R3.reuse, R4, PT ;  /* 0x000000040300720c */ /* 0x040fe20003f64070 */
[C---:B------:R-:W-:Y:S01]  /*4810*/  VIADD R5, R24.reuse, 0x31 ;  /* 0x0000003118057836 */ /* 0x040fe20000000000 */
[----:B------:R-:W-:Y:S01]  /*4820*/  IABS R10, R6 ;  /* 0x00000006000a7213 */ /* 0x000fe20000000000 */
[----:B------:R-:W-:Y:S02]  /*4830*/  IMAD R7, R3, R0, R7 ;  /* 0x0000000003077224 */ /* 0x000fe400078e0207 */
[----:B------:R-:W-:Y:S01]  /*4840*/  VIADD R9, R24, 0x30 ;  /* 0x0000003018097836 */ /* 0x000fe20000000000 */
[----:B------:R-:W-:Y:S01]  /*4850*/  IABS R13, R5 ;  /* 0x00000005000d7213 */ /* 0x000fe20000000000 */
[----:B------:R-:W-:Y:S01]  /*4860*/  @!P6 IMAD.IADD R15, R15, 0x1, -R3 ;  /* 0x000000010f0fe824 */ /* 0x000fe200078e0a03 */
[----:B------:R-:W-:Y:S01]  /*4870*/  ISETP.GT.U32.AND P6, PT, R3, R7, PT ;  /* 0x000000070300720c */ /* 0x000fe20003fc4070 */
[----:B------:R-:W-:Y:S01]  /*4880*/  IMAD.HI.U32 R21, R14, R10, RZ ;  /* 0x0000000a0e157227 */ /* 0x000fe200078e00ff */
[----:B------:R-:W-:-:S03]  /*4890*/  IABS R12, R9 ;  /* 0x00000009000c7213 */ /* 0x000fc60000000000 */
[----:B------:R-:W-:Y:S01]  /*48a0*/  @!P3 IMAD.IADD R4, R4, 0x1, -R3 ;  /* 0x000000010404b824 */ /* 0x000fe200078e0a03 */
[----:B------:R-:W-:Y:S01]  /*48b0*/  ISETP.GE.AND P3, PT, R8, RZ, PT ;  /* 0x000000ff0800720c */ /* 0x000fe20003f66270 */
[----:B------:R-:W-:-:S04]  /*48c0*/  IMAD.HI.U32 R20, R14, R13, RZ ;  /* 0x0000000d0e147227 */ /* 0x000fc800078e00ff */
[----:B------:R-:W-:Y:S02]  /*48d0*/  IMAD.MOV R21, RZ, RZ, -R21 ;  /* 0x000000ffff157224 */ /* 0x000fe400078e0a15 */
[----:B------:R-:W-:Y:S01]  /*48e0*/  @!P5 IMAD.MOV R18, RZ, RZ, -R18 ;  /* 0x000000ffff12d224 */ /* 0x000fe200078e0a12 */
[----:B------:R-:W-:Y:S01]  /*48f0*/  ISETP.GT.U32.AND P5, PT, R3, R4, PT ;  /* 0x000000040300720c */ /* 0x000fe20003fa4070 */
[----:B------:R-:W-:-:S03]  /*4900*/  IMAD.HI.U32 R19, R14, R12, RZ ;  /* 0x0000000c0e137227 */ /* 0x000fc600078e00ff */
[----:B------:R-:W-:Y:S01]  /*4910*/  STL [R1+0xc4], R18 ;  /* 0x0000c41201007387 */ /* 0x000fe20000100800 */
[----:B------:R-:W-:Y:S02]  /*4920*/  IMAD.MOV R20, RZ, RZ, -R20 ;  /* 0x000000ffff147224 */ /* 0x000fe400078e0a14 */
[C---:B------:R-:W-:Y:S02]  /*4930*/  IMAD R8, R3.reuse, R21, R10 ;  /* 0x0000001503087224 */ /* 0x040fe400078e020a */
[----:B0-----:R-:W-:Y:S02]  /*4940*/  IMAD.MOV.U32 R2, RZ, RZ, R17 ;  /* 0x000000ffff027224 */ /* 0x001fe400078e0011 */
[----:B------:R-:W-:Y:S02]  /*4950*/  IMAD.MOV R19, RZ, RZ, -R19 ;  /* 0x000000ffff137224 */ /* 0x000fe400078e0a13 */
[----:B------:R-:W-:Y:S02]  /*4960*/  IMAD R13, R3, R20, R13 ;  /* 0x00000014030d7224 */ /* 0x000fe400078e020d */
[----:B------:R-:W-:Y:S01]  /*4970*/  @!P6 IMAD.IADD R7, R7, 0x1, -R3 ;  /* 0x000000010707e824 */ /* 0x000fe200078e0a03 */
[----:B------:R-:W-:Y:S01]  /*4980*/  ISETP.GT.U32.AND P6, PT, R3, R8, PT ;  /* 0x000000080300720c */ /* 0x000fe20003fc4070 */
[----:B------:R-:W-:-:S02]  /*4990*/  @!P2 IMAD.MOV R2, RZ, RZ, -R2 ;  /* 0x000000ffff02a224 */ /* 0x000fc400078e0a02 */
[C---:B------:R-:W-:Y:S01]  /*49a0*/  IMAD R12, R3.reuse, R19, R12 ;  /* 0x00000013030c7224 */ /* 0x040fe200078e020c */
[C---:B------:R-:W-:Y:S01]  /*49b0*/  ISETP.GT.U32.AND P2, PT, R3.reuse, R7, PT ;  /* 0x000000070300720c */ /* 0x040fe20003f44070 */
[----:B------:R-:W-:Y:S01]  /*49c0*/  @!P1 IMAD.MOV R16, RZ, RZ, -R16 ;  /* 0x000000ffff109224 */ /* 0x000fe200078e0a10 */
[----:B------:R0:W-:Y:S01]  /*49d0*/  STL [R1+0xc0], R2 ;  /* 0x0000c00201007387 */ /* 0x0001e20000100800 */
[C---:B------:R-:W-:Y:S01]  /*49e0*/  ISETP.GT.U32.AND P1, PT, R3.reuse, R13, PT ;  /* 0x0000000d0300720c */ /* 0x040fe20003f24070 */
[--C-:B------:R-:W-:Y:S01]  /*49f0*/  @!P5 IMAD.IADD R4, R4, 0x1, -R3.reuse ;  /* 0x000000010404d824 */ /* 0x100fe200078e0a03 */
[----:B------:R-:W-:Y:S01]  /*4a00*/  ISETP.GT.U32.AND P5, PT, R3, R12, PT ;  /* 0x0000000c0300720c */ /* 0x000fe20003fa4070 */
[C---:B------:R-:W-:Y:S01]  /*4a10*/  VIADD R0, R24.reuse, 0x2f ;  /* 0x0000002f18007836 */ /* 0x040fe20000000000 */
[----:B------:R1:W-:Y:S01]  /*4a20*/  STL [R1+0xbc], R16 ;  /* 0x0000bc1001007387 */ /* 0x0003e20000100800 */
[----:B------:R-:W-:Y:S02]  /*4a30*/  VIADD R20, R24, 0x20 ;  /* 0x0000002018147836 */ /* 0x000fe40000000000 */
[----:B------:R-:W-:Y:S01]  /*4a40*/  @!P6 IMAD.IADD R8, R8, 0x1, -R3 ;  /* 0x000000010808e824 */ /* 0x000fe200078e0a03 */
[----:B------:R-:W-:Y:S01]  /*4a50*/  IABS R10, R0 ;  /* 0x00000000000a7213 */ /* 0x000fe20000000000 */
[----:B0-----:R-:W-:Y:S01]  /*4a60*/  IMAD.MOV.U32 R2, RZ, RZ, R15 ;  /* 0x000000ffff027224 */ /* 0x001fe200078e000f */
[----:B------:R-:W-:Y:S01]  /*4a70*/  ISETP.GE.AND P6, PT, R9, RZ, PT ;  /* 0x000000ff0900720c */ /* 0x000fe20003fc6270 */
[----:B------:R-:W-:Y:S01]  /*4a80*/  @!P2 IMAD.IADD R7, R7, 0x1, -R3 ;  /* 0x000000010707a824 */ /* 0x000fe200078e0a03 */
[----:B------:R-:W-:Y:S01]  /*4a90*/  ISETP.GE.AND P2, PT, R5, RZ, PT ;  /* 0x000000ff0500720c */ /* 0x000fe20003f46270 */
[----:B------:R-:W-:Y:S01]  /*4aa0*/  @!P4 IMAD.MOV R2, RZ, RZ, -R2 ;  /* 0x000000ffff02c224 */ /* 0x000fe200078e0a02 */
[----:B------:R-:W-:Y:S01]  /*4ab0*/  ISETP.GE.AND P4, PT, R6, RZ, PT ;  /* 0x000000ff0600720c */ /* 0x000fe20003f86270 */
[----:B------:R-:W-:-:S02]  /*4ac0*/  VIADD R6, R24, 0x2e ;  /* 0x0000002e18067836 */ /* 0x000fc40000000000 */
[----:B------:R-:W-:Y:S01]  /*4ad0*/  IMAD.HI.U32 R15, R14, R10, RZ ;  /* 0x0000000a0e0f7227 */ /* 0x000fe200078e00ff */
[----:B------:R0:W-:Y:S02]  /*4ae0*/  STL [R1+0xb8], R2 ;  /* 0x0000b80201007387 */ /* 0x0001e40000100800 */
[----:B-1----:R-:W-:Y:S01]  /*4af0*/  IABS R16, R6 ;  /* 0x0000000600107213 */ /* 0x002fe20000000000 */
[--C-:B------:R-:W-:Y:S01]  /*4b00*/  @!P1 IMAD.IADD R13, R13, 0x1, -R3.reuse ;  /* 0x000000010d0d9824 */ /* 0x100fe200078e0a03 */
[C---:B------:R-:W-:Y:S01]  /*4b10*/  ISETP.GT.U32.AND P1, PT, R3.reuse, R8, PT ;  /* 0x000000080300720c */ /* 0x040fe20003f24070 */
[----:B------:R-:W-:Y:S02]  /*4b20*/  @!P5 IMAD.IADD R12, R12, 0x1, -R3 ;  /* 0x000000010c0cd824 */ /* 0x000fe400078e0a03 */
[----:B------:R-:W-:Y:S01]  /*4b30*/  IMAD.MOV R15, RZ, RZ, -R15 ;  /* 0x000000ffff0f7224 */ /* 0x000fe200078e0a0f */
[----:B------:R-:W-:Y:S01]  /*4b40*/  ISETP.GT.U32.AND P5, PT, R3, R13, PT ;  /* 0x0000000d0300720c */ /* 0x000fe20003fa4070 */
[----:B------:R-:W-:-:S02]  /*4b50*/  IMAD.MOV.U32 R9, RZ, RZ, R16 ;  /* 0x000000ffff097224 */ /* 0x000fc400078e0010 */
[----:B0-----:R-:W-:Y:S02]  /*4b60*/  IMAD.MOV.U32 R2, RZ, RZ, R4 ;  /* 0x000000ffff027224 */ /* 0x001fe400078e0004 */
[C---:B------:R-:W-:Y:S02]  /*4b70*/  IMAD R5, R3.reuse, R15, R10 ;  /* 0x0000000f03057224 */ /* 0x040fe400078e020a */
[----:B------:R-:W-:Y:S01]  /*4b80*/  @!P0 IMAD.MOV R2, RZ, RZ, -R2 ;  /* 0x000000ffff028224 */ /* 0x000fe200078e0a02 */
[----:B------:R-:W-:Y:S01]  /*4b90*/  ISETP.GT.U32.AND P0, PT, R3, R12, PT ;  /* 0x0000000c0300720c */ /* 0x000fe20003f04070 */
[----:B------:R-:W-:-:S03]  /*4ba0*/  IMAD.HI.U32 R10, R14, R9, RZ ;  /* 0x000000090e0a7227 */ /* 0x000fc600078e00ff */
[----:B------:R0:W-:Y:S01]  /*4bb0*/  STL [R1+0xb4], R2 ;  /* 0x0000b40201007387 */ /* 0x0001e20000100800 */
[----:B------:R-:W-:Y:S02]  /*4bc0*/  IMAD.MOV R10, RZ, RZ, -R10 ;  /* 0x000000ffff0a7224 */ /* 0x000fe400078e0a0a */
[----:B------:R-:W-:Y:S01]  /*4bd0*/  @!P1 IMAD.IADD R8, R8, 0x1, -R3 ;  /* 0x0000000108089824 */ /* 0x000fe200078e0a03 */
[----:B------:R-:W-:Y:S01]  /*4be0*/  ISETP.GE.AND P1, PT, R0, RZ, PT ;  /* 0x000000ff0000720c */ /* 0x000fe20003f26270 */
[----:B------:R-:W-:Y:S02]  /*4bf0*/  VIADD R4, R24, 0x2d ;  /* 0x0000002d18047836 */ /* 0x000fe40000000000 */
[C---:B------:R-:W-:Y:S02]  /*4c00*/  IMAD R0, R3.reuse, R10, R9 ;  /* 0x0000000a03007224 */ /* 0x040fe400078e0209 */
[----:B------:R-:W-:Y:S01]  /*4c10*/  @!P0 IMAD.IADD R12, R12, 0x1, -R3 ;  /* 0x000000010c0c8824 */ /* 0x000fe200078e0a03 */
[----:B------:R-:W-:Y:S01]  /*4c20*/  IABS R16, R4 ;  /* 0x0000000400107213 */ /* 0x000fe20000000000 */
[----:B0-----:R-:W-:Y:S01]  /*4c30*/  IMAD.MOV.U32 R2, RZ, RZ, R7 ;  /* 0x000000ffff027224 */ /* 0x001fe200078e0007 */
[----:B------:R-:W-:Y:S01]  /*4c40*/  ISETP.GT.U32.AND P0, PT, R3, R0, PT ;  /* 0x000000000300720c */ /* 0x000fe20003f04070 */
[----:B------:R-:W-:Y:S01]  /*4c50*/  @!P5 IMAD.IADD R13, R13, 0x1, -R3 ;  /* 0x000000010d0dd824 */ /* 0x000fe200078e0a03 */
[----:B------:R-:W-:Y:S01]  /*4c60*/  ISETP.GE.AND P5, PT, R6, RZ, PT ;  /* 0x000000ff0600720c */ /* 0x000fe20003fa6270 */
[----:B------:R-:W-:Y:S01]  /*4c70*/  @!P3 IMAD.MOV R2, RZ, RZ, -R2 ;  /* 0x000000ffff02b224 */ /* 0x000fe200078e0a02 */
[----:B------:R-:W-:Y:S01]  /*4c80*/  ISETP.GT.U32.AND P3, PT, R3, R5, PT ;  /* 0x000000050300720c */ /* 0x000fe20003f64070 */
[----:B------:R-:W-:-:S03]  /*4c90*/  IMAD.HI.U32 R7, R14, R16, RZ ;  /* 0x000000100e077227 */ /* 0x000fc600078e00ff */
[----:B------:R0:W-:Y:S01]  /*4ca0*/  STL [R1+0xb0], R2 ;  /* 0x0000b00201007387 */ /* 0x0001e20000100800 */
[----:B------:R-:W-:Y:S02]  /*4cb0*/  VIADD R9, R24, 0x2c ;  /* 0x0000002c18097836 */ /* 0x000fe40000000000 */
[----:B------:R-:W-:Y:S02]  /*4cc0*/  IMAD.MOV R7, RZ, RZ, -R7 ;  /* 0x000000ffff077224 */ /* 0x000fe400078e0a07 */
[----:B------:R-:W-:Y:S01]  /*4cd0*/  IMAD.MOV.U32 R15, RZ, RZ, R8 ;  /* 0x000000ffff0f7224 */ /* 0x000fe200078e0008 */
[----:B------:R-:W-:Y:S01]  /*4ce0*/  IABS R17, R9 ;  /* 0x0000000900117213 */ /* 0x000fe20000000000 */
[----:B------:R-:W-:Y:S02]  /*4cf0*/  IMAD R16, R3, R7, R16 ;  /* 0x0000000703107224 */ /* 0x000fe400078e0210 */
[----:B------:R-:W-:Y:S01]  /*4d00*/  @!P3 IMAD.IADD R5, R5, 0x1, -R3 ;  /* 0x000000010505b824 */ /* 0x000fe200078e0a03 */
[----:B------:R-:W-:Y:S01]  /*4d10*/  ISETP.GE.AND P3, PT, R4, RZ, PT ;  /* 0x000000ff0400720c */ /* 0x000fe20003f66270 */
[----:B0-----:R-:W-:-:S02]  /*4d20*/  IMAD.MOV.U32 R2, RZ, RZ, R13 ;  /* 0x000000ffff027224 */ /* 0x001fc400078e000d */
[----:B------:R-:W-:Y:S01]  /*4d30*/  @!P0 IMAD.IADD R0, R0, 0x1, -R3 ;  /* 0x0000000100008824 */ /* 0x000fe200078e0a03 */
[C---:B------:R-:W-:Y:S01]  /*4d40*/  ISETP.GT.U32.AND P0, PT, R3.reuse, R5, PT ;  /* 0x000000050300720c */ /* 0x040fe20003f04070 */
[----:B------:R-:W-:Y:S02]  /*4d50*/  @!P4 IMAD.MOV R15, RZ, RZ, -R15 ;  /* 0x000000ffff0fc224 */ /* 0x000fe400078e0a0f */
[----:B------:R-:W-:Y:S01]  /*4d60*/  @!P2 IMAD.MOV R2, RZ, RZ, -R2 ;  /* 0x000000ffff02a224 */ /* 0x000fe200078e0a02 */
[C---:B------:R-:W-:Y:S01]  /*4d70*/  ISETP.GT.U32.AND P2, PT, R3.reuse, R16, PT ;  /* 0x000000100300720c */ /* 0x040fe20003f44070 */
[----:B------:R-:W-:Y:S01]  /*4d80*/  IMAD.HI.U32 R8, R14, R17, RZ ;  /* 0x000000110e087227 */ /* 0x000fe200078e00ff */
[----:B------:R-:W-:Y:S01]  /*4d90*/  STL [R1+0xac], R15 ;  /* 0x0000ac0f01007387 */ /* 0x000fe20000100800 */
[----:B------:R-:W-:Y:S02]  /*4da0*/  ISETP.GT.U32.AND P4, PT, R3, R0, PT ;  /* 0x000000000300720c */ /* 0x000fe40003f84070 */
[----:B------:R-:W-:Y:S01]  /*4db0*/  IMAD.MOV R8, RZ, RZ, -R8 ;  /* 0x000000ffff087224 */ /* 0x000fe200078e0a08 */
[----:B------:R0:W-:Y:S01]  /*4dc0*/  STL [R1+0xa8], R2 ;  /* 0x0000a80201007387 */ /* 0x0001e20000100800 */
[----:B------:R-:W-:-:S02]  /*4dd0*/  VIADD R6, R24, 0x2b ;  /* 0x0000002b18067836 */ /* 0x000fc40000000000 */
[----:B------:R-:W-:Y:S02]  /*4de0*/  VIADD R4, R24, 0x2a ;  /* 0x0000002a18047836 */ /* 0x000fe40000000000 */
[----:B------:R-:W-:Y:S01]  /*4df0*/  IMAD R17, R3, R8, R17 ;  /* 0x0000000803117224 */ /* 0x000fe200078e0211 */
[----:B------:R-:W-:Y:S01]  /*4e00*/  IABS R7, R6 ;  /* 0x0000000600077213 */ /* 0x000fe20000000000 */
[--C-:B------:R-:W-:Y:S01]  /*4e10*/  @!P0 IMAD.IADD R5, R5, 0x1, -R3.reuse ;  /* 0x0000000105058824 */ /* 0x100fe200078e0a03 */
[----:B------:R-:W-:Y:S01]  /*4e20*/  IABS R10, R4 ;  /* 0x00000004000a7213 */ /* 0x000fe20000000000 */
[----:B------:R-:W-:Y:S01]  /*4e30*/  @!P2 IMAD.IADD R16, R16, 0x1, -R3 ;  /* 0x000000011010a824 */ /* 0x000fe200078e0a03 */
[----:B------:R-:W-:Y:S01]  /*4e40*/  ISETP.GT.U32.AND P0, PT, R3, R17, PT ;  /* 0x000000110300720c */ /* 0x000fe20003f04070 */
[----:B0-----:R-:W-:Y:S01]  /*4e50*/  IMAD.MOV.U32 R2, RZ, RZ, R12 ;  /* 0x000000ffff027224 */ /* 0x001fe200078e000c */
[----:B------:R-:W-:Y:S01]  /*4e60*/  ISETP.GE.AND P2, PT, R4, RZ, PT ;  /* 0x000000ff0400720c */ /* 0x000fe20003f46270 */
[----:B------:R-:W-:-:S04]  /*4e70*/  IMAD.HI.U32 R8, R14, R7, RZ ;  /* 0x000000070e087227 */ /* 0x000fc800078e00ff */
[----:B------:R-:W-:Y:S01]  /*4e80*/  @!P6 IMAD.MOV R2, RZ, RZ, -R2 ;  /* 0x000000ffff02e224 */ /* 0x000fe200078e0a02 */
[----:B------:R-:W-:Y:S01]  /*4e90*/  ISETP.GE.AND P6, PT, R9, RZ, PT ;  /* 0x000000ff0900720c */ /* 0x000fe20003fc6270 */
[----:B------:R-:W-:-:S03]  /*4ea0*/  IMAD.HI.U32 R9, R14, R10, RZ ;  /* 0x0000000a0e097227 */ /* 0x000fc600078e00ff */
[----:B------:R0:W-:Y:S01]  /*4eb0*/  STL [R1+0xa4], R2 ;  /* 0x0000a40201007387 */ /* 0x0001e20000100800 */
[----:B------:R-:W-:Y:S02]  /*4ec0*/  IMAD.MOV R8, RZ, RZ, -R8 ;  /* 0x000000ffff087224 */ /* 0x000fe400078e0a08 */
[----:B------:R-:W-:Y:S01]  /*4ed0*/  @!P4 IMAD.IADD R0, R0, 0x1, -R3 ;  /* 0x000000010000c824 */ /* 0x000fe200078e0a03 */
[----:B------:R-:W-:Y:S01]  /*4ee0*/  ISETP.GE.AND P4, PT, R6, RZ, PT ;  /* 0x000000ff0600720c */ /* 0x000fe20003f86270 */
[----:B------:R-:W-:Y:S02]  /*4ef0*/  VIADD R4, R24, 0x29 ;  /* 0x0000002918047836 */ /* 0x000fe40000000000 */
[----:B------:R-:W-:Y:S02]  /*4f00*/  IMAD.MOV R6, RZ, RZ, -R9 ;  /* 0x000000ffff067224 */ /* 0x000fe400078e0a09 */
[----:B------:R-:W-:Y:S01]  /*4f10*/  IMAD R7, R3, R8, R7 ;  /* 0x0000000803077224 */ /* 0x000fe200078e0207 */
[----:B------:R-:W-:Y:S01]  /*4f20*/  IABS R8, R4 ;  /* 0x0000000400087213 */ /* 0x000fe20000000000 */
[----:B0-----:R-:W-:-:S02]  /*4f30*/  IMAD.MOV.U32 R2, RZ, RZ, R5 ;  /* 0x000000ffff027224 */ /* 0x001fc400078e0005 */
[C---:B------:R-:W-:Y:S02]  /*4f40*/  IMAD R10, R3.reuse, R6, R10 ;  /* 0x00000006030a7224 */ /* 0x040fe400078e020a */
[----:B------:R-:W-:Y:S01]  /*4f50*/  @!P1 IMAD.MOV R2, RZ, RZ, -R2 ;  /* 0x000000ffff029224 */ /* 0x000fe200078e0a02 */
[----:B------:R-:W-:Y:S01]  /*4f60*/  ISETP.GT.U32.AND P1, PT, R3, R16, PT ;  /* 0x000000100300720c */ /* 0x000fe20003f24070 */
[----:B------:R-:W-:Y:S02]  /*4f70*/  @!P0 IMAD.IADD R17, R17, 0x1, -R3 ;  /* 0x0000000111118824 */ /* 0x000fe400078e0a03 */
[----:B------:R-:W-:Y:S01]  /*4f80*/  IMAD.HI.U32 R15, R14, R8, RZ ;  /* 0x000000080e0f7227 */ /* 0x000fe200078e00ff */
[----:B------:R0:W-:Y:S02]  /*4f90*/  STL [R1+0xa0], R2 ;  /* 0x0000a00201007387 */ /* 0x0001e40000100800 */
[----:B------:R-:W-:Y:S01]  /*4fa0*/  ISETP.GT.U32.AND P0, PT, R3, R17, PT ;  /* 0x000000110300720c */ /* 0x000fe20003f04070 */
[----:B------:R-:W-:-:S02]  /*4fb0*/  IMAD.MOV R15, RZ, RZ, -R15 ;  /* 0x000000ffff0f7224 */ /* 0x000fc400078e0a0f */
[C---:B------:R-:W-:Y:S02]  /*4fc0*/  VIADD R6, R24.reuse, 0x27 ;  /* 0x0000002718067836 */ /* 0x040fe40000000000 */
[----:B------:R-:W-:Y:S02]  /*4fd0*/  VIADD R12, R24, 0x28 ;  /* 0x00000028180c7836 */ /* 0x000fe40000000000 */
[----:B------:R-:W-:Y:S01]  /*4fe0*/  @!P1 IMAD.IADD R16, R16, 0x1, -R3 ;  /* 0x0000000110109824 */ /* 0x000fe200078e0a03 */
[C---:B------:R-:W-:Y:S01]  /*4ff0*/  ISETP.GT.U32.AND P1, PT, R3.reuse, R10, PT ;  /* 0x0000000a0300720c */ /* 0x040fe20003f24070 */
[----:B0-----:R-:W-:Y:S01]  /*5000*/  IMAD.MOV.U32 R2, RZ, RZ, R0 ;  /* 0x000000ffff027224 */ /* 0x001fe200078e0000 */
[----:B------:R-:W-:Y:S01]  /*5010*/  IABS R0, R6 ;  /* 0x0000000600007213 */ /* 0x000fe20000000000 */
[C---:B------:R-:W-:Y:S01]  /*5020*/  IMAD R8, R3.reuse, R15, R8 ;  /* 0x0000000f03087224 */ /* 0x040fe200078e0208 */
[----:B------:R-:W-:Y:S01]  /*5030*/  IABS R13, R12 ;  /* 0x0000000c000d7213 */ /* 0x000fe20000000000 */
[----:B------:R-:W-:Y:S01]  /*5040*/  @!P5 IMAD.MOV R2, RZ, RZ, -R2 ;  /* 0x000000ffff02d224 */ /* 0x000fe200078e0a02 */
[----:B------:R-:W-:Y:S01]  /*5050*/  ISETP.GT.U32.AND P5, PT, R3, R7, PT ;  /* 0x000000070300720c */ /* 0x000fe20003fa4070 */
[----:B------:R-:W-:-:S02]  /*5060*/  VIADD R5, R24, 0x26 ;  /* 0x0000002618057836 */ /* 0x000fc40000000000 */
[----:B------:R-:W-:Y:S01]  /*5070*/  @!P0 IMAD.IADD R17, R17, 0x1, -R3 ;  /* 0x0000000111118824 */ /* 0x000fe200078e0a03 */
[----:B------:R0:W-:Y:S01]  /*5080*/  STL [R1+0x9c], R2 ;  /* 0x00009c0201007387 */ /* 0x0001e20000100800 */
[----:B------:R-:W-:Y:S01]  /*5090*/  ISETP.GE.AND P0, PT, R4, RZ, PT ;  /* 0x000000ff0400720c */ /* 0x000fe20003f06270 */
[----:B------:R-:W-:Y:S01]  /*50a0*/  IMAD.HI.U32 R4, R14, R0, RZ ;  /* 0x000000000e047227 */ /* 0x000fe200078e00ff */
[----:B------:R-:W-:-:S03]  /*50b0*/  IABS R9, R5 ;  /* 0x0000000500097213 */ /* 0x000fc60000000000 */
[----:B------:R-:W-:Y:S02]  /*50c0*/  @!P1 IMAD.IADD R10, R10, 0x1, -R3 ;  /* 0x000000010a0a9824 */ /* 0x000fe400078e0a03 */
[----:B------:R-:W-:-:S04]  /*50d0*/  IMAD.HI.U32 R15, R14, R13, RZ ;  /* 0x0000000d0e0f7227 */ /* 0x000fc800078e00ff */
[----:B0-----:R-:W-:Y:S02]  /*50e0*/  IMAD.MOV.U32 R2, RZ, RZ, R16 ;  /* 0x000000ffff027224 */ /* 0x001fe400078e0010 */
[----:B------:R-:W-:Y:S01]  /*50f0*/  @!P5 IMAD.IADD R7, R7, 0x1, -R3 ;  /* 0x000000010707d824 */ /* 0x000fe200078e0a03 */
[C---:B------:R-:W-:Y:S01]  /*5100*/  ISETP.GT.U32.AND P5, PT, R3.reuse, R8, PT ;  /* 0x000000080300720c */ /* 0x040fe20003fa4070 */
[----:B------:R-:W-:Y:S01]  /*5110*/  @!P3 IMAD.MOV R2, RZ, RZ, -R2 ;  /* 0x000000ffff02b224 */ /* 0x000fe200078e0a02 */
[C---:B------:R-:W-:Y:S01]  /*5120*/  ISETP.GT.U32.AND P3, PT, R3.reuse, R10, PT ;  /* 0x0000000a0300720c */ /* 0x040fe20003f64070 */
[----:B------:R-:W-:Y:S01]  /*5130*/  IMAD.MOV R4, RZ, RZ, -R4 ;  /* 0x000000ffff047224 */ /* 0x000fe200078e0a04 */
[----:B------:R-:W-:Y:S01]  /*5140*/  ISETP.GT.U32.AND P1, PT, R3, R7, PT ;  /* 0x000000070300720c */ /* 0x000fe20003f24070 */
[----:B------:R-:W-:Y:S01]  /*5150*/  IMAD.HI.U32 R16, R14, R9, RZ ;  /* 0x000000090e107227 */ /* 0x000fe200078e00ff */
[----:B------:R0:W-:Y:S03]  /*5160*/  STL [R1+0x98], R2 ;  /* 0x0000980201007387 */ /* 0x0001e60000100800 */
[----:B------:R-:W-:-:S02]  /*5170*/  IMAD.MOV R15, RZ, RZ, -R15 ;  /* 0x000000ffff0f7224 */ /* 0x000fc400078e0a0f */
[C---:B------:R-:W-:Y:S02]  /*5180*/  IMAD R0, R3.reuse, R4, R0 ;  /* 0x0000000403007224 */ /* 0x040fe400078e0200 */
[C---:B------:R-:W-:Y:S02]  /*5190*/  IMAD R13, R3.reuse, R15, R13 ;  /* 0x0000000f030d7224 */ /* 0x040fe400078e020d */
[----:B------:R-:W-:Y:S02]  /*51a0*/  @!P5 IMAD.IADD R8, R8, 0x1, -R3 ;  /* 0x000000010808d824 */ /* 0x000fe400078e0a03 */
[----:B0-----:R-:W-:Y:S02]  /*51b0*/  IMAD.MOV.U32 R2, RZ, RZ, R17 ;  /* 0x000000ffff027224 */ /* 0x001fe400078e0011 */
[----:B------:R-:W-:Y:S01]  /*51c0*/  VIADD R4, R24, 0x25 ;  /* 0x0000002518047836 */ /* 0x000fe20000000000 */
[----:B------:R-:W-:Y:S01]  /*51d0*/  ISETP.GT.U32.AND P5, PT, R3, R8, PT ;  /* 0x000000080300720c */ /* 0x000fe20003fa4070 */
[----:B------:R-:W-:Y:S01]  /*51e0*/  @!P6 IMAD.MOV R2, RZ, RZ, -R2 ;  /* 0x000000ffff02e224 */ /* 0x000fe200078e0a02 */
[----:B------:R-:W-:Y:S01]  /*51f0*/  ISETP.GE.AND P6, PT, R12, RZ, PT ;  /* 0x000000ff0c00720c */ /* 0x000fe20003fc6270 */
[----:B------:R-:W-:-:S02]  /*5200*/  IMAD.MOV R12, RZ, RZ, -R16 ;  /* 0x000000ffff0c7224 */ /* 0x000fc400078e0a10 */
[----:B------:R-:W-:Y:S01]  /*5210*/  @!P1 IMAD.IADD R7, R7, 0x1, -R3 ;  /* 0x0000000107079824 */ /* 0x000fe200078e0a03 */
[C---:B------:R-:W-:Y:S01]  /*5220*/  ISETP.GT.U32.AND P1, PT, R3.reuse, R13, PT ;  /* 0x0000000d0300720c */ /* 0x040fe20003f24070 */
[C---:B------:R-:W-:Y:S01]  /*5230*/  IMAD R9, R3.reuse, R12, R9 ;  /* 0x0000000c03097224 */ /* 0x040fe200078e0209 */
[----:B------:R-:W-:Y:S01]  /*5240*/  IABS R12, R4 ;  /* 0x00000004000c7213 */ /* 0x000fe20000000000 */
[----:B------:R-:W-:Y:S01]  /*5250*/  @!P3 IMAD.IADD R10, R10, 0x1, -R3 ;  /* 0x000000010a0ab824 */ /* 0x000fe200078e0a03 */
[----:B------:R0:W-:Y:S01]  /*5260*/  STL [R1+0x94], R2 ;  /* 0x0000940201007387 */ /* 0x0001e20000100800 */
[----:B------:R-:W-:Y:S01]  /*5270*/  IMAD.MOV.U32 R17, RZ, RZ, R7 ;  /* 0x000000ffff117224 */ /* 0x000fe200078e0007 */
[----:B------:R-:W-:Y:S01]  /*5280*/  ISETP.GT.U32.AND P3, PT, R3, R0, PT ;  /* 0x000000000300720c */ /* 0x000fe20003f64070 */
[----:B------:R-:W-:Y:S02]  /*5290*/  IMAD.MOV.U32 R7, RZ, RZ, R12 ;  /* 0x000000ffff077224 */ /* 0x000fe400078e000c */
[----:B------:R-:W-:Y:S01]  /*52a0*/  @!P4 IMAD.MOV R17, RZ, RZ, -R17 ;  /* 0x000000ffff11c224 */ /* 0x000fe200078e0a11 */
[----:B------:R-:W-:Y:S01]  /*52b0*/  ISETP.GE.AND P4, PT, R6, RZ, PT ;  /* 0x000000ff0600720c */ /* 0x000fe20003f86270 */
[----:B------:R-:W-:-:S03]  /*52c0*/  IMAD.HI.U32 R12, R14, R7, RZ ;  /* 0x000000070e0c7227 */ /* 0x000fc600078e00ff */
[----:B------:R-:W-:Y:S01]  /*52d0*/  STL [R1+0x90], R17 ;  /* 0x0000901101007387 */ /* 0x000fe20000100800 */
[----:B0-----:R-:W-:Y:S02]  /*52e0*/  IMAD.MOV.U32 R2, RZ, RZ, R10 ;  /* 0x000000ffff027224 */ /* 0x001fe400078e000a */
[--C-:B------:R-:W-:Y:S01]  /*52f0*/  @!P5 IMAD.IADD R8, R8, 0x1, -R3.reuse ;  /* 0x000000010808d824 */ /* 0x100fe200078e0a03 */
[----:B------:R-:W-:Y:S01]  /*5300*/  ISETP.GE.AND P5, PT, R5, RZ, PT ;  /* 0x000000ff0500720c */ /* 0x000fe20003fa6270 */
[----:B------:R-:W-:Y:S01]  /*5310*/  @!P2 IMAD.MOV R2, RZ, RZ, -R2 ;  /* 0x000000ffff02a224 */ /* 0x000fe200078e0a02 */
[----:B------:R-:W-:Y:S01]  /*5320*/  ISETP.GT.U32.AND P2, PT, R3, R9, PT ;  /* 0x000000090300720c */ /* 0x000fe20003f44070 */
[--C-:B------:R-:W-:Y:S02]  /*5330*/  @!P1 IMAD.IADD R13, R13, 0x1, -R3.reuse ;  /* 0x000000010d0d9824 */ /* 0x100fe400078e0a03 */
[----:B------:R-:W-:Y:S01]  /*5340*/  IMAD.MOV R12, RZ, RZ, -R12 ;  /* 0x000000ffff0c7224 */ /* 0x000fe200078e0a0c */
[----:B------:R0:W-:Y:S01]  /*5350*/  STL [R1+0x8c], R2 ;  /* 0x00008c0201007387 */ /* 0x0001e20000100800 */
[----:B------:R-:W-:Y:S01]  /*5360*/  @!P3 IMAD.IADD R0, R0, 0x1, -R3 ;  /* 0x000000010000b824 */ /* 0x000fe200078e0a03 */
[C---:B------:R-:W-:Y:S01]  /*5370*/  ISETP.GT.U32.AND P1, PT, R3.reuse, R13, PT ;  /* 0x0000000d0300720c */ /* 0x040fe20003f24070 */
[----:B------:R-:W-:-:S02]  /*5380*/  IMAD R7, R3, R12, R7 ;  /* 0x0000000c03077224 */ /* 0x000fc400078e0207 */
[C---:B------:R-:W-:Y:S01]  /*5390*/  VIADD R5, R24.reuse, 0x24 ;  /* 0x0000002418057836 */ /* 0x040fe20000000000 */
[----:B------:R-:W-:Y:S01]  /*53a0*/  ISETP.GT.U32.AND P3, PT, R3, R0, PT ;  /* 0x000000000300720c */ /* 0x000fe20003f64070 */
[C---:B------:R-:W-:Y:S02]  /*53b0*/  VIADD R6, R24.reuse, 0x23 ;  /* 0x0000002318067836 */ /* 0x040fe40000000000 */
[----:B------:R-:W-:Y:S01]  /*53c0*/  @!P2 IMAD.IADD R9, R9, 0x1, -R3 ;  /* 0x000000010909a824 */ /* 0x000fe200078e0a03 */
[----:B------:R-:W-:Y:S01]  /*53d0*/  IABS R10, R5 ;  /* 0x00000005000a7213 */ /* 0x000fe20000000000 */
[----:B0-----:R-:W-:Y:S01]  /*53e0*/  IMAD.MOV.U32 R2, RZ, RZ, R8 ;  /* 0x000000ffff027224 */ /* 0x001fe200078e0008 */
[----:B------:R-:W-:Y:S01]  /*53f0*/  IABS R12, R6 ;  /* 0x00000006000c7213 */ /* 0x000fe20000000000 */
[----:B------:R-:W-:Y:S01]  /*5400*/  VIADD R17, R24, 0x19 ;  /* 0x0000001918117836 */ /* 0x000fe20000000000 */
[C---:B------:R-:W-:Y:S01]  /*5410*/  ISETP.GT.U32.AND P2, PT, R3.reuse, R9, PT ;  /* 0x000000090300720c */ /* 0x040fe20003f44070 */
[----:B------:R-:W-:Y:S01]  /*5420*/  @!P0 IMAD.MOV R2, RZ, RZ, -R2 ;  /* 0x000000ffff028224 */ /* 0x000fe200078e0a02 */
[----:B------:R-:W-:Y:S01]  /*5430*/  ISETP.GT.U32.AND P0, PT, R3, R7, PT ;  /* 0x000000070300720c */ /* 0x000fe20003f04070 */
[----:B------:R-:W-:-:S03]  /*5440*/  IMAD.HI.U32 R15, R14, R10, RZ ;  /* 0x0000000a0e0f7227 */ /* 0x000fc600078e00ff */
[----:B------:R0:W-:Y:S01]  /*5450*/  STL [R1+0x84], R2 ;  /* 0x0000840201007387 */ /* 0x0001e20000100800 */
[----:B------:R-:W-:Y:S01]  /*5460*/  @!P1 IMAD.IADD R13, R13, 0x1, -R3 ;  /* 0x000000010d0d9824 */ /* 0x000fe200078e0a03 */
[----:B------:R-:W-:Y:S01]  /*5470*/  ISETP.GE.AND P1, PT, R4, RZ, PT ;  /* 0x000000ff0400720c */ /* 0x000fe20003f26270 */
[----:B------:R-:W-:Y:S02]  /*5480*/  IMAD.MOV R15, RZ, RZ, -R15 ;  /* 0x000000ffff0f7224 */ /* 0x000fe400078e0a0f */
[----:B------:R-:W-:Y:S02]  /*5490*/  VIADD R4, R24, 0x22 ;  /* 0x0000002218047836 */ /* 0x000fe40000000000 */
[--C-:B------:R-:W-:Y:S01]  /*54a0*/  @!P3 IMAD.IADD R0, R0, 0x1, -R3.reuse ;  /* 0x000000010000b824 */ /* 0x100fe200078e0a03 */
[----:B------:R-:W-:Y:S01]  /*54b0*/  ISETP.GE.AND P3, PT, R5, RZ, PT ;  /* 0x000000ff0500720c */ /* 0x000fe20003f66270 */
[----:B------:R-:W-:Y:S01]  /*54c0*/  @!P0 IMAD.IADD R7, R7, 0x1, -R3 ;  /* 0x0000000107078824 */ /* 0x000fe200078e0a03 */
[----:B------:R-:W-:Y:S01]  /*54d0*/  ISETP.GE.AND P0, PT, R6, RZ, PT ;  /* 0x000000ff0600720c */ /* 0x000fe20003f06270 */
[----:B0-----:R-:W-:-:S02]  /*54e0*/  IMAD.MOV.U32 R2, RZ, RZ, R13 ;  /* 0x000000ffff027224 */ /* 0x001fc400078e000d */
[----:B------:R-:W-:-:S04]  /*54f0*/  IMAD.HI.U32 R8, R14, R12, RZ ;  /* 0x0000000c0e087227 */ /* 0x000fc800078e00ff */
[C---:B------:R-:W-:Y:S01]  /*5500*/  IMAD R5, R3.reuse, R15, R10 ;  /* 0x0000000f03057224 */ /* 0x040fe200078e020a */
[----:B------:R-:W-:Y:S01]  /*5510*/  IABS R10, R4 ;  /* 0x00000004000a7213 */ /* 0x000fe20000000000 */
[----:B------:R-:W-:Y:S01]  /*5520*/  @!P6 IMAD.MOV R2, RZ, RZ, -R2 ;  /* 0x000000ffff02e224 */ /* 0x000fe200078e0a02 */
[----:B------:R-:W-:Y:S01]  /*5530*/  ISETP.GT.U32.AND P6, PT, R3, R7, PT ;  /* 0x000000070300720c */ /* 0x000fe20003fc4070 */
[----:B------:R-:W-:Y:S02]  /*5540*/  IMAD.MOV R8, RZ, RZ, -R8 ;  /* 0x000000ffff087224 */ /* 0x000fe400078e0a08 */
[----:B------:R-:W-:Y:S01]  /*5550*/  @!P2 IMAD.IADD R9, R9, 0x1, -R3 ;  /* 0x000000010909a824 */ /* 0x000fe200078e0a03 */
[C---:B------:R-:W-:Y:S01]  /*5560*/  ISETP.GT.U32.AND P2, PT, R3.reuse, R5, PT ;  /* 0x000000050300720c */ /* 0x040fe20003f44070 */
[----:B------:R-:W-:Y:S01]  /*5570*/  IMAD.MOV.U32 R6, RZ, RZ, R10 ;  /* 0x000000ffff067224 */ /* 0x000fe200078e000a */
[----:B------:R0:W-:Y:S01]  /*5580*/  STL [R1+0x80], R2 ;  /* 0x0000800201007387 */ /* 0x0001e20000100800 */
[----:B------:R-:W-:-:S02]  /*5590*/  IMAD R12, R3, R8, R12 ;  /* 0x00000008030c7224 */ /* 0x000fc400078e020c */
[----:B------:R-:W-:Y:S02]  /*55a0*/  IMAD.MOV.U32 R13, RZ, RZ, R0 ;  /* 0x000000ffff0d7224 */ /* 0x000fe400078e0000 */
[----:B------:R-:W-:-:S04]  /*55b0*/  IMAD.HI.U32 R8, R14, R6, RZ ;  /* 0x000000060e087227 */ /* 0x000fc800078e00ff */
[----:B------:R-:W-:Y:S01]  /*55c0*/  @!P4 IMAD.MOV R13, RZ, RZ, -R13 ;  /* 0x000000ffff0dc224 */ /* 0x000fe200078e0a0d */
[----:B------:R-:W-:Y:S01]  /*55d0*/  ISETP.GT.U32.AND P4, PT, R3, R12, PT ;  /* 0x0000000c0300720c */ /* 0x000fe20003f84070 */
[----:B0-----:R-:W-:Y:S02]  /*55e0*/  IMAD.MOV.U32 R2, RZ, RZ, R9 ;  /* 0x000000ffff027224 */ /* 0x001fe400078e0009 */
[----:B------:R-:W-:Y:S01]  /*55f0*/  VIADD R0, R24, 0x21 ;  /* 0x0000002118007836 */ /* 0x000fe20000000000 */
[----:B------:R-:W-:Y:S01]  /*5600*/  STL [R1+0x7c], R13 ;  /* 0x00007c0d01007387 */ /* 0x000fe20000100800 */
[----:B------:R-:W-:Y:S02]  /*5610*/  @!P5 IMAD.MOV R2, RZ, RZ, -R2 ;  /* 0x000000ffff02d224 */ /* 0x000fe400078e0a02 */
[----:B------:R-:W-:Y:S01]  /*5620*/  IMAD.MOV R8, RZ, RZ, -R8 ;  /* 0x000000ffff087224 */ /* 0x000fe200078e0a08 */
[----:B------:R-:W-:Y:S01]  /*5630*/  IABS R9, R0 ;  /* 0x0000000000097213 */ /* 0x000fe20000000000 */
[--C-:B------:R-:W-:Y:S01]  /*5640*/  @!P6 IMAD.IADD R7, R7, 0x1, -R3.reuse ;  /* 0x000000010707e824 */ /* 0x100fe200078e0a03 */
[----:B------:R0:W-:Y:S01]  /*5650*/  STL [R1+0x74], R2 ;  /* 0x0000740201007387 */ /* 0x0001e20000100800 */
[--C-:B------:R-:W-:Y:S01]  /*5660*/  @!P2 IMAD.IADD R5, R5, 0x1, -R3.reuse ;  /* 0x000000010505a824 */ /* 0x100fe200078e0a03 */
[----:B------:R-:W-:Y:S01]  /*5670*/  ISETP.GE.AND P6, PT, R0, RZ, PT ;  /* 0x000000ff0000720c */ /* 0x000fe20003fc6270 */
[C---:B------:R-:W-:Y:S01]  /*5680*/  IMAD R0, R3.reuse, R8, R6 ;  /* 0x0000000803007224 */ /* 0x040fe200078e0206 */
[----:B------:R-:W-:Y:S01]  /*5690*/  ISETP.GE.AND P2, PT, R4, RZ, PT ;  /* 0x000000ff0400720c */ /* 0x000fe20003f46270 */
[----:B------:R-:W-:Y:S01]  /*56a0*/  @!P4 IMAD.IADD R12, R12, 0x1, -R3 ;  /* 0x000000010c0cc824 */ /* 0x000fe200078e0a03 */
[----:B------:R-:W-:Y:S01]  /*56b0*/  ISETP.GT.U32.AND P5, PT, R3, R5, PT ;  /* 0x000000050300720c */ /* 0x000fe20003fa4070 */
[----:B------:R-:W-:-:S02]  /*56c0*/  IMAD.MOV.U32 R4, RZ, RZ, R9 ;  /* 0x000000ffff047224 */ /* 0x000fc400078e0009 */
[----:B------:R-:W-:Y:S01]  /*56d0*/  VIADD R9, R24, 0x1f ;  /* 0x0000001f18097836 */ /* 0x000fe20000000000 */
[----:B------:R-:W-:Y:S01]  /*56e0*/  ISETP.GT.U32.AND P4, PT, R3, R12, PT ;  /* 0x0000000c0300720c */ /* 0x000fe20003f84070 */
[----:B0-----:R-:W-:Y:S02]  /*56f0*/  IMAD.MOV.U32 R2, RZ, RZ, R7 ;  /* 0x000000ffff027224 */ /* 0x001fe400078e0007 */
[----:B------:R-:W-:Y:S01]  /*5700*/  IMAD.HI.U32 R6, R14, R4, RZ ;  /* 0x000000040e067227 */ /* 0x000fe200078e00ff */
[----:B------:R-:W-:-:S03]  /*5710*/  IABS R7, R9 ;  /* 0x0000000900077213 */ /* 0x000fc60000000000 */
[----:B------:R-:W-:Y:S01]  /*5720*/  @!P1 IMAD.MOV R2, RZ, RZ, -R2 ;  /* 0x000000ffff029224 */ /* 0x000fe200078e0a02 */
[----:B------:R-:W-:Y:S01]  /*5730*/  ISETP.GT.U32.AND P1, PT, R3, R0, PT ;  /* 0x000000000300720c */ /* 0x000fe20003f24070 */
[----:B------:R-:W-:Y:S02]  /*5740*/  IMAD.MOV R6, RZ, RZ, -R6 ;  /* 0x000000ffff067224 */ /* 0x000fe400078e0a06 */
[--C-:B------:R-:W-:Y:S01]  /*5750*/  @!P5 IMAD.IADD R5, R5, 0x1, -R3.reuse ;  /* 0x000000010505d824 */ /* 0x100fe200078e0a03 */
[----:B------:R-:W-:Y:S01]  /*5760*/  ISETP.GE.AND P5, PT, R20, RZ, PT ;  /* 0x000000ff1400720c */ /* 0x000fe20003fa6270 */
[C---:B------:R-:W-:Y:S01]  /*5770*/  IMAD R4, R3.reuse, R6, R4 ;  /* 0x0000000603047224 */ /* 0x040fe200078e0204 */
[----:B------:R-:W-:Y:S01]  /*5780*/  IABS R20, R20 ;  /* 0x0000001400147213 */ /* 0x000fe20000000000 */
[----:B------:R0:W-:Y:S01]  /*5790*/  STL [R1+0x70], R2 ;  /* 0x0000700201007387 */ /* 0x0001e20000100800 */
[----:B------:R-:W-:Y:S02]  /*57a0*/  @!P4 IMAD.IADD R12, R12, 0x1, -R3 ;  /* 0x000000010c0cc824 */ /* 0x000fe400078e0a03 */
[----:B------:R-:W-:Y:S01]  /*57b0*/  ISETP.GT.U32.AND P4, PT, R3, R4, PT ;  /* 0x000000040300720c */ /* 0x000fe20003f84070 */
[----:B------:R-:W-:-:S04]  /*57c0*/  IMAD.HI.U32 R13, R14, R20, RZ ;  /* 0x000000140e0d7227 */ /* 0x000fc800078e00ff */
[----:B------:R-:W-:Y:S02]  /*57d0*/  @!P1 IMAD.IADD R0, R0, 0x1, -R3 ;  /* 0x0000000100009824 */ /* 0x000fe400078e0a03 */
[----:B0-----:R-:W-:Y:S02]  /*57e0*/  IMAD.MOV.U32 R2, RZ, RZ, R5 ;  /* 0x000000ffff027224 */ /* 0x001fe400078e0005 */
[----:B------:R-:W-:Y:S01]  /*57f0*/  VIADD R8, R24, 0x1e ;  /* 0x0000001e18087836 */ /* 0x000fe20000000000 */
[----:B------:R-:W-:Y:S01]  /*5800*/  ISETP.GT.U32.AND P1, PT, R3, R0, PT ;  /* 0x000000000300720c */ /* 0x000fe20003f24070 */
[----:B------:R-:W-:Y:S01]  /*5810*/  @!P3 IMAD.MOV R2, RZ, RZ, -R2 ;  /* 0x000000ffff02b224 */ /* 0x000fe200078e0a02 */
[----:B------:R-:W-:Y:S01]  /*5820*/  ISETP.GE.AND P3, PT, R9, RZ, PT ;  /* 0x000000ff0900720c */ /* 0x000fe20003f66270 */
[----:B------:R-:W-:Y:S01]  /*5830*/  IMAD.MOV R9, RZ, RZ, -R13 ;  /* 0x000000ffff097224 */ /* 0x000fe200078e0a0d */
[----:B------:R-:W-:Y:S01]  /*5840*/  IABS R10, R8 ;  /* 0x00000008000a7213 */ /* 0x000fe20000000000 */
[----:B------:R-:W-:Y:S01]  /*5850*/  @!P4 IMAD.IADD R4, R4, 0x1, -R3 ;  /* 0x000000010404c824 */ /* 0x000fe200078e0a03 */
[----:B------:R0:W-:Y:S01]  /*5860*/  STL [R1+0x6c], R2 ;  /* 0x00006c0201007387 */ /* 0x0001e20000100800 */
[C---:B------:R-:W-:Y:S01]  /*5870*/  IMAD R20, R3.reuse, R9, R20 ;  /* 0x0000000903147224 */ /* 0x040fe200078e0214 */
[----:B------:R-:W-:Y:S01]  /*5880*/  IABS R13, R17 ;  /* 0x00000011000d7213 */ /* 0x000fe20000000000 */
[----:B------:R-:W-:Y:S01]  /*5890*/  IMAD.HI.U32 R6, R14, R7, RZ ;  /* 0x000000070e067227 */ /* 0x000fe200078e00ff */
[----:B------:R-:W-:-:S03]  /*58a0*/  ISETP.GT.U32.AND P4, PT, R3, R4, PT ;  /* 0x000000040300720c */ /* 0x000fc60003f84070 */
[----:B------:R-:W-:Y:S01]  /*58b0*/  @!P1 IMAD.IADD R0, R0, 0x1, -R3 ;  /* 0x0000000100009824 */ /* 0x000fe200078e0a03 */
[----:B------:R-:W-:Y:S01]  /*58c0*/  ISETP.GT.U32.AND P1, PT, R3, R20, PT ;  /* 0x000000140300720c */ /* 0x000fe20003f24070 */
[----:B------:R-:W-:-:S04]  /*58d0*/  IMAD.HI.U32 R5, R14, R10, RZ ;  /* 0x0000000a0e057227 */ /* 0x000fc800078e00ff */
[----:B0-----:R-:W-:Y:S02]  /*58e0*/  IMAD.MOV.U32 R2, RZ, RZ, R12 ;  /* 0x000000ffff027224 */ /* 0x001fe400078e000c */
[----:B------:R-:W-:Y:S02]  /*58f0*/  IMAD.MOV R6, RZ, RZ, -R6 ;  /* 0x000000ffff067224 */ /* 0x000fe400078e0a06 */
[----:B------:R-:W-:Y:S01]  /*5900*/  @!P0 IMAD.MOV R2, RZ, RZ, -R2 ;  /* 0x000000ffff028224 */ /* 0x000fe200078e0a02 */
[----:B------:R-:W-:Y:S01]  /*5910*/  ISETP.GE.AND P0, PT, R8, RZ, PT ;  /* 0x000000ff0800720c */ /* 0x000fe20003f06270 */
[--C-:B------:R-:W-:Y:S02]  /*5920*/  @!P4 IMAD.IADD R4, R4, 0x1, -R3.reuse ;  /* 0x000000010404c824 */ /* 0x100fe400078e0a03 */
[----:B------:R-:W-:Y:S01]  /*5930*/  @!P1 IMAD.IADD R20, R20, 0x1, -R3 ;  /* 0x0000000114149824 */ /* 0x000fe200078e0a03 */
[----:B------:R0:W-:Y:S01]  /*5940*/  STL [R1+0x68], R2 ;  /* 0x0000680201007387 */ /* 0x0001e20000100800 */
[----:B------:R-:W-:-:S02]  /*5950*/  VIADD R8, R24, 0x1d ;  /* 0x0000001d18087836 */ /* 0x000fc40000000000 */
[----:B------:R-:W-:Y:S01]  /*5960*/  IMAD.MOV R5, RZ, RZ, -R5 ;  /* 0x000000ffff057224 */ /* 0x000fe200078e0a05 */
[C---:B------:R-:W-:Y:S01]  /*5970*/  ISETP.GT.U32.AND P1, PT, R3.reuse, R20, PT ;  /* 0x000000140300720c */ /* 0x040fe20003f24070 */
[C---:B------:R-:W-:Y:S02]  /*5980*/  IMAD R7, R3.reuse, R6, R7 ;  /* 0x0000000603077224 */ /* 0x040fe400078e0207 */
[C---:B------:R-:W-:Y:S02]  /*5990*/  IMAD R10, R3.reuse, R5, R10 ;  /* 0x00000005030a7224 */ /* 0x040fe400078e020a */
[C---:B------:R-:W-:Y:S02]  /*59a0*/  VIADD R12, R24.reuse, 0x1c ;  /* 0x0000001c180c7836 */ /* 0x040fe40000000000 */
[----:B0-----:R-:W-:Y:S02]  /*59b0*/  IMAD.MOV.U32 R2, RZ, RZ, R0 ;  /* 0x000000ffff027224 */ /* 0x001fe400078e0000 */
[----:B------:R-:W-:Y:S01]  /*59c0*/  VIADD R0, R24, 0x1a ;  /* 0x0000001a18007836 */ /* 0x000fe20000000000 */
[----:B------:R-:W-:Y:S01]  /*59d0*/  ISETP.GE.AND P4, PT, R12, RZ, PT ;  /* 0x000000ff0c00720c */ /* 0x000fe20003f86270 */
[----:B------:R-:W-:Y:S01]  /*59e0*/  @!P2 IMAD.MOV R2, RZ, RZ, -R2 ;  /* 0x000000ffff02a224 */ /* 0x000fe200078e0a02 */
[----:B------:R-:W-:Y:S01]  /*59f0*/  ISETP.GE.AND P2, PT, R8, RZ, PT ;  /* 0x000000ff0800720c */ /* 0x000fe20003f46270 */
[----:B------:R-:W-:Y:S01]  /*5a00*/  @!P1 IMAD.IADD R20, R20, 0x1, -R3 ;  /* 0x0000000114149824 */ /* 0x000fe200078e0a03 */
[----:B------:R-:W-:Y:S01]  /*5a10*/  IABS R8, R8 ;  /* 0x0000000800087213 */ /* 0x000fe20000000000 */
[C---:B------:R-:W-:Y:S01]  /*5a20*/  VIADD R6, R24.reuse, 0x1b ;  /* 0x0000001b18067836 */ /* 0x040fe20000000000 */
[----:B------:R0:W-:Y:S01]  /*5a30*/  STL [R1+0x64], R2 ;  /* 0x0000640201007387 */ /* 0x0001e20000100800 */
[----:B------:R-:W-:Y:S01]  /*5a40*/  ISETP.GT.U32.AND P1, PT, R3, R10, PT ;  /* 0x0000000a0300720c */ /* 0x000fe20003f24070 */
[----:B------:R-:W-:Y:S01]  /*5a50*/  VIADD R19, R24, 0x17 ;  /* 0x0000001718137836 */ /* 0x000fe20000000000 */
[----:B------:R-:W-:Y:S01]  /*5a60*/  IABS R12, R12 ;  /* 0x0000000c000c7213 */ /* 0x000fe20000000000 */
[----:B------:R-:W-:Y:S01]  /*5a70*/  IMAD.HI.U32 R18, R14, R8, RZ ;  /* 0x000000080e127227 */ /* 0x000fe200078e00ff */
[----:B------:R-:W-:-:S02]  /*5a80*/  IABS R15, R0 ;  /* 0x00000000000f7213 */ /* 0x000fc40000000000 */
[----:B------:R-:W-:Y:S01]  /*5a90*/  IABS R16, R6 ;  /* 0x0000000600107213 */ /* 0x000fe20000000000 */
[----:B------:R-:W-:Y:S02]  /*5aa0*/  IMAD.MOV R18, RZ, RZ, -R18 ;  /* 0x000000ffff127224 */ /* 0x000fe400078e0a12 */
[----:B0-----:R-:W-:Y:S02]  /*5ab0*/  IMAD.MOV.U32 R2, RZ, RZ, R4 ;  /* 0x000000ffff027224 */ /* 0x001fe400078e0004 */
[C---:B------:R-:W-:Y:S02]  /*5ac0*/  IMAD R8, R3.reuse, R18, R8 ;  /* 0x0000001203087224 */ /* 0x040fe400078e0208 */
[----:B------:R-:W-:Y:S01]  /*5ad0*/  @!P6 IMAD.MOV R2, RZ, RZ, -R2 ;  /* 0x000000ffff02e224 */ /* 0x000fe200078e0a02 */
[----:B------:R-:W-:Y:S01]  /*5ae0*/  ISETP.GT.U32.AND P6, PT, R3, R7, PT ;  /* 0x000000070300720c */ /* 0x000fe20003fc4070 */
[----:B------:R-:W-:Y:S02]  /*5af0*/  @!P1 IMAD.IADD R10, R10, 0x1, -R3 ;  /* 0x000000010a0a9824 */ /* 0x000fe400078e0a03 */
[C---:B------:R-:W-:Y:S01]  /*5b00*/  IMAD.HI.U32 R9, R14.reuse, R12, RZ ;  /* 0x0000000c0e097227 */ /* 0x040fe200078e00ff */
[----:B------:R0:W-:Y:S03]  /*5b10*/  STL [R1+0x60], R2 ;  /* 0x0000600201007387 */ /* 0x0001e60000100800 */
[----:B------:R-:W-:-:S04]  /*5b20*/  IMAD.HI.U32 R4, R14, R15, RZ ;  /* 0x0000000f0e047227 */ /* 0x000fc800078e00ff */
[----:B------:R-:W-:-:S04]  /*5b30*/  IMAD.HI.U32 R5, R14, R16, RZ ;  /* 0x000000100e057227 */ /* 0x000fc800078e00ff */
[----:B------:R-:W-:Y:S01]  /*5b40*/  @!P6 IMAD.IADD R7, R7, 0x1, -R3 ;  /* 0x000000010707e824 */ /* 0x000fe200078e0a03 */
[C---:B------:R-:W-:Y:S01]  /*5b50*/  ISETP.GT.U32.AND P6, PT, R3.reuse, R8, PT ;  /* 0x000000080300720c */ /* 0x040fe20003fc4070 */
[----:B0-----:R-:W-:Y:S02]  /*5b60*/  IMAD.MOV.U32 R2, RZ, RZ, R20 ;  /* 0x000000ffff027224 */ /* 0x001fe400078e0014 */
[----:B------:R-:W-:Y:S01]  /*5b70*/  IMAD.MOV R9, RZ, RZ, -R9 ;  /* 0x000000ffff097224 */ /* 0x000fe200078e0a09 */
[C---:B------:R-:W-:Y:S01]  /*5b80*/  ISETP.GT.U32.AND P1, PT, R3.reuse, R7, PT ;  /* 0x000000070300720c */ /* 0x040fe20003f24070 */
[----:B------:R-:W-:Y:S01]  /*5b90*/  @!P5 IMAD.MOV R2, RZ, RZ, -R2 ;  /* 0x000000ffff02d224 */ /* 0x000fe200078e0a02 */
[C---:B------:R-:W-:Y:S01]  /*5ba0*/  ISETP.GT.U32.AND P5, PT, R3.reuse, R10, PT ;  /* 0x0000000a0300720c */ /* 0x040fe20003fa4070 */
[----:B------:R-:W-:Y:S02]  /*5bb0*/  IMAD.MOV R4, RZ, RZ, -R4 ;  /* 0x000000ffff047224 */ /* 0x000fe400078e0a04 */
[----:B------:R-:W-:Y:S01]  /*5bc0*/  IMAD.MOV R5, RZ, RZ, -R5 ;  /* 0x000000ffff057224 */ /* 0x000fe200078e0a05 */
[----:B------:R0:W-:Y:S01]  /*5bd0*/  STL [R1+0x5c], R2 ;  /* 0x00005c0201007387 */ /* 0x0001e20000100800 */
[----:B------:R-:W-:-:S02]  /*5be0*/  IMAD R12, R3, R9, R12 ;  /* 0x00000009030c7224 */ /* 0x000fc400078e020c */
[----:B------:R-:W-:Y:S02]  /*5bf0*/  @!P6 IMAD.IADD R8, R8, 0x1, -R3 ;  /* 0x000000010808e824 */ /* 0x000fe400078e0a03 */
[----:B------:R-:W-:Y:S02]  /*5c00*/  IMAD R15, R3, R4, R15 ;  /* 0x00000004030f7224 */ /* 0x000fe400078e020f */
[----:B------:R-:W-:Y:S01]  /*5c10*/  @!P1 IMAD.IADD R7, R7, 0x1, -R3 ;  /* 0x0000000107079824 */ /* 0x000fe200078e0a03 */
[C---:B------:R-:W-:Y:S01]  /*5c20*/  ISETP.GT.U32.AND P6, PT, R3.reuse, R8, PT ;  /* 0x000000080300720c */ /* 0x040fe20003fc4070 */
[C---:B------:R-:W-:Y:S01]  /*5c30*/  IMAD R16, R3.reuse, R5, R16 ;  /* 0x0000000503107224 */ /* 0x040fe200078e0210 */
[----:B------:R-:W-:Y:S01]  /*5c40*/  ISETP.GT.U32.AND P1, PT, R3, R12, PT ;  /* 0x0000000c0300720c */ /* 0x000fe20003f24070 */
[----:B------:R-:W-:-:S04]  /*5c50*/  IMAD.HI.U32 R5, R14, R13, RZ ;  /* 0x0000000d0e057227 */ /* 0x000fc800078e00ff */
[----:B0-----:R-:W-:Y:S02]  /*5c60*/  IMAD.MOV.U32 R2, RZ, RZ, R7 ;  /* 0x000000ffff027224 */ /* 0x001fe400078e0007 */
[----:B------:R-:W-:Y:S01]  /*5c70*/  @!P5 IMAD.IADD R10, R10, 0x1, -R3 ;  /* 0x000000010a0ad824 */ /* 0x000fe200078e0a03 */
[C---:B------:R-:W-:Y:S01]  /*5c80*/  ISETP.GT.U32.AND P5, PT, R3.reuse, R15, PT ;  /* 0x0000000f0300720c */ /* 0x040fe20003fa4070 */
[----:B------:R-:W-:Y:S02]  /*5c90*/  IMAD.MOV R5, RZ, RZ, -R5 ;  /* 0x000000ffff057224 */ /* 0x000fe400078e0a05 */
[----:B------:R-:W-:Y:S01]  /*5ca0*/  @!P3 IMAD.MOV R2, RZ, RZ, -R2 ;  /* 0x000000ffff02b224 */ /* 0x000fe200078e0a02 */
[C---:B------:R-:W-:Y:S01]  /*5cb0*/  ISETP.GT.U32.AND P3, PT, R3.reuse, R16, PT ;  /* 0x000000100300720c */ /* 0x040fe20003f64070 */
[C---:B------:R-:W-:Y:S02]  /*5cc0*/  VIADD R18, R24.reuse, 0x18 ;  /* 0x0000001818127836 */ /* 0x040fe40000000000 */
[C---:B------:R-:W-:Y:S01]  /*5cd0*/  IMAD R13, R3.reuse, R5, R13 ;  /* 0x00000005030d7224 */ /* 0x040fe200078e020d */
[----:B------:R-:W-:Y:S01]  /*5ce0*/  IABS R5, R19 ;  /* 0x0000001300057213 */ /* 0x000fe20000000000 */
[----:B------:R-:W-:Y:S01]  /*5cf0*/  VIADD R9, R24, 0x16 ;  /* 0x0000001618097836 */ /* 0x000fe20000000000 */
[----:B------:R-:W-:Y:S01]  /*5d00*/  IABS R21, R18 ;  /* 0x0000001200157213 */ /* 0x000fe20000000000 */
[--C-:B------:R-:W-:Y:S01]  /*5d10*/  @!P6 IMAD.IADD R8, R8, 0x1, -R3.reuse ;  /* 0x000000010808e824 */ /* 0x100fe200078e0a03 */
[----:B------:R-:W-:Y:S01]  /*5d20*/  ISETP.GT.U32.AND P6, PT, R3, R13, PT ;  /* 0x0000000d0300720c */ /* 0x000fe20003fc4070 */
[--C-:B------:R-:W-:Y:S01]  /*5d30*/  @!P1 IMAD.IADD R12, R12, 0x1, -R3.reuse ;  /* 0x000000010c0c9824 */ /* 0x100fe200078e0a03 */
[----:B------:R0:W-:Y:S01]  /*5d40*/  STL [R1+0x58], R2 ;  /* 0x0000580201007387 */ /* 0x0001e20000100800 */
[----:B------:R-:W-:Y:S01]  /*5d50*/  @!P5 IMAD.IADD R15, R15, 0x1, -R3 ;  /* 0x000000010f0fd824 */ /* 0x000fe200078e0a03 */
[----:B------:R-:W-:Y:S01]  /*5d60*/  IABS R4, R9 ;  /* 0x0000000900047213 */ /* 0x000fe20000000000 */
[----:B------:R-:W-:Y:S01]  /*5d70*/  IMAD.HI.U32 R22, R14, R21, RZ ;  /* 0x000000150e167227 */ /* 0x000fe200078e00ff */
[----:B------:R-:W-:-:S03]  /*5d80*/  ISETP.GE.AND P1, PT, R6, RZ, PT ;  /* 0x000000ff0600720c */ /* 0x000fc60003f26270 */
[----:B------:R-:W-:Y:S01]  /*5d90*/  @!P3 IMAD.IADD R16, R16, 0x1, -R3 ;  /* 0x000000011010b824 */ /* 0x000fe200078e0a03 */
[----:B------:R-:W-:Y:S01]  /*5da0*/  ISETP.GT.U32.AND P3, PT, R3, R12, PT ;  /* 0x0000000c0300720c */ /* 0x000fe20003f64070 */
[----:B------:R-:W-:-:S03]  /*5db0*/  IMAD.HI.U32 R20, R14, R5, RZ ;  /* 0x000000050e147227 */ /* 0x000fc600078e00ff */
[----:B------:R-:W-:Y:S01]  /*5dc0*/  ISETP.GT.U32.AND P5, PT, R3, R16, PT ;  /* 0x000000100300720c */ /* 0x000fe20003fa4070 */
[----:B0-----:R-:W-:Y:S02]  /*5dd0*/  IMAD.MOV.U32 R2, RZ, RZ, R10 ;  /* 0x000000ffff027224 */ /* 0x001fe400078e000a */
[----:B------:R-:W-:-:S04]  /*5de0*/  IMAD.HI.U32 R7, R14, R4, RZ ;  /* 0x000000040e077227 */ /* 0x000fc800078e00ff */
[----:B------:R-:W-:Y:S01]  /*5df0*/  @!P0 IMAD.MOV R2, RZ, RZ, -R2 ;  /* 0x000000ffff028224 */ /* 0x000fe200078e0a02 */
[C---:B------:R-:W-:Y:S01]  /*5e00*/  ISETP.GT.U32.AND P0, PT, R3.reuse, R15, PT ;  /* 0x0000000f0300720c */ /* 0x040fe20003f04070 */
[----:B------:R-:W-:Y:S02]  /*5e10*/  IMAD.MOV R22, RZ, RZ, -R22 ;  /* 0x000000ffff167224 */ /* 0x000fe400078e0a16 */
[----:B------:R-:W-:Y:S01]  /*5e20*/  IMAD.MOV R20, RZ, RZ, -R20 ;  /* 0x000000ffff147224 */ /* 0x000fe200078e0a14 */
[----:B------:R0:W-:Y:S01]  /*5e30*/  STL [R1+0x50], R2 ;  /* 0x0000500201007387 */ /* 0x0001e20000100800 */
[----:B------:R-:W-:Y:S02]  /*5e40*/  IMAD.MOV R7, RZ, RZ, -R7 ;  /* 0x000000ffff077224 */ /* 0x000fe400078e0a07 */
[----:B------:R-:W-:Y:S02]  /*5e50*/  IMAD R6, R3, R22, R21 ;  /* 0x0000001603067224 */ /* 0x000fe400078e0215 */
[----:B------:R-:W-:-:S02]  /*5e60*/  @!P6 IMAD.IADD R13, R13, 0x1, -R3 ;  /* 0x000000010d0de824 */ /* 0x000fc400078e0a03 */
[C---:B------:R-:W-:Y:S02]  /*5e70*/  IMAD R5, R3.reuse, R20, R5 ;  /* 0x0000001403057224 */ /* 0x040fe400078e0205 */
[C---:B------:R-:W-:Y:S01]  /*5e80*/  IMAD R4, R3.reuse, R7, R4 ;  /* 0x0000000703047224 */ /* 0x040fe200078e0204 */
[C---:B------:R-:W-:Y:S01]  /*5e90*/  ISETP.GT.U32.AND P6, PT, R3.reuse, R13, PT ;  /* 0x0000000d0300720c */ /* 0x040fe20003fc4070 */
[----:B0-----:R-:W-:Y:S02]  /*5ea0*/  IMAD.MOV.U32 R2, RZ, RZ, R8 ;  /* 0x000000ffff027224 */ /* 0x001fe400078e0008 */
[----:B------:R-:W-:Y:S02]  /*5eb0*/  VIADD R7, R24, 0x15 ;  /* 0x0000001518077836 */ /* 0x000fe40000000000 */
[----:B------:R-:W-:Y:S01]  /*5ec0*/  @!P2 IMAD.MOV R2, RZ, RZ, -R2 ;  /* 0x000000ffff02a224 */ /* 0x000fe200078e0a02 */
[C---:B------:R-:W-:Y:S01]  /*5ed0*/  ISETP.GT.U32.AND P2, PT, R3.reuse, R6, PT ;  /* 0x000000060300720c */ /* 0x040fe20003f44070 */
[--C-:B------:R-:W-:Y:S01]  /*5ee0*/  @!P3 IMAD.IADD R12, R12, 0x1, -R3.reuse ;  /* 0x000000010c0cb824 */ /* 0x100fe200078e0a03 */
[----:B------:R-:W-:Y:S01]  /*5ef0*/  ISETP.GT.U32.AND P3, PT, R3, R5, PT ;  /* 0x000000050300720c */ /* 0x000fe20003f64070 */
[--C-:B------:R-:W-:Y:S01]  /*5f00*/  @!P0 IMAD.IADD R15, R15, 0x1, -R3.reuse ;  /* 0x000000010f0f8824 */ /* 0x100fe200078e0a03 */
[----:B------:R-:W-:Y:S01]  /*5f10*/  ISETP.GT.U32.AND P0, PT, R3, R4, PT ;  /* 0x000000040300720c */ /* 0x000fe20003f04070 */
[----:B------:R-:W-:Y:S01]  /*5f20*/  VIADD R10, R24, 0x14 ;  /* 0x00000014180a7836 */ /* 0x000fe20000000000 */
[----:B------:R-:W-:Y:S01]  /*5f30*/  IABS R20, R7 ;  /* 0x0000000700147213 */ /* 0x000fe20000000000 */
[--C-:B------:R-:W-:Y:S01]  /*5f40*/  @!P5 IMAD.IADD R16, R16, 0x1, -R3.reuse ;  /* 0x000000011010d824 */ /* 0x100fe200078e0a03 */
[----:B------:R-:W-:Y:S01]  /*5f50*/  ISETP.GE.AND P5, PT, R0, RZ, PT ;  /* 0x000000ff0000720c */ /* 0x000fe20003fa6270 */
[--C-:B------:R-:W-:Y:S01]  /*5f60*/  @!P6 IMAD.IADD R13, R13, 0x1, -R3.reuse ;  /* 0x000000010d0de824 */ /* 0x100fe200078e0a03 */
[----:B------:R-:W-:Y:S01]  /*5f70*/  IABS R8, R10 ;  /* 0x0000000a00087213 */ /* 0x000fe20000000000 */
[----:B------:R-:W-:Y:S01]  /*5f80*/  IMAD.MOV.U32 R0, RZ, RZ, R20 ;  /* 0x000000ffff007224 */ /* 0x000fe200078e0014 */
[----:B------:R-:W-:Y:S01]  /*5f90*/  ISETP.GE.AND P6, PT, R17, RZ, PT ;  /* 0x000000ff1100720c */ /* 0x000fe20003fc6270 */
[----:B------:R-:W-:Y:S01]  /*5fa0*/  @!P2 IMAD.IADD R6, R6, 0x1, -R3 ;  /* 0x000000010606a824 */ /* 0x000fe200078e0a03 */
[----:B------:R0:W-:Y:S01]  /*5fb0*/  STL [R1+0x4c], R2 ;  /* 0x00004c0201007387 */ /* 0x0001e20000100800 */
[----:B------:R-:W-:Y:S01]  /*5fc0*/  IMAD.HI.U32 R17, R14, R0, RZ ;  /* 0x000000000e117227 */ /* 0x000fe200078e00ff */
[----:B------:R-:W-:-:S03]  /*5fd0*/  ISETP.GE.AND P2, PT, R18, RZ, PT ;  /* 0x000000ff1200720c */ /* 0x000fc60003f46270 */
[--C-:B------:R-:W-:Y:S01]  /*5fe0*/  @!P3 IMAD.IADD R5, R5, 0x1, -R3.reuse ;  /* 0x000000010505b824 */ /* 0x100fe200078e0a03 */
[----:B------:R-:W-:Y:S01]  /*5ff0*/  ISETP.GE.AND P3, PT, R19, RZ, PT ;  /* 0x000000ff1300720c */ /* 0x000fe20003f66270 */
[----:B------:R-:W-:Y:S02]  /*6000*/  IMAD.MOV.U32 R21, RZ, RZ, R12 ;  /* 0x000000ffff157224 */ /* 0x000fe400078e000c */
[----:B------:R-:W-:Y:S01]  /*6010*/  @!P0 IMAD.IADD R4, R4, 0x1, -R3 ;  /* 0x0000000104048824 */ /* 0x000fe200078e0a03 */
[----:B------:R-:W-:Y:S01]  /*6020*/  ISETP.GT.U32.AND P0, PT, R3, R6, PT ;  /* 0x000000060300720c */ /* 0x000fe20003f04070 */
[----:B0-----:R-:W-:Y:S02]  /*6030*/  IMAD.MOV.U32 R2, RZ, RZ, R16 ;  /* 0x000000ffff027224 */ /* 0x001fe400078e0010 */
[----:B------:R-:W-:-:S04]  /*6040*/  IMAD.HI.U32 R18, R14, R8, RZ ;  /* 0x000000080e127227 */ /* 0x000fc800078e00ff */
[----:B------:R-:W-:Y:S02]  /*6050*/  IMAD.MOV R17, RZ, RZ, -R17 ;  /* 0x000000ffff117224 */ /* 0x000fe400078e0a11 */
[----:B------:R-:W-:Y:S01]  /*6060*/  @!P4 IMAD.MOV R21, RZ, RZ, -R21 ;  /* 0x000000ffff15c224 */ /* 0x000fe200078e0a15 */
[C---:B------:R-:W-:Y:S01]  /*6070*/  ISETP.GT.U32.AND P4, PT, R3.reuse, R5, PT ;  /* 0x000000050300720c */ /* 0x040fe20003f84070 */
[----:B------:R-:W-:Y:S01]  /*6080*/  @!P1 IMAD.MOV R2, RZ, RZ, -R2 ;  /* 0x000000ffff029224 */ /* 0x000fe200078e0a02 */
[C---:B------:R-:W-:Y:S01]  /*6090*/  ISETP.GT.U32.AND P1, PT, R3.reuse, R4, PT ;  /* 0x000000040300720c */ /* 0x040fe20003f24070 */
[----:B------:R-:W-:Y:S01]  /*60a0*/  IMAD.MOV R12, RZ, RZ, -R18 ;  /* 0x000000ffff0c7224 */ /* 0x000fe200078e0a12 */
[----:B------:R-:W-:Y:S01]  /*60b0*/  STL [R1+0x48], R21 ;  /* 0x0000481501007387 */ /* 0x000fe20000100800 */
[C---:B------:R-:W-:Y:S02]  /*60c0*/  IMAD R0, R3.reuse, R17, R0 ;  /* 0x0000001103007224 */ /* 0x040fe400078e0200 */
[C---:B------:R-:W-:Y:S01]  /*60d0*/  IMAD R8, R3.reuse, R12, R8 ;  /* 0x0000000c03087224 */ /* 0x040fe200078e0208 */
[----:B------:R0:W-:Y:S01]  /*60e0*/  STL [R1+0x44], R2 ;  /* 0x0000440201007387 */ /* 0x0001e20000100800 */
[----:B------:R-:W-:Y:S01]  /*60f0*/  @!P5 IMAD.MOV R15, RZ, RZ, -R15 ;  /* 0x000000ffff0fd224 */ /* 0x000fe200078e0a0f */
[----:B------:R-:W-:Y:S01]  /*6100*/  ISETP.GT.U32.AND P5, PT, R3, R0, PT ;  /* 0x000000000300720c */ /* 0x000fe20003fa4070 */
[----:B------:R-:W-:-:S02]  /*6110*/  VIADD R12, R24, 0x13 ;  /* 0x00000013180c7836 */ /* 0x000fc40000000000 */
[--C-:B------:R-:W-:Y:S01]  /*6120*/  @!P0 IMAD.IADD R6, R6, 0x1, -R3.reuse ;  /* 0x0000000106068824 */ /* 0x100fe200078e0a03 */
[----:B------:R-:W-:Y:S01]  /*6130*/  ISETP.GT.U32.AND P0, PT, R3, R8, PT ;  /* 0x000000080300720c */ /* 0x000fe20003f04070 */
[----:B------:R-:W-:Y:S01]  /*6140*/  @!P4 IMAD.IADD R5, R5, 0x1, -R3 ;  /* 0x000000010505c824 */ /* 0x000fe200078e0a03 */
[----:B------:R-:W-:Y:S01]  /*6150*/  ISETP.GE.AND P4, PT, R7, RZ, PT ;  /* 0x000000ff0700720c */ /* 0x000fe20003f86270 */
[----:B------:R-:W-:Y:S01]  /*6160*/  STL [R1+0x40], R15 ;  /* 0x0000400f01007387 */ /* 0x000fe20000100800 */
[----:B0-----:R-:W-:Y:S01]  /*6170*/  IMAD.MOV.U32 R2, RZ, RZ, R13 ;  /* 0x000000ffff027224 */ /* 0x001fe200078e000d */
[----:B------:R-:W-:Y:S01]  /*6180*/  IABS R7, R12 ;  /* 0x0000000c00077213 */ /* 0x000fe20000000000 */
[----:B------:R-:W-:Y:S02]  /*6190*/  IMAD.MOV.U32 R13, RZ, RZ, R6 ;  /* 0x000000ffff0d7224 */ /* 0x000fe400078e0006 */
[----:B------:R-:W-:Y:S01]  /*61a0*/  @!P6 IMAD.MOV R2, RZ, RZ, -R2 ;  /* 0x000000ffff02e224 */ /* 0x000fe200078e0a02 */
[----:B------:R-:W-:Y:S01]  /*61b0*/  ISETP.GE.AND P6, PT, R9, RZ, PT ;  /* 0x000000ff0900720c */ /* 0x000fe20003fc6270 */
[----:B------:R-:W-:-:S03]  /*61c0*/  IMAD.HI.U32 R6, R14, R7, RZ ;  /* 0x000000070e067227 */ /* 0x000fc600078e00ff */
[----:B------:R0:W-:Y:S01]  /*61d0*/  STL [R1+0x3c], R2 ;  /* 0x00003c0201007387 */ /* 0x0001e20000100800 */
[----:B------:R-:W-:Y:S01]  /*61e0*/  @!P5 IMAD.IADD R0, R0, 0x1, -R3 ;  /* 0x000000010000d824 */ /* 0x000fe200078e0a03 */
[----:B------:R-:W-:Y:S01]  /*61f0*/  ISETP.GE.AND P5, PT, R12, RZ, PT ;  /* 0x000000ff0c00720c */ /* 0x000fe20003fa6270 */
[----:B------:R-:W-:Y:S02]  /*6200*/  @!P2 IMAD.MOV R13, RZ, RZ, -R13 ;  /* 0x000000ffff0da224 */ /* 0x000fe400078e0a0d */
[----:B------:R-:W-:Y:S01]  /*6210*/  @!P1 IMAD.IADD R4, R4, 0x1, -R3 ;  /* 0x0000000104049824 */ /* 0x000fe200078e0a03 */
[----:B------:R-:W-:Y:S01]  /*6220*/  ISETP.GE.AND P1, PT, R10, RZ, PT ;  /* 0x000000ff0a00720c */ /* 0x000fe20003f26270 */
[----:B------:R-:W-:Y:S01]  /*6230*/  IMAD.MOV R6, RZ, RZ, -R6 ;  /* 0x000000ffff067224 */ /* 0x000fe200078e0a06 */
[----:B------:R-:W-:Y:S01]  /*6240*/  STL [R1+0x38], R13 ;  /* 0x0000380d01007387 */ /* 0x000fe20000100800 */
[----:B------:R-:W-:Y:S02]  /*6250*/  VIADD R9, R24, 0x12 ;  /* 0x0000001218097836 */ /* 0x000fe40000000000 */
[----:B0-----:R-:W-:-:S02]  /*6260*/  IMAD.MOV.U32 R2, RZ, RZ, R5 ;  /* 0x000000ffff027224 */ /* 0x001fc400078e0005 */
[----:B------:R-:W-:Y:S01]  /*6270*/  @!P0 IMAD.IADD R8, R8, 0x1, -R3 ;  /* 0x0000000108088824 */ /* 0x000fe200078e0a03 */
[C---:B------:R-:W-:Y:S01]  /*6280*/  ISETP.GT.U32.AND P0, PT, R3.reuse, R0, PT ;  /* 0x000000000300720c */ /* 0x040fe20003f04070 */
[----:B------:R-:W-:Y:S01]  /*6290*/  @!P3 IMAD.MOV R2, RZ, RZ, -R2 ;  /* 0x000000ffff02b224 */ /* 0x000fe200078e0a02 */
[----:B------:R-:W-:Y:S01]  /*62a0*/  IABS R17, R9 ;  /* 0x0000000900117213 */ /* 0x000fe20000000000 */
[----:B------:R-:W-:Y:S01]  /*62b0*/  IMAD R5, R3, R6, R7 ;  /* 0x0000000603057224 */ /* 0x000fe200078e0207 */
[----:B------:R-:W-:Y:S01]  /*62c0*/  ISETP.GE.AND P3, PT, R9, RZ, PT ;  /* 0x000000ff0900720c */ /* 0x000fe20003f66270 */
[C---:B------:R-:W-:Y:S01]  /*62d0*/  VIADD R10, R24.reuse, 0x11 ;  /* 0x00000011180a7836 */ /* 0x040fe20000000000 */
[----:B------:R0:W-:Y:S01]  /*62e0*/  STL [R1+0x34], R2 ;  /* 0x0000340201007387 */ /* 0x0001e20000100800 */
[----:B------:R-:W-:Y:S01]  /*62f0*/  ISETP.GT.U32.AND P2, PT, R3, R8, PT ;  /* 0x000000080300720c */ /* 0x000fe20003f44070 */
[C---:B------:R-:W-:Y:S02]  /*6300*/  VIADD R16, R24.reuse, 0x10 ;  /* 0x0000001018107836 */ /* 0x040fe40000000000 */
[----:B------:R-:W-:-:S03]  /*6310*/  VIADD R6, R24, 0xf ;  /* 0x0000000f18067836 */ /* 0x000fc60000000000 */
[----:B------:R-:W-:Y:S01]  /*6320*/  @!P0 IMAD.IADD R0, R0, 0x1, -R3 ;  /* 0x0000000100008824 */ /* 0x000fe200078e0a03 */
[----:B------:R-:W-:Y:S01]  /*6330*/  ISETP.GE.AND P0, PT, R10, RZ, PT ;  /* 0x000000ff0a00720c */ /* 0x000fe20003f06270 */
[----:B0-----:R-:W-:Y:S01]  /*6340*/  IMAD.MOV.U32 R2, RZ, RZ, R4 ;  /* 0x000000ffff027224 */ /* 0x001fe200078e0004 */
[----:B------:R-:W-:Y:S01]  /*6350*/  IABS R10, R10 ;  /* 0x0000000a000a7213 */ /* 0x000fe20000000000 */
[----:B------:R-:W-:-:S04]  /*6360*/  IMAD.HI.U32 R4, R14, R17, RZ ;  /* 0x000000110e047227 */ /* 0x000fc800078e00ff */
[----:B------:R-:W-:Y:S01]  /*6370*/  @!P6 IMAD.MOV R2, RZ, RZ, -R2 ;  /* 0x000000ffff02e224 */ /* 0x000fe200078e0a02 */
[C---:B------:R-:W-:Y:S01]  /*6380*/  ISETP.GT.U32.AND P6, PT, R3.reuse, R5, PT ;  /* 0x000000050300720c */ /* 0x040fe20003fc4070 */
[----:B------:R-:W-:Y:S02]  /*6390*/  IMAD.MOV R4, RZ, RZ, -R4 ;  /* 0x000000ffff047224 */ /* 0x000fe400078e0a04 */
[----:B------:R-:W-:Y:S01]  /*63a0*/  IMAD.MOV.U32 R9, RZ, RZ, R0 ;  /* 0x000000ffff097224 */ /* 0x000fe200078e0000 */
[----:B------:R0:W-:Y:S01]  /*63b0*/  STL [R1+0x30], R2 ;  /* 0x0000300201007387 */ /* 0x0001e20000100800 */
[C---:B------:R-:W-:Y:S01]  /*63c0*/  IMAD R17, R3.reuse, R4, R17 ;  /* 0x0000000403117224 */ /* 0x040fe200078e0211 */
[----:B------:R-:W-:Y:S01]  /*63d0*/  IABS R4, R6 ;  /* 0x0000000600047213 */ /* 0x000fe20000000000 */
[----:B------:R-:W-:Y:S02]  /*63e0*/  @!P4 IMAD.MOV R9, RZ, RZ, -R9 ;  /* 0x000000ffff09c224 */ /* 0x000fe400078e0a09 */
[----:B------:R-:W-:Y:S01]  /*63f0*/  IMAD.HI.U32 R7, R14, R10, RZ ;  /* 0x0000000a0e077227 */ /* 0x000fe200078e00ff */
[----:B------:R-:W-:-:S02]  /*6400*/  ISETP.GT.U32.AND P4, PT, R3, R17, PT ;  /* 0x000000110300720c */ /* 0x000fc40003f84070 */
[----:B------:R1:W-:Y:S01]  /*6410*/  STL [R1+0x2c], R9 ;  /* 0x00002c0901007387 */ /* 0x0003e20000100800 */
[----:B------:R-:W-:Y:S02]  /*6420*/  @!P6 IMAD.IADD R5, R5, 0x1, -R3 ;  /* 0x000000010505e824 */ /* 0x000fe400078e0a03 */
[----:B------:R-:W-:Y:S02]  /*6430*/  IMAD.MOV R7, RZ, RZ, -R7 ;  /* 0x000000ffff077224 */ /* 0x000fe400078e0a07 */
[--C-:B------:R-:W-:Y:S01]  /*6440*/  @!P2 IMAD.IADD R8, R8, 0x1, -R3.reuse ;  /* 0x000000010808a824 */ /* 0x100fe200078e0a03 */
[C---:B------:R-:W-:Y:S01]  /*6450*/  ISETP.GT.U32.AND P6, PT, R3.reuse, R5, PT ;  /* 0x000000050300720c */ /* 0x040fe20003fc4070 */
[----:B------:R-:W-:Y:S01]  /*6460*/  IMAD R10, R3, R7, R10 ;  /* 0x00000007030a7224 */ /* 0x000fe200078e020a */
[----:B------:R-:W-:Y:S01]  /*6470*/  ISETP.GE.AND P2, PT, R16, RZ, PT ;  /* 0x000000ff1000720c */ /* 0x000fe20003f46270 */
[----:B0-----:R-:W-:Y:S01]  /*6480*/  IMAD.MOV.U32 R2, RZ, RZ, R8 ;  /* 0x000000ffff027224 */ /* 0x001fe200078e0008 */
[----:B------:R-:W-:Y:S01]  /*6490*/  IABS R16, R16 ;  /* 0x0000001000107213 */ /* 0x000fe20000000000 */
[----:B------:R-:W-:-:S02]  /*64a0*/  @!P4 IMAD.IADD R17, R17, 0x1, -R3 ;  /* 0x000000011111c824 */ /* 0x000fc400078e0a03 */
[----:B------:R-:W-:-:S03]  /*64b0*/  IMAD.HI.U32 R7, R14, R4, RZ ;  /* 0x000000040e077227 */ /* 0x000fc600078e00ff */
[----:B------:R-:W-:Y:S01]  /*64c0*/  ISETP.GT.U32.AND P4, PT, R3, R17, PT ;  /* 0x000000110300720c */ /* 0x000fe20003f84070 */
[----:B------:R-:W-:-:S04]  /*64d0*/  IMAD.HI.U32 R0, R14, R16, RZ ;  /* 0x000000100e007227 */ /* 0x000fc800078e00ff */
[----:B------:R-:W-:Y:S01]  /*64e0*/  @!P6 IMAD.IADD R5, R5, 0x1, -R3 ;  /* 0x000000010505e824 */ /* 0x000fe200078e0a03 */
[C---:B------:R-:W-:Y:S01]  /*64f0*/  ISETP.GT.U32.AND P6, PT, R3.reuse, R10, PT ;  /* 0x0000000a0300720c */ /* 0x040fe20003fc4070 */
[----:B------:R-:W-:Y:S01]  /*6500*/  @!P1 IMAD.MOV R2, RZ, RZ, -R2 ;  /* 0x000000ffff029224 */ /* 0x000fe200078e0a02 */
[----:B------:R-:W-:Y:S01]  /*6510*/  ISETP.GE.AND P1, PT, R6, RZ, PT ;  /* 0x000000ff0600720c */ /* 0x000fe20003f26270 */
[----:B------:R-:W-:Y:S02]  /*6520*/  IMAD.MOV R7, RZ, RZ, -R7 ;  /* 0x000000ffff077224 */ /* 0x000fe400078e0a07 */
[----:B------:R-:W-:Y:S01]  /*6530*/  IMAD.MOV R0, RZ, RZ, -R0 ;  /* 0x000000ffff007224 */ /* 0x000fe200078e0a00 */
[----:B------:R0:W-:Y:S01]  /*6540*/  STL [R1+0x28], R2 ;  /* 0x0000280201007387 */ /* 0x0001e20000100800 */
[----:B------:R-:W-:Y:S02]  /*6550*/  VIADD R6, R24, 0xe ;  /* 0x0000000e18067836 */ /* 0x000fe40000000000 */
[----:B------:R-:W-:-:S02]  /*6560*/  IMAD R4, R3, R7, R4 ;  /* 0x0000000703047224 */ /* 0x000fc400078e0204 */
[----:B------:R-:W-:Y:S01]  /*6570*/  IMAD R16, R3, R0, R16 ;  /* 0x0000000003107224 */ /* 0x000fe200078e0210 */
[----:B-1----:R-:W-:Y:S01]  /*6580*/  IABS R9, R6 ;  /* 0x0000000600097213 */ /* 0x002fe20000000000 */
[----:B------:R-:W-:Y:S02]  /*6590*/  VIADD R0, R24, 0xd ;  /* 0x0000000d18007836 */ /* 0x000fe40000000000 */
[----:B------:R-:W-:Y:S02]  /*65a0*/  @!P6 IMAD.IADD R10, R10, 0x1, -R3 ;  /* 0x000000010a0ae824 */ /* 0x000fe400078e0a03 */
[----:B0-----:R-:W-:Y:S01]  /*65b0*/  IMAD.MOV.U32 R2, RZ, RZ, R5 ;  /* 0x000000ffff027224 */ /* 0x001fe200078e0005 */
[----:B------:R-:W-:Y:S01]  /*65c0*/  IABS R5, R0 ;  /* 0x0000000000057213 */ /* 0x000fe20000000000 */
[----:B------:R-:W-:Y:S01]  /*65d0*/  @!P4 IMAD.IADD R17, R17, 0x1, -R3 ;  /* 0x000000011111c824 */ /* 0x000fe200078e0a03 */
[C---:B------:R-:W-:Y:S01]  /*65e0*/  ISETP.GT.U32.AND P4, PT, R3.reuse, R4, PT ;  /* 0x000000040300720c */ /* 0x040fe20003f84070 */
[----:B------:R-:W-:Y:S01]  /*65f0*/  @!P5 IMAD.MOV R2, RZ, RZ, -R2 ;  /* 0x000000ffff02d224 */ /* 0x000fe200078e0a02 */
[C---:B------:R-:W-:Y:S01]  /*6600*/  ISETP.GT.U32.AND P5, PT, R3.reuse, R16, PT ;  /* 0x000000100300720c */ /* 0x040fe20003fa4070 */
[----:B------:R-:W-:Y:S01]  /*6610*/  IMAD.HI.U32 R12, R14, R9, RZ ;  /* 0x000000090e0c7227 */ /* 0x000fe200078e00ff */
[----:B------:R-:W-:-:S02]  /*6620*/  ISETP.GT.U32.AND P6, PT, R3, R10, PT ;  /* 0x0000000a0300720c */ /* 0x000fc40003fc4070 */
[----:B------:R0:W-:Y:S01]  /*6630*/  STL [R1+0xee8], R2 ;  /* 0x000ee80201007387 */ /* 0x0001e20000100800 */
[----:B------:R-:W-:Y:S02]  /*6640*/  IMAD.MOV R12, RZ, RZ, -R12 ;  /* 0x000000ffff0c7224 */ /* 0x000fe400078e0a0c */
[----:B------:R-:W-:-:S04]  /*6650*/  IMAD.HI.U32 R8, R14, R5, RZ ;  /* 0x000000050e087227 */ /* 0x000fc800078e00ff */
[C---:B------:R-:W-:Y:S02]  /*6660*/  IMAD R9, R3.reuse, R12, R9 ;  /* 0x0000000c03097224 */ /* 0x040fe400078e0209 */
[----:B------:R-:W-:Y:S02]  /*6670*/  IMAD.MOV R12, RZ, RZ, -R8 ;  /* 0x000000ffff0c7224 */ /* 0x000fe400078e0a08 */
[----:B0-----:R-:W-:Y:S02]  /*6680*/  IMAD.MOV.U32 R2, RZ, RZ, R24 ;  /* 0x000000ffff027224 */ /* 0x001fe400078e0018 */
[--C-:B------:R-:W-:Y:S02]  /*6690*/  @!P4 IMAD.IADD R4, R4, 0x1, -R3.reuse ;  /* 0x000000010404c824 */ /* 0x100fe400078e0a03 */
[----:B------:R-:W-:Y:S02]  /*66a0*/  VIADD R7, R2, 0xc ;  /* 0x0000000c02077836 */ /* 0x000fe40000000000 */
[--C-:B------:R-:W-:Y:S01]  /*66b0*/  @!P5 IMAD.IADD R16, R16, 0x1, -R3.reuse ;  /* 0x000000011010d824 */ /* 0x100fe200078e0a03 */
[C---:B------:R-:W-:Y:S01]  /*66c0*/  ISETP.GT.U32.AND P4, PT, R3.reuse, R4, PT ;  /* 0x000000040300720c */ /* 0x040fe20003f84070 */
[----:B------:R-:W-:Y:S01]  /*66d0*/  @!P6 IMAD.IADD R10, R10, 0x1, -R3 ;  /* 0x000000010a0ae824 */ /* 0x000fe200078e0a03 */
[----:B------:R-:W-:Y:S01]  /*66e0*/  IABS R15, R7 ;  /* 0x00000007000f7213 */ /* 0x000fe20000000000 */
[C---:B------:R-:W-:Y:S01]  /*66f0*/  IMAD R5, R3.reuse, R12, R5 ;  /* 0x0000000c03057224 */ /* 0x040fe200078e0205 */
[C---:B------:R-:W-:Y:S01]  /*6700*/  ISETP.GT.U32.AND P5, PT, R3.reuse, R16, PT ;  /* 0x000000100300720c */ /* 0x040fe20003fa4070 */
[----:B------:R-:W-:Y:S01]  /*6710*/  @!P3 IMAD.MOV R17, RZ, RZ, -R17 ;  /* 0x000000ffff11b224 */ /* 0x000fe200078e0a11 */
[----:B------:R-:W-:Y:S01]  /*6720*/  ISETP.GT.U32.AND P3, PT, R3, R9, PT ;  /* 0x000000090300720c */ /* 0x000fe20003f64070 */
[----:B------:R-:W-:Y:S01]  /*6730*/  IMAD.HI.U32 R8, R14, R15, RZ ;  /* 0x0000000f0e087227 */ /* 0x000fe200078e00ff */
[----:B------:R-:W-:-:S02]  /*6740*/  ISETP.GE.AND P6, PT, R6, RZ, PT ;  /* 0x000000ff0600720c */ /* 0x000fc40003fc6270 */
[----:B------:R0:W-:Y:S01]  /*6750*/  STL [R1+0xeec], R17 ;  /* 0x000eec1101007387 */ /* 0x0001e20000100800 */
[----:B------:R-:W-:Y:S01]  /*6760*/  @!P0 IMAD.MOV R10, RZ, RZ, -R10 ;  /* 0x000000ffff0a8224 */ /* 0x000fe200078e0a0a */
[C---:B------:R-:W-:Y:S01]  /*6770*/  ISETP.GT.U32.AND P0, PT, R3.reuse, R5, PT ;  /* 0x000000050300720c */ /* 0x040fe20003f04070 */
[----:B------:R-:W-:Y:S02]  /*6780*/  IMAD.MOV R8, RZ, RZ, -R8 ;  /* 0x000000ffff087224 */ /* 0x000fe400078e0a08 */
[----:B------:R-:W-:Y:S01]  /*6790*/  VIADD R13, R2, 0xb ;  /* 0x0000000b020d7836 */ /* 0x000fe20000000000 */
[----:B------:R-:W-:Y:S01]  /*67a0*/  STL [R1+0xef0], R10 ;  /* 0x000ef00a01007387 */ /* 0x000fe20000100800 */
[C---:B------:R-:W-:Y:S02]  /*67b0*/  IMAD R15, R3.reuse, R8, R15 ;  /* 0x00000008030f7224 */ /* 0x040fe400078e020f */
[--C-:B------:R-:W-:Y:S01]  /*67c0*/  @!P4 IMAD.IADD R4, R4, 0x1, -R3.reuse ;  /* 0x000000010404c824 */ /* 0x100fe200078e0a03 */
[----:B------:R-:W-:Y:S01]  /*67d0*/  IABS R6, R13 ;  /* 0x0000000d00067213 */ /* 0x000fe20000000000 */
[--C-:B------:R-:W-:Y:S01]  /*67e0*/  @!P5 IMAD.IADD R16, R16, 0x1, -R3.reuse ;  /* 0x000000011010d824 */ /* 0x100fe200078e0a03 */
[----:B------:R-:W-:Y:S01]  /*67f0*/  ISETP.GT.U32.AND P4, PT, R3, R15, PT ;  /* 0x0000000f0300720c */ /* 0x000fe20003f84070 */
[--C-:B------:R-:W-:Y:S01]  /*6800*/  @!P3 IMAD.IADD R9, R9, 0x1, -R3.reuse ;  /* 0x000000010909b824 */ /* 0x100fe200078e0a03 */
[----:B------:R-:W-:Y:S01]  /*6810*/  ISETP.GE.AND P5, PT, R0, RZ, PT ;  /* 0x000000ff0000720c */ /* 0x000fe20003fa6270 */
[----:B------:R-:W-:Y:S01]  /*6820*/  VIADD R0, R2, 0xa ;  /* 0x0000000a02007836 */ /* 0x000fe20000000000 */
[----:B0-----:R-:W0:Y:S01]  /*6830*/  S2R R17, SR_TID.X ;  /* 0x0000000000117919 */ /* 0x001e220000002100 */
[----:B------:R-:W-:Y:S01]  /*6840*/  @!P0 IMAD.IADD R5, R5, 0x1, -R3 ;  /* 0x0000000105058824 */ /* 0x000fe200078e0a03 */
[----:B------:R-:W-:Y:S01]  /*6850*/  ISETP.GT.U32.AND P3, PT, R3, R9, PT ;  /* 0x000000090300720c */ /* 0x000fe20003f64070 */
[----:B------:R-:W-:Y:S01]  /*6860*/  @!P2 IMAD.MOV R16, RZ, RZ, -R16 ;  /* 0x000000ffff10a224 */ /* 0x000fe200078e0a10 */
[----:B------:R-:W-:Y:S01]  /*6870*/  ISETP.GE.AND P2, PT, R7, RZ, PT ;  /* 0x000000ff0700720c */ /* 0x000fe20003f46270 */
[----:B------:R-:W-:Y:S01]  /*6880*/  IMAD.HI.U32 R7, R14, R6, RZ ;  /* 0x000000060e077227 */ /* 0x000fe200078e00ff */
[----:B------:R-:W-:-:S02]  /*6890*/  IABS R12, R0 ;  /* 0x00000000000c7213 */ /* 0x000fc40000000000 */
[----:B------:R-:W-:Y:S01]  /*68a0*/  ISETP.GT.U32.AND P0, PT, R3, R5, PT ;  /* 0x000000050300720c */ /* 0x000fe20003f04070 */
[----:B------:R-:W-:Y:S01]  /*68b0*/  IMAD.MOV R7, RZ, RZ, -R7 ;  /* 0x000000ffff077224 */ /* 0x000fe200078e0a07 */
[----:B------:R-:W-:Y:S01]  /*68c0*/  STL [R1+0xef4], R16 ;  /* 0x000ef41001007387 */ /* 0x000fe20000100800 */
[----:B------:R-:W-:-:S04]  /*68d0*/  IMAD.HI.U32 R8, R14, R12, RZ ;  /* 0x0000000c0e087227 */ /* 0x000fc800078e00ff */
[--C-:B------:R-:W-:Y:S01]  /*68e0*/  @!P4 IMAD.IADD R15, R15, 0x1, -R3.reuse ;  /* 0x000000010f0fc824 */ /* 0x100fe200078e0a03 */
[----:B------:R-:W-:Y:S01]  /*68f0*/  ISETP.GE.AND P4, PT, R0, RZ, PT ;  /* 0x000000ff0000720c */ /* 0x000fe20003f86270 */
[----:B------:R-:W-:Y:S02]  /*6900*/  IMAD R0, R3, R7, R6 ;  /* 0x0000000703007224 */ /* 0x000fe400078e0206 */
[----:B------:R-:W-:Y:S02]  /*6910*/  IMAD.MOV R8, RZ, RZ, -R8 ;  /* 0x000000ffff087224 */ /* 0x000fe400078e0a08 */
[----:B------:R-:W-:Y:S02]  /*6920*/  VIADD R6, R2, 0x9 ;  /* 0x0000000902067836 */ /* 0x000fe40000000000 */
[--C-:B------:R-:W-:Y:S01]  /*6930*/  @!P3 IMAD.IADD R9, R9, 0x1, -R3.reuse ;  /* 0x000000010909b824 */ /* 0x100fe200078e0a03 */
[----:B------:R-:W-:Y:S01]  /*6940*/  ISETP.GE.AND P3, PT, R13, RZ, PT ;  /* 0x000000ff0d00720c */ /* 0x000fe20003f66270 */
[----:B------:R-:W-:Y:S01]  /*6950*/  @!P1 IMAD.MOV R4, RZ, RZ, -R4 ;  /* 0x000000ffff049224 */ /* 0x000fe200078e0a04 */
[C---:B------:R-:W-:Y:S01]  /*6960*/  ISETP.GT.U32.AND P1, PT, R3.reuse, R15, PT ;  /* 0x0000000f0300720c */ /* 0x040fe20003f24070 */
[----:B------:R-:W-:Y:S01]  /*6970*/  IMAD R12, R3, R8, R12 ;  /* 0x00000008030c7224 */ /* 0x000fe200078e020c */
[----:B------:R-:W-:Y:S01]  /*6980*/  IABS R13, R6 ;  /* 0x00000006000d7213 */ /* 0x000fe20000000000 */
[----:B------:R-:W-:Y:S01]  /*6990*/  @!P0 IMAD.IADD R5, R5, 0x1, -R3 ;  /* 0x0000000105058824 */ /* 0x000fe200078e0a03 */
[C---:B------:R-:W-:Y:S01]  /*69a0*/  ISETP.GT.U32.AND P0, PT, R3.reuse, R0, PT ;  /* 0x000000000300720c */ /* 0x040fe20003f04070 */
[----:B------:R-:W-:Y:S01]  /*69b0*/  @!P6 IMAD.MOV R9, RZ, RZ, -R9 ;  /* 0x000000ffff09e224 */ /* 0x000fe200078e0a09 */
[----:B------:R-:W-:Y:S01]  /*69c0*/  ISETP.GE.AND P6, PT, R6, RZ, PT ;  /* 0x000000ff0600720c */ /* 0x000fe20003fc6270 */
[----:B------:R-:W-:Y:S01]  /*69d0*/  @!P5 IMAD.MOV R5, RZ, RZ, -R5 ;  /* 0x000000ffff05d224 */ /* 0x000fe200078e0a05 */
[----:B------:R-:W-:Y:S01]  /*69e0*/  ISETP.GT.U32.AND P5, PT, R3, R12, PT ;  /* 0x0000000c0300720c */ /* 0x000fe20003fa4070 */
[----:B------:R-:W-:Y:S01]  /*69f0*/  IMAD.HI.U32 R6, R14, R13, RZ ;  /* 0x0000000d0e067227 */ /* 0x000fe200078e00ff */
[----:B------:R-:W-:Y:S03]  /*6a00*/  STL [R1+0xef8], R4 ;  /* 0x000ef80401007387 */ /* 0x000fe60000100800 */
[----:B------:R-:W-:Y:S01]  /*6a10*/  IMAD.MOV R6, RZ, RZ, -R6 ;  /* 0x000000ffff067224 */ /* 0x000fe200078e0a06 */
[----:B------:R-:W-:Y:S01]  /*6a20*/  STL [R1+0xefc], R9 ;  /* 0x000efc0901007387 */ /* 0x000fe20000100800 */
[----:B------:R-:W-:-:S02]  /*6a30*/  @!P1 IMAD.IADD R15, R15, 0x1, -R3 ;  /* 0x000000010f0f9824 */ /* 0x000fc400078e0a03 */
[----:B------:R-:W-:Y:S01]  /*6a40*/  @!P0 IMAD.IADD R0, R0, 0x1, -R3 ;  /* 0x0000000100008824 */ /* 0x000fe200078e0a03 */
[----:B------:R0:W-:Y:S01]  /*6a50*/  STL [R1+0xf00], R5 ;  /* 0x000f000501007387 */ /* 0x0001e20000100800 */
[C---:B------:R-:W-:Y:S02]  /*6a60*/  IMAD R13, R3.reuse, R6, R13 ;  /* 0x00000006030d7224 */ /* 0x040fe400078e020d */
[----:B------:R-:W-:Y:S01]  /*6a70*/  @!P5 IMAD.IADD R12, R12, 0x1, -R3 ;  /* 0x000000010c0cd824 */ /* 0x000fe200078e0a03 */
[C---:B------:R-:W-:Y:S01]  /*6a80*/  ISETP.GT.U32.AND P0, PT, R3.reuse, R0, PT ;  /* 0x000000000300720c */ /* 0x040fe20003f04070 */
[----:B------:R-:W-:Y:S01]  /*6a90*/  @!P2 IMAD.MOV R15, RZ, RZ, -R15 ;  /* 0x000000ffff0fa224 */ /* 0x000fe200078e0a0f */
[C---:B------:R-:W-:Y:S01]  /*6aa0*/  ISETP.GT.U32.AND P2, PT, R3.reuse, R13, PT ;  /* 0x0000000d0300720c */ /* 0x040fe20003f44070 */
[C---:B------:R-:W-:Y:S01]  /*6ab0*/  VIADD R18, R2.reuse, 0x8 ;  /* 0x0000000802127836 */ /* 0x040fe20000000000 */
[----:B------:R-:W-:Y:S01]  /*6ac0*/  ISETP.GT.U32.AND P5, PT, R3, R12, PT ;  /* 0x0000000c0300720c */ /* 0x000fe20003fa4070 */
[C---:B------:R-:W-:Y:S01]  /*6ad0*/  VIADD R20, R2.reuse, 0x7 ;  /* 0x0000000702147836 */ /* 0x040fe20000000000 */
[----:B------:R-:W-:Y:S01]  /*6ae0*/  STL [R1+0xf04], R15 ;  /* 0x000f040f01007387 */ /* 0x000fe20000100800 */
[----:B------:R-:W-:Y:S01]  /*6af0*/  VIADD R7, R2, 0x6 ;  /* 0x0000000602077836 */ /* 0x000fe20000000000 */
[----:B------:R-:W-:Y:S01]  /*6b00*/  ISETP.GE.AND P1, PT, R18, RZ, PT ;  /* 0x000000ff1200720c */ /* 0x000fe20003f26270 */
[----:B------:R-:W-:Y:S01]  /*6b10*/  VIADD R26, R2, 0x3 ;  /* 0x00000003021a7836 */ /* 0x000fe20000000000 */
[----:B------:R-:W-:Y:S01]  /*6b20*/  IABS R18, R18 ;  /* 0x0000001200127213 */ /* 0x000fe20000000000 */
[----:B0-----:R-:W-:Y:S01]  /*6b30*/  IMAD.SHL.U32 R5, R17, 0x2, RZ ;  /* 0x0000000211057824 */ /* 0x001fe200078e00ff */
[----:B------:R-:W-:Y:S01]  /*6b40*/  IABS R28, R20 ;  /* 0x00000014001c7213 */ /* 0x000fe20000000000 */
[----:B------:R-:W-:Y:S01]  /*6b50*/  @!P0 IMAD.IADD R0, R0, 0x1, -R3 ;  /* 0x0000000100008824 */ /* 0x000fe200078e0a03 */
[----:B------:R-:W-:Y:S01]  /*6b60*/  ISETP.GE.AND P0, PT, R20, RZ, PT ;  /* 0x000000ff1400720c */ /* 0x000fe20003f06270 */
[----:B------:R-:W-:Y:S01]  /*6b70*/  IMAD.HI.U32 R21, R14, R18, RZ ;  /* 0x000000120e157227 */ /* 0x000fe200078e00ff */
[----:B------:R-:W-:-:S02]  /*6b80*/  IABS R19, R7 ;  /* 0x0000000700137213 */ /* 0x000fc40000000000 */
[----:B------:R-:W-:Y:S01]  /*6b90*/  IABS R23, R26 ;  /* 0x0000001a00177213 */ /* 0x000fe20000000000 */
[----:B------:R-:W-:Y:S02]  /*6ba0*/  @!P2 IMAD.IADD R13, R13, 0x1, -R3 ;  /* 0x000000010d0da824 */ /* 0x000fe400078e0a03 */
[----:B------:R-:W-:Y:S02]  /*6bb0*/  IMAD.MOV R20, RZ, RZ, -R21 ;  /* 0x000000ffff147224 */ /* 0x000fe400078e0a15 */
[----:B------:R-:W-:Y:S01]  /*6bc0*/  @!P5 IMAD.IADD R12, R12, 0x1, -R3 ;  /* 0x000000010c0cd824 */ /* 0x000fe200078e0a03 */
[----:B------:R-:W-:Y:S01]  /*6bd0*/  ISETP.GE.AND P5, PT, R7, RZ, PT ;  /* 0x000000ff0700720c */ /* 0x000fe20003fa6270 */
[----:B------:R-:W-:Y:S01]  /*6be0*/  IMAD.HI.U32 R8, R14, R28, RZ ;  /* 0x0000001c0e087227 */ /* 0x000fe200078e00ff */
[----:B------:R-:W-:-:S03]  /*6bf0*/  ISETP.GT.U32.AND P2, PT, R3, R13, PT ;  /* 0x0000000d0300720c */ /* 0x000fc60003f44070 */
[C---:B------:R-:W-:Y:S02]  /*6c00*/  IMAD R7, R3.reuse, R20, R18 ;  /* 0x0000001403077224 */ /* 0x040fe400078e0212 */
[----:B------:R-:W-:Y:S02]  /*6c10*/  IMAD.MOV R8, RZ, RZ, -R8 ;  /* 0x000000ffff087224 */ /* 0x000fe400078e0a08 */
[----:B------:R-:W-:Y:S01]  /*6c20*/  @!P3 IMAD.MOV R0, RZ, RZ, -R0 ;  /* 0x000000ffff00b224 */ /* 0x000fe200078e0a00 */
[C---:B------:R-:W-:Y:S01]  /*6c30*/  ISETP.GT.U32.AND P3, PT, R3.reuse, R7, PT ;  /* 0x000000070300720c */ /* 0x040fe20003f64070 */
[----:B------:R-:W-:Y:S02]  /*6c40*/  IMAD R28, R3, R8, R28 ;  /* 0x00000008031c7224 */ /* 0x000fe400078e021c */
[----:B------:R-:W-:Y:S01]  /*6c50*/  VIADD R18, R2, 0x4 ;  /* 0x0000000402127836 */ /* 0x000fe20000000000 */
[----:B------:R0:W-:Y:S01]  /*6c60*/  STL [R1+0xf08], R0 ;  /* 0x000f080001007387 */ /* 0x0001e20000100800 */
[----:B------:R-:W-:Y:S01]  /*6c70*/  @!P2 IMAD.IADD R13, R13, 0x1, -R3 ;  /* 0x000000010d0da824 */ /* 0x000fe200078e0a03 */
[----:B------:R-:W-:Y:S01]  /*6c80*/  ISETP.GT.U32.AND P2, PT, R3, R28, PT ;  /* 0x0000001c0300720c */ /* 0x000fe20003f44070 */
[----:B------:R-:W-:Y:S01]  /*6c90*/  IMAD.HI.U32 R6, R14, R19, RZ ;  /* 0x000000130e067227 */ /* 0x000fe200078e00ff */
[----:B------:R-:W-:-:S03]  /*6ca0*/  IABS R21, R18 ;  /* 0x0000001200157213 */ /* 0x000fc60000000000 */
[----:B------:R-:W-:Y:S02]  /*6cb0*/  VIADD R20, R2, 0x5 ;  /* 0x0000000502147836 */ /* 0x000fe40000000000 */
[----:B------:R-:W-:Y:S01]  /*6cc0*/  @!P3 IMAD.IADD R7, R7, 0x1, -R3 ;  /* 0x000000010707b824 */ /* 0x000fe200078e0a03 */
[----:B0-----:R-:W-:Y:S01]  /*6cd0*/  LOP3.LUT R0, R29, 0xfc, RZ, 0xfc, !PT ;  /* 0x000000fc1d007812 */ /* 0x001fe200078efcff */
[----:B------:R-:W-:-:S03]  /*6ce0*/  IMAD.HI.U32 R25, R14, R21, RZ ;  /* 0x000000150e197227 */ /* 0x000fc600078e00ff */
[C---:B------:R-:W-:Y:S01]  /*6cf0*/  ISETP.GT.U32.AND P3, PT, R3.reuse, R7, PT ;  /* 0x000000070300720c */ /* 0x040fe20003f64070 */
[----:B------:R-:W-:Y:S02]  /*6d00*/  @!P2 IMAD.IADD R28, R28, 0x1, -R3 ;  /* 0x000000011c1ca824 */ /* 0x000fe400078e0a03 */
[----:B------:R-:W-:Y:S02]  /*6d10*/  IMAD.MOV R6, RZ, RZ, -R6 ;  /* 0x000000ffff067224 */ /* 0x000fe400078e0a06 */
[----:B------:R-:W-:Y:S01]  /*6d20*/  VIADD R8, R2, 0x2 ;  /* 0x0000000202087836 */ /* 0x000fe20000000000 */
[----:B------:R-:W-:Y:S01]  /*6d30*/  ISETP.GT.U32.AND P2, PT, R3, R28, PT ;  /* 0x0000001c0300720c */ /* 0x000fe20003f44070 */
[----:B------:R-:W-:Y:S01]  /*6d40*/  @!P4 IMAD.MOV R12, RZ, RZ, -R12 ;  /* 0x000000ffff0cc224 */ /* 0x000fe200078e0a0c */
[----:B------:R-:W-:Y:S01]  /*6d50*/  ISETP.GE.AND P4, PT, R20, RZ, PT ;  /* 0x000000ff1400720c */ /* 0x000fe20003f86270 */
[----:B------:R-:W-:Y:S01]  /*6d60*/  IMAD.HI.U32 R22, R14, R23, RZ ;  /* 0x000000170e167227 */ /* 0x000fe200078e00ff */
[----:B------:R-:W-:-:S02]  /*6d70*/  IABS R20, R20 ;  /* 0x0000001400147213 */ /* 0x000fc40000000000 */
[----:B------:R-:W-:Y:S01]  /*6d80*/  IABS R24, R8 ;  /* 0x0000000800187213 */ /* 0x000fe20000000000 */
[----:B------:R-:W-:Y:S01]  /*6d90*/  IMAD.MOV R25, RZ, RZ, -R25 ;  /* 0x000000ffff197224 */ /* 0x000fe200078e0a19 */
[----:B------:R-:W-:Y:S01]  /*6da0*/  STL [R1+0xf0c], R12 ;  /* 0x000f0c0c01007387 */ /* 0x000fe20000100800 */
[C---:B------:R-:W-:Y:S02]  /*6db0*/  IMAD R19, R3.reuse, R6, R19 ;  /* 0x0000000603137224 */ /* 0x040fe400078e0213 */
[----:B------:R-:W-:Y:S02]  /*6dc0*/  IMAD.MOV R22, RZ, RZ, -R22 ;  /* 0x000000ffff167224 */ /* 0x000fe400078e0a16 */
[----:B------:R-:W-:Y:S02]  /*6dd0*/  IMAD R21, R3, R25, R21 ;  /* 0x0000001903157224 */ /* 0x000fe400078e0215 */
[----:B------:R-:W-:Y:S01]  /*6de0*/  @!P3 IMAD.IADD R7, R7, 0x1, -R3 ;  /* 0x000000010707b824 */ /* 0x000fe200078e0a03 */
[----:B------:R-:W-:Y:S01]  /*6df0*/  ISETP.GT.U32.AND P3, PT, R3, R19, PT ;  /* 0x000000130300720c */ /* 0x000fe20003f64070 */
[----:B------:R-:W-:-:S04]  /*6e00*/  IMAD.HI.U32 R27, R14, R20, RZ ;  /* 0x000000140e1b7227 */ /* 0x000fc800078e00ff */
[----:B------:R-:W-:-:S04]  /*6e10*/  IMAD.HI.U32 R6, R14, R24, RZ ;  /* 0x000000180e067227 */ /* 0x000fc800078e00ff */
[C---:B------:R-:W-:Y:S02]  /*6e20*/  IMAD R23, R3.reuse, R22, R23 ;  /* 0x0000001603177224 */ /* 0x040fe400078e0217 */
[----:B------:R-:W-:Y:S01]  /*6e30*/  @!P1 IMAD.MOV R7, RZ, RZ, -R7 ;  /* 0x000000ffff079224 */ /* 0x000fe200078e0a07 */
[C---:B------:R-:W-:Y:S01]  /*6e40*/  ISETP.GT.U32.AND P1, PT, R3.reuse, R21, PT ;  /* 0x000000150300720c */ /* 0x040fe20003f24070 */
[----:B------:R-:W-:Y:S02]  /*6e50*/  IMAD.MOV R27, RZ, RZ, -R27 ;  /* 0x000000ffff1b7224 */ /* 0x000fe400078e0a1b */
[----:B------:R-:W-:Y:S02]  /*6e60*/  IMAD.MOV R6, RZ, RZ, -R6 ;  /* 0x000000ffff067224 */ /* 0x000fe400078e0a06 */
[----:B------:R-:W-:Y:S01]  /*6e70*/  @!P2 IMAD.IADD R28, R28, 0x1, -R3 ;  /* 0x000000011c1ca824 */ /* 0x000fe200078e0a03 */
[C---:B------:R-:W-:Y:S01]  /*6e80*/  ISETP.GT.U32.AND P2, PT, R3.reuse, R23, PT ;  /* 0x000000170300720c */ /* 0x040fe20003f44070 */
[----:B------:R-:W-:-:S02]  /*6e90*/  IMAD R20, R3, R27, R20 ;  /* 0x0000001b03147224 */ /* 0x000fc400078e0214 */
[C---:B------:R-:W-:Y:S02]  /*6ea0*/  IMAD R24, R3.reuse, R6, R24 ;  /* 0x0000000603187224 */ /* 0x040fe400078e0218 */
[----:B------:R-:W-:Y:S01]  /*6eb0*/  @!P6 IMAD.MOV R13, RZ, RZ, -R13 ;  /* 0x000000ffff0de224 */ /* 0x000fe200078e0a0d */
[----:B------:R-:W-:Y:S01]  /*6ec0*/  ISETP.GT.U32.AND P6, PT, R3, R20, PT ;  /* 0x000000140300720c */ /* 0x000fe20003fc4070 */
[--C-:B------:R-:W-:Y:S01]  /*6ed0*/  @!P3 IMAD.IADD R19, R19, 0x1, -R3.reuse ;  /* 0x000000011313b824 */ /* 0x100fe200078e0a03 */
[----:B------:R-:W-:Y:S01]  /*6ee0*/  ISETP.GT.U32.AND P3, PT, R3, R24, PT ;  /* 0x000000180300720c */ /* 0x000fe20003f64070 */
[----:B------:R-:W-:Y:S01]  /*6ef0*/  VIADD R25, R2, 0x1 ;  /* 0x0000000102197836 */ /* 0x000fe20000000000 */
[----:B------:R-:W-:Y:S01]  /*6f00*/  STL [R1+0xf10], R13 ;  /* 0x000f100d01007387 */ /* 0x000fe20000100800 */
[----:B------:R-:W-:Y:S02]  /*6f10*/  IMAD R6, R0, UR6, RZ ;  /* 0x0000000600067c24 */ /* 0x000fe4000f8e02ff */
[----:B------:R-:W-:Y:S01]  /*6f20*/  IMAD R22, RZ, RZ, -UR6 ;  /* 0x80000006ff167e24 */ /* 0x000fe2000f8e02ff */
[----:B------:R-:W0:Y:S01]  /*6f30*/  S2R R2, SR_TID.X ;  /* 0x0000000000027919 */ /* 0x000e220000002100 */
[--C-:B------:R-:W-:Y:S01]  /*6f40*/  @!P1 IMAD.IADD R21, R21, 0x1, -R3.reuse ;  /* 0x0000000115159824 */ /* 0x100fe200078e0a03 */
[----:B------:R-:W-:Y:S01]  /*6f50*/  IABS R27, R25 ;  /* 0x00000019001b7213 */ /* 0x000fe20000000000 */
[C---:B------:R-:W-:Y:S01]  /*6f60*/  IMAD R0, R22.reuse, 0x4, R6 ;  /* 0x0000000416007824 */ /* 0x040fe200078e0206 */
[----:B------:R-:W-:Y:S01]  /*6f70*/  STL [R1+0xf14], R7 ;  /* 0x000f140701007387 */ /* 0x000fe20000100800 */
[--C-:B------:R-:W-:Y:S01]  /*6f80*/  @!P2 IMAD.IADD R23, R23, 0x1, -R3.reuse ;  /* 0x000000011717a824 */ /* 0x100fe200078e0a03 */
[C---:B------:R-:W-:Y:S01]  /*6f90*/  ISETP.GT.U32.AND P2, PT, R3.reuse, R21, PT ;  /* 0x000000150300720c */ /* 0x040fe20003f44070 */
[----:B------:R-:W-:Y:S01]  /*6fa0*/  IMAD R0, R22, 0x4, R0 ;  /* 0x0000000416007824 */ /* 0x000fe200078e0200 */
[----:B------:R1:W-:Y:S01]  /*6fb0*/  STL [R1+0xf18], R6 ;  /* 0x000f180601007387 */ /* 0x0003e20000100800 */
[----:B------:R-:W-:Y:S01]  /*6fc0*/  @!P6 IMAD.IADD R20, R20, 0x1, -R3 ;  /* 0x000000011414e824 */ /* 0x000fe200078e0a03 */
[----:B------:R-:W-:Y:S01]  /*6fd0*/  ISETP.GT.U32.AND P6, PT, R3, R19, PT ;  /* 0x000000130300720c */ /* 0x000fe20003fc4070 */
[----:B------:R-:W-:-:S03]  /*6fe0*/  IMAD.HI.U32 R29, R14, R27, RZ ;  /* 0x0000001b0e1d7227 */ /* 0x000fc600078e00ff */
[C---:B------:R-:W-:Y:S01]  /*6ff0*/  ISETP.GT.U32.AND P1, PT, R3.reuse, R20, PT ;  /* 0x000000140300720c */ /* 0x040fe20003f24070 */
[----:B------:R-:W-:Y:S02]  /*7000*/  IMAD.MOV.U32 R14, RZ, RZ, R28 ;  /* 0x000000ffff0e7224 */ /* 0x000fe400078e001c */
[--C-:B------:R-:W-:Y:S01]  /*7010*/  @!P3 IMAD.IADD R24, R24, 0x1, -R3.reuse ;  /* 0x000000011818b824 */ /* 0x100fe200078e0a03 */
[C---:B------:R-:W-:Y:S01]  /*7020*/  ISETP.GT.U32.AND P3, PT, R3.reuse, R23, PT ;  /* 0x000000170300720c */ /* 0x040fe20003f64070 */
[C---:B------:R-:W-:Y:S02]  /*7030*/  IMAD R0, R22.reuse, 0x4, R0 ;  /* 0x0000000416007824 */ /* 0x040fe400078e0200 */
[----:B------:R-:W-:Y:S01]  /*7040*/  @!P0 IMAD.MOV R14, RZ, RZ, -R14 ;  /* 0x000000ffff0e8224 */ /* 0x000fe200078e0a0e */
[----:B------:R-:W-:Y:S01]  /*7050*/  ISETP.GT.U32.AND P0, PT, R3, R24, PT ;  /* 0x000000180300720c */ /* 0x000fe20003f04070 */
[----:B------:R-:W-:Y:S02]  /*7060*/  IMAD R0, R22, 0x4, R0 ;  /* 0x0000000416007824 */ /* 0x000fe400078e0200 */
[----:B------:R-:W-:Y:S01]  /*7070*/  @!P2 IMAD.IADD R21, R21, 0x1, -R3 ;  /* 0x000000011515a824 */ /* 0x000fe200078e0a03 */
[----:B------:R-:W-:Y:S01]  /*7080*/  ISETP.GE.AND P2, PT, R8, RZ, PT ;  /* 0x000000ff0800720c */ /* 0x000fe20003f46270 */
[----:B------:R-:W-:Y:S01]  /*7090*/  IMAD R8, R22, 0x4, R0 ;  /* 0x0000000416087824 */ /* 0x000fe200078e0200 */
[----:B------:R-:W-:Y:S01]  /*70a0*/  STL [R1+0xf1c], R14 ;  /* 0x000f1c0e01007387 */ /* 0x000fe20000100800 */
[----:B------:R-:W-:-:S02]  /*70b0*/  IMAD.MOV R29, RZ, RZ, -R29 ;  /* 0x000000ffff1d7224 */ /* 0x000fc400078e0a1d */
[----:B------:R-:W-:Y:S01]  /*70c0*/  IMAD R28, R22, 0x4, R8 ;  /* 0x00000004161c7824 */ /* 0x000fe200078e0208 */
[----:B------:R-:W-:Y:S01]  /*70d0*/  STL [R1+0xf20], R8 ;  /* 0x000f200801007387 */ /* 0x000fe20000100800 */
[----:B------:R-:W-:Y:S01]  /*70e0*/  @!P6 IMAD.IADD R19, R19, 0x1, -R3 ;  /* 0x000000011313e824 */ /* 0x000fe200078e0a03 */
[----:B------:R-:W-:Y:S01]  /*70f0*/  ISETP.GE.AND P6, PT, R18, RZ, PT ;  /* 0x000000ff1200720c */ /* 0x000fe20003fc6270 */
[----:B------:R-:W-:Y:S01]  /*7100*/  IMAD R18, R3, R29, R27 ;  /* 0x0000001d03127224 */ /* 0x000fe200078e021b */
[----:B0-----:R-:W-:Y:S01]  /*7110*/  LOP3.LUT R29, R2, 0x60, RZ, 0xc0, !PT ;  /* 0x00000060021d7812 */ /* 0x001fe200078ec0ff */
[----:B------:R-:W-:Y:S01]  /*7120*/  IMAD R27, R22, 0x4, R28 ;  /* 0x00000004161b7824 */ /* 0x000fe200078e021c */
[----:B------:R-:W-:Y:S01]  /*7130*/  STL [R1+0xf24], R28 ;  /* 0x000f241c01007387 */ /* 0x000fe20000100800 */
[--C-:B------:R-:W-:Y:S01]  /*7140*/  @!P0 IMAD.IADD R24, R24, 0x1, -R3.reuse ;  /* 0x0000000118188824 */ /* 0x100fe200078e0a03 */
[----:B------:R-:W-:Y:S01]  /*7150*/  ISETP.GE.AND P0, PT, R25, RZ, PT ;  /* 0x000000ff1900720c */ /* 0x000fe20003f06270 */
[----:B------:R-:W-:Y:S01]  /*7160*/  @!P1 IMAD.IADD R20, R20, 0x1, -R3 ;  /* 0x0000000114149824 */ /* 0x000fe200078e0a03 */
[----:B------:R-:W-:Y:S01]  /*7170*/  ISETP.GE.AND P1, PT, R26, RZ, PT ;  /* 0x000000ff1a00720c */ /* 0x000fe20003f26270 */
[----:B------:R-:W-:Y:S01]  /*7180*/  IMAD.SHL.U32 R4, R2, 0x8, RZ ;  /* 0x0000000802047824 */ /* 0x000fe200078e00ff */
[----:B------:R-:W-:Y:S01]  /*7190*/  SHF.R.S32.HI R25, RZ, 0x6, R2 ;  /* 0x00000006ff197819 */ /* 0x000fe20000011402 */
[----:B------:R-:W-:Y:S01]  /*71a0*/  IMAD R0, R22, 0x4, R27 ;  /* 0x0000000416007824 */ /* 0x000fe200078e021b */
[----:B------:R-:W-:Y:S01]  /*71b0*/  LOP3.LUT R26, R2, 0x7, RZ, 0xc0, !PT ;  /* 0x00000007021a7812 */ /* 0x000fe200078ec0ff */
[----:B------:R-:W-:Y:S01]  /*71c0*/  STL [R1+0xf28], R27 ;  /* 0x000f281b01007387 */ /* 0x000fe20000100800 */
[----:B-1----:R-:W-:Y:S01]  /*71d0*/  SGXT R6, R25, 0x1 ;  /* 0x000000011906781a */ /* 0x002fe20000000200 */
[----:B------:R-:W-:Y:S01]  /*71e0*/  IMAD R0, R22, 0x4, R0 ;  /* 0x0000000416007824 */ /* 0x000fe200078e0200 */
[----:B------:R-:W-:Y:S01]  /*71f0*/  LOP3.LUT R25, R4, 0x30, RZ, 0xc0, !PT ;  /* 0x0000003004197812 */ /* 0x000fe200078ec0ff */
[----:B------:R0:W-:Y:S01]  /*7200*/  STL [R1+0xdb8], R4 ;  /* 0x000db80401007387 */ /* 0x0001e20000100800 */
[----:B------:R-:W-:-:S02]  /*7210*/  IMAD.SHL.U32 R2, R2, 0x20, RZ ;  /* 0x0000002002027824 */ /* 0x000fc400078e00ff */
[----:B------:R-:W-:Y:S02]  /*7220*/  IMAD R0, R22, 0x4, R0 ;  /* 0x0000000416007824 */ /* 0x000fe400078e0200 */
[----:B------:R-:W-:Y:S02]  /*7230*/  IMAD R25, R26, 0x40, R25 ;  /* 0x000000401a197824 */ /* 0x000fe400078e0219 */
[----:B------:R-:W-:Y:S02]  /*7240*/  IMAD R0, R22, 0x4, R0 ;  /* 0x0000000416007824 */ /* 0x000fe400078e0200 */
[----:B------:R-:W-:Y:S01]  /*7250*/  @!P3 IMAD.IADD R23, R23, 0x1, -R3 ;  /* 0x000000011717b824 */ /* 0x000fe200078e0a03 */
[----:B------:R-:W-:Y:S01]  /*7260*/  LOP3.LUT R25, R25, 0x10, R5, 0x78, !PT ;  /* 0x0000001019197812 */ /* 0x000fe200078e7805 */
[C---:B0-----:R-:W-:Y:S01]  /*7270*/  IMAD R4, R26.reuse, 0x4, R29 ;  /* 0x000000041a047824 */ /* 0x041fe200078e021d */
[----:B------:R-:W-:Y:S01]  /*7280*/  ISETP.GT.U32.AND P3, PT, R3, R18, PT ;  /* 0x000000120300720c */ /* 0x000fe20003f64070 */
[----:B------:R-:W-:Y:S01]  /*7290*/  IMAD.SHL.U32 R29, R26, 0x10, RZ ;  /* 0x000000101a1d7824 */ /* 0x000fe200078e00ff */
[----:B------:R-:W-:Y:S01]  /*72a0*/  LOP3.LUT R2, R25, 0x200, R2, 0xf8, !PT ;  /* 0x0000020019027812 */ /* 0x000fe200078ef802 */
[----:B------:R-:W-:Y:S01]  /*72b0*/  IMAD R0, R22, 0x4, R0 ;  /* 0x0000000416007824 */ /* 0x000fe200078e0200 */
[----:B------:R-:W-:-:S02]  /*72c0*/  LOP3.LUT R26, R6, 0x90, RZ, 0xc0, !PT ;  /* 0x00000090061a7812 */ /* 0x000fc400078ec0ff */
[--C-:B------:R-:W-:Y:S02]  /*72d0*/  LOP3.LUT R29, R29, 0x30, R5.reuse, 0x78, !PT ;  /* 0x000000301d1d7812 */ /* 0x100fe400078e7805 */
[----:B------:R-:W-:-:S03]  /*72e0*/  LOP3.LUT R5, R26, 0x7e, R5, 0x78, !PT ;  /* 0x0000007e1a057812 */ /* 0x000fc600078e7805 */
[----:B------:R-:W-:Y:S02]  /*72f0*/  IMAD.U32 R4, R4, 0x80, R29 ;  /* 0x0000008004047824 */ /* 0x000fe400078e001d */
[----:B------:R-:W-:Y:S02]  /*7300*/  IMAD R29, R22, 0x4, R0 ;  /* 0x00000004161d7824 */ /* 0x000fe400078e0200 */
[----:B------:R-:W-:Y:S01]  /*7310*/  @!P3 IMAD.IADD R18, R18, 0x1, -R3 ;  /* 0x000000011212b824 */ /* 0x000fe200078e0a03 */
[----:B------:R-:W-:Y:S04]  /*7320*/  STL [R1+0x128], R4 ;  /* 0x0001280401007387 */ /* 0x000fe80000100800 */
[----:B------:R0:W-:Y:S01]  /*7330*/  STL [R1+0xc], R0 ;  /* 0x00000c0001007387 */ /* 0x0001e20000100800 */
[----:B------:R-:W-:-:S03]  /*7340*/  ISETP.GT.U32.AND P3, PT, R3, R18, PT ;  /* 0x000000120300720c */ /* 0x000fc60003f64070 */
[----:B------:R1:W-:Y:S04]  /*7350*/  STL [R1+0x12c], R2 ;  /* 0x00012c0201007387 */ /* 0x0003e80000100800 */
[----:B------:R-:W-:Y:S01]  /*7360*/  STL [R1+0xf2c], R29 ;  /* 0x000f2c1d01007387 */ /* 0x000fe20000100800 */
[----:B0-----:R-:W-:-:S03]  /*7370*/  IMAD R0, R22, 0x4, R29 ;  /* 0x0000000416007824 */ /* 0x001fc600078e021d */
[----:B------:R-:W3:Y:S01]  /*7380*/  LDL.LU R28, [R1+0x1f0] ;  /* 0x0001f000011c7983 */ /* 0x000ee20000300800 */
[----:B------:R-:W-:-:S03]  /*7390*/  IMAD R0, R22, 0x4, R0 ;  /* 0x0000000416007824 */ /* 0x000fc600078e0200 */
[----:B------:R-:W2:Y:S01]  /*73a0*/  LDL.LU R8, [R1+0x1ec] ;  /* 0x0001ec0001087983 */ /* 0x000ea20000300800 */
[----:B------:R-:W-:Y:S01]  /*73b0*/  @!P3 IMAD.IADD R18, R18, 0x1, -R3 ;  /* 0x000000011212b824 */ /* 0x000fe200078e0a03 */
[----:B------:R-:W-:Y:S01]  /*73c0*/  ISETP.NE.AND P3, PT, R11, RZ, PT ;  /* 0x000000ff0b00720c */ /* 0x000fe20003f65270 */
[----:B------:R-:W-:Y:S01]  /*73d0*/  IMAD R26, R22, 0x4, R0 ;  /* 0x00000004161a7824 */ /* 0x000fe200078e0200 */
[----:B------:R-:W4:Y:S01]  /*73e0*/  LDL.LU R14, [R1+0x1e8] ;  /* 0x0001e800010e7983 */ /* 0x000f220000300800 */
[----:B------:R-:W-:Y:S01]  /*73f0*/  LOP3.LUT R3, RZ, R11, RZ, 0x33, !PT ;  /* 0x0000000bff037212 */ /* 0x000fe200078e33ff */
[----:B------:R-:W-:Y:S02]  /*7400*/  IMAD.MOV.U32 R11, RZ, RZ, R24 ;  /* 0x000000ffff0b7224 */ /* 0x000fe400078e0018 */
[----:B------:R-:W5:Y:S04]  /*7410*/  LDL.LU R6, [R1+0x1e4] ;  /* 0x0001e40001067983 */ /* 0x000f680000300800 */
        /* <DEDUP_REMOVED lines=9> */
[----:B------:R-:W5:Y:S01]  /*74b0*/  LDL.LU R10, [R1+0x1bc] ;  /* 0x0001bc00010a7983 */ /* 0x000f620000300800 */
[----:B------:R-:W-:-:S02]  /*74c0*/  @!P5 IMAD.MOV R19, RZ, RZ, -R19 ;  /* 0x000000ffff13d224 */ /* 0x000fc400078e0a13 */
[----:B------:R-:W-:Y:S01]  /*74d0*/  @!P4 IMAD.MOV R20, RZ, RZ, -R20 ;  /* 0x000000ffff14c224 */ /* 0x000fe200078e0a14 */
[----:B------:R-:W5:Y:S01]  /*74e0*/  LDL.LU R17, [R1+0x1b8] ;  /* 0x0001b80001117983 */ /* 0x000f620000300800 */
[----:B------:R-:W-:Y:S02]  /*74f0*/  @!P6 IMAD.MOV R21, RZ, RZ, -R21 ;  /* 0x000000ffff15e224 */ /* 0x000fe400078e0a15 */
[----:B------:R-:W-:Y:S01]  /*7500*/  @!P1 IMAD.MOV R23, RZ, RZ, -R23 ;  /* 0x000000ffff179224 */ /* 0x000fe200078e0a17 */
[----:B-1----:R-:W5:Y:S01]  /*7510*/  LDL.LU R2, [R1+0x1b4] ;  /* 0x0001b40001027983 */ /* 0x002f620000300800 */
[----:B------:R-:W-:Y:S02]  /*7520*/  @!P2 IMAD.MOV R11, RZ, RZ, -R11 ;  /* 0x000000ffff0ba224 */ /* 0x000fe400078e0a0b */
[----:B------:R-:W-:Y:S01]  /*7530*/  @!P0 IMAD.MOV R18, RZ, RZ, -R18 ;  /* 0x000000ffff128224 */ /* 0x000fe200078e0a12 */
[----:B------:R3:W-:Y:S01]  /*7540*/  STL [R1+0xf30], R19 ;  /* 0x000f301301007387 */ /* 0x0007e20000100800 */
[----:B------:R-:W-:-:S03]  /*7550*/  IMAD R25, R22, 0x4, R26 ;  /* 0x0000000416197824 */ /* 0x000fc600078e021a */
[----:B------:R-:W-:Y:S04]  /*7560*/  STL [R1+0xf34], R20 ;  /* 0x000f341401007387 */ /* 0x000fe80000100800 */
[----:B------:R-:W-:Y:S04]  /*7570*/  STL [R1+0xf38], R21 ;  /* 0x000f381501007387 */ /* 0x000fe80000100800 */
[----:B------:R-:W-:Y:S04]  /*7580*/  STL [R1+0xf3c], R23 ;  /* 0x000f3c1701007387 */ /* 0x000fe80000100800 */
[----:B------:R-:W-:Y:S04]  /*7590*/  STL [R1+0xf40], R11 ;  /* 0x000f400b01007387 */ /* 0x000fe80000100800 */
[----:B------:R2:W-:Y:S04]  /*75a0*/  STL [R1+0xf44], R18 ;  /* 0x000f441201007387 */ /* 0x0005e80000100800 */
[----:B------:R-:W-:Y:S04]  /*75b0*/  STL [R1+0xf50], R25 ;  /* 0x000f501901007387 */ /* 0x000fe80000100800 */
[----:B------:R-:W-:Y:S04]  /*75c0*/  STL [R1+0xf4c], R22 ;  /* 0x000f4c1601007387 */ /* 0x000fe80000100800 */
[----:B------:R-:W-:Y:S01]  /*75d0*/  STL [R1+0xf48], R26 ;  /* 0x000f481a01007387 */ /* 0x000fe20000100800 */
[----:B---3--:R-:W-:-:S02]  /*75e0*/  SEL R19, R3, R28, !P3 ;  /* 0x0000001c03137207 */ /* 0x008fc40005800000 */
[----:B--2---:R-:W-:-:S03]  /*75f0*/  SEL R18, R3, R8, !P3 ;  /* 0x0000000803127207 */ /* 0x004fc60005800000 */
[----:B------:R-:W-:Y:S01]  /*7600*/  STL [R1+0x250], R19 ;  /* 0x0002501301007387 */ /* 0x000fe20000100800 */
[----:B----4-:R-:W-:-:S03]  /*7610*/  SEL R11, R3, R14, !P3 ;  /* 0x0000000e030b7207 */ /* 0x010fc60005800000 */
[----:B------:R-:W-:Y:S01]  /*7620*/  STL [R1+0x24c], R18 ;  /* 0x00024c1201007387 */ /* 0x000fe20000100800 */
[----:B-----5:R-:W-:-:S03]  /*7630*/  SEL R8, R3, R6, !P3 ;  /* 0x0000000603087207 */ /* 0x020fc60005800000 */
[----:B------:R-:W-:Y:S01]  /*7640*/  STL [R1+0x248], R11 ;  /* 0x0002480b01007387 */ /* 0x000fe20000100800 */
[----:B------:R-:W-:-:S03]  /*7650*/  SEL R7, R3, R7, !P3 ;  /* 0x0000000703077207 */ /* 0x000fc60005800000 */
[----:B------:R0:W-:Y:S01]  /*7660*/  STL [R1+0x244], R8 ;  /* 0x0002440801007387 */ /* 0x0001e20000100800 */
[----:B------:R-:W-:-:S03]  /*7670*/  SEL R6, R3, R13, !P3 ;  /* 0x0000000d03067207 */ /* 0x000fc60005800000 */
[----:B------:R1:W-:Y:S04]  /*7680*/  STL [R1+0x240], R7 ;  /* 0x0002400701007387 */ /* 0x0003e80000100800 */
[----:B------:R2:W-:Y:S01]  /*7690*/  STL [R1+0x23c], R6 ;  /* 0x00023c0601007387 */ /* 0x0005e20000100800 */
[C---:B0-----:R-:W-:Y:S02]  /*76a0*/  SEL R8, R3.reuse, R12, !P3 ;  /* 0x0000000c03087207 */ /* 0x041fe40005800000 */
[----:B-1----:R-:W-:-:S03]  /*76b0*/  SEL R7, R3, R0, !P3 ;  /* 0x0000000003077207 */ /* 0x002fc60005800000 */
[----:B------:R-:W-:Y:S01]  /*76c0*/  STL [R1+0x238], R8 ;  /* 0x0002380801007387 */ /* 0x000fe20000100800 */
[C---:B--2---:R-:W-:Y:S02]  /*76d0*/  SEL R6, R3.reuse, R15, !P3 ;  /* 0x0000000f03067207 */ /* 0x044fe40005800000 */
[C---:B------:R-:W-:Y:S01]  /*76e0*/  SEL R0, R3.reuse, R5, !P3 ;  /* 0x0000000503007207 */ /* 0x040fe20005800000 */
[----:B------:R-:W-:Y:S01]  /*76f0*/  STL [R1+0x234], R7 ;  /* 0x0002340701007387 */ /* 0x000fe20000100800 */
[----:B------:R-:W-:-:S03]  /*7700*/  SEL R5, R3, R9, !P3 ;  /* 0x0000000903057207 */ /* 0x000fc60005800000 */
[----:B------:R-:W-:Y:S01]  /*7710*/  STL [R1+0x230], R6 ;  /* 0x0002300601007387 */ /* 0x000fe20000100800 */
[----:B------:R-:W-:-:S03]  /*7720*/  SEL R4, R3, R4, !P3 ;  /* 0x0000000403047207 */ /* 0x000fc60005800000 */
[----:B------:R0:W-:Y:S04]  /*7730*/  STL [R1+0x22c], R0 ;  /* 0x00022c0001007387 */ /* 0x0001e80000100800 */
[----:B------:R1:W-:Y:S01]  /*7740*/  STL [R1+0x228], R5 ;  /* 0x0002280501007387 */ /* 0x0003e20000100800 */
[----:B0-----:R-:W-:-:S03]  /*7750*/  SEL R0, R3, R16, !P3 ;  /* 0x0000001003007207 */ /* 0x001fc60005800000 */
[----:B------:R0:W-:Y:S01]  /*7760*/  STL [R1+0x224], R4 ;  /* 0x0002240401007387 */ /* 0x0001e20000100800 */
[----:B-1----:R-:W-:-:S03]  /*7770*/  SEL R5, R3, R10, !P3 ;  /* 0x0000000a03057207 */ /* 0x002fc60005800000 */
[----:B------:R1:W-:Y:S04]  /*7780*/  STL [R1+0x220], R0 ;  /* 0x0002200001007387 */ /* 0x0003e80000100800 */
[----:B------:R-:W-:Y:S04]  /*7790*/  STL [R1+0x21c], R5 ;  /* 0x00021c0501007387 */ /* 0x000fe80000100800 */
[----:B------:R-:W2:Y:S01]  /*77a0*/  LDL.LU R26, [R1+0x1a4] ;  /* 0x0001a400011a7983 */ /* 0x000ea20000300800 */
[C---:B0-----:R-:W-:Y:S02]  /*77b0*/  SEL R4, R3.reuse, R17, !P3 ;  /* 0x0000001103047207 */ /* 0x041fe40005800000 */
[----:B-1----:R-:W-:-:S03]  /*77c0*/  SEL R0, R3, R2, !P3 ;  /* 0x0000000203007207 */ /* 0x002fc60005800000 */
[----:B------:R-:W-:Y:S04]  /*77d0*/  STL [R1+0x218], R4 ;  /* 0x0002180401007387 */ /* 0x000fe80000100800 */
[----:B--2---:R0:W-:Y:S04]  /*77e0*/  STL [R1+0xf6c], R26 ;  /* 0x000f6c1a01007387 */ /* 0x0041e80000100800 */
[----:B------:R-:W-:Y:S04]  /*77f0*/  STL [R1+0x214], R0 ;  /* 0x0002140001007387 */ /* 0x000fe80000100800 */
[----:B0-----:R-:W2:Y:S04]  /*7800*/  LDL.LU R26, [R1+0x1a8] ;  /* 0x0001a800011a7983 */ /* 0x001ea80000300800 */
[----:B--2---:R0:W-:Y:S04]  /*7810*/  STL [R1+0xf70], R26 ;  /* 0x000f701a01007387 */ /* 0x0041e80000100800 */
[----:B0-----:R-:W2:Y:S04]  /*7820*/  LDL.LU R26, [R1+0x1ac] ;  /* 0x0001ac00011a7983 */ /* 0x001ea80000300800 */
[----:B--2---:R0:W-:Y:S04]  /*7830*/  STL [R1+0xf74], R26 ;  /* 0x000f741a01007387 */ /* 0x0041e80000100800 */
[----:B0-----:R-:W2:Y:S04]  /*7840*/  LDL.LU R26, [R1+0x1b0] ;  /* 0x0001b000011a7983 */ /* 0x001ea80000300800 */
[----:B------:R-:W3:Y:S04]  /*7850*/  LDL.LU R22, [R1+0x1a0] ;  /* 0x0001a00001167983 */ /* 0x000ee80000300800 */
[----:B------:R-:W4:Y:S04]  /*7860*/  LDL.LU R25, [R1+0x19c] ;  /* 0x00019c0001197983 */ /* 0x000f280000300800 */
[----:B------:R-:W5:Y:S04]  /*7870*/  LDL.LU R18, [R1+0x198] ;  /* 0x0001980001127983 */ /* 0x000f680000300800 */
[----:B------:R-:W3:Y:S04]  /*7880*/  LDL.LU R11, [R1+0x194] ;  /* 0x00019400010b7983 */ /* 0x000ee80000300800 */
        /* <DEDUP_REMOVED lines=22> */
[----:B------:R-:W3:Y:S01]  /*79f0*/  LDL.LU R2, [R1+0x138] ;  /* 0x0001380001027983 */ /* 0x000ee20000300800 */
[----:B--2---:R-:W-:-:S05]  /*7a00*/  SEL R26, R3, R26, !P3 ;  /* 0x0000001a031a7207 */ /* 0x004fca0005800000 */
[----:B------:R0:W-:Y:S04]  /*7a10*/  STL [R1+0x210], R26 ;  /* 0x0002101a01007387 */ /* 0x0001e80000100800 */
[----:B0-----:R-:W2:Y:S02]  /*7a20*/  LDL.LU R26, [R1+0xf74] ;  /* 0x000f7400011a7983 */ /* 0x001ea40000300800 */
[----:B--2---:R-:W-:-:S05]  /*7a30*/  SEL R26, R3, R26, !P3 ;  /* 0x0000001a031a7207 */ /* 0x004fca0005800000 */
[----:B------:R0:W-:Y:S04]  /*7a40*/  STL [R1+0x1f0], R26 ;  /* 0x0001f01a01007387 */ /* 0x0001e80000100800 */
[----:B0-----:R-:W2:Y:S02]  /*7a50*/  LDL.LU R26, [R1+0xf70] ;  /* 0x000f7000011a7983 */ /* 0x001ea40000300800 */
[----:B--2---:R-:W-:-:S05]  /*7a60*/  SEL R26, R3, R26, !P3 ;  /* 0x0000001a031a7207 */ /* 0x004fca0005800000 */
[----:B------:R0:W-:Y:S04]  /*7a70*/  STL [R1+0x208], R26 ;  /* 0x0002081a01007387 */ /* 0x0001e80000100800 */
[----:B0-----:R-:W2:Y:S01]  /*7a80*/  LDL.LU R26, [R1+0xf6c] ;  /* 0x000f6c00011a7983 */ /* 0x001ea20000300800 */
[C---:B----4-:R-:W-:Y:S02]  /*7a90*/  SEL R25, R3.reuse, R25, !P3 ;  /* 0x0000001903197207 */ /* 0x050fe40005800000 */
[C---:B---3--:R-:W-:Y:S02]  /*7aa0*/  SEL R21, R3.reuse, R21, !P3 ;  /* 0x0000001503157207 */ /* 0x048fe40005800000 */
[C---:B------:R-:W-:Y:S02]  /*7ab0*/  SEL R7, R3.reuse, R7, !P3 ;  /* 0x0000000703077207 */ /* 0x040fe40005800000 */
[----:B------:R-:W-:-:S02]  /*7ac0*/  SEL R4, R3, R4, !P3 ;  /* 0x0000000403047207 */ /* 0x000fc40005800000 */
[----:B--2---:R-:W-:-:S05]  /*7ad0*/  SEL R26, R3, R26, !P3 ;  /* 0x0000001a031a7207 */ /* 0x004fca0005800000 */
[----:B------:R0:W-:Y:S02]  /*7ae0*/  STL [R1+0x20c], R26 ;  /* 0x00020c1a01007387 */ /* 0x0001e40000100800 */
[C---:B0-----:R-:W-:Y:S02]  /*7af0*/  SEL R26, R3.reuse, R22, !P3 ;  /* 0x00000016031a7207 */ /* 0x041fe40005800000 */
[C---:B-----5:R-:W-:Y:S02]  /*7b00*/  SEL R22, R3.reuse, R18, !P3 ;  /* 0x0000001203167207 */ /* 0x060fe40005800000 */
[C---:B------:R-:W-:Y:S01]  /*7b10*/  SEL R18, R3.reuse, R11, !P3 ;  /* 0x0000000b03127207 */ /* 0x040fe20005800000 */
[----:B------:R-:W-:Y:S01]  /*7b20*/  STL [R1+0x204], R26 ;  /* 0x0002041a01007387 */ /* 0x000fe20000100800 */
[----:B------:R-:W-:-:S03]  /*7b30*/  SEL R11, R3, R23, !P3 ;  /* 0x00000017030b7207 */ /* 0x000fc60005800000 */
[----:B------:R-:W-:Y:S04]  /*7b40*/  STL [R1+0x200], R25 ;  /* 0x0002001901007387 */ /* 0x000fe80000100800 */
[----:B------:R-:W-:Y:S04]  /*7b50*/  STL [R1+0x1fc], R22 ;  /* 0x0001fc1601007387 */ /* 0x000fe80000100800 */
[----:B------:R0:W-:Y:S04]  /*7b60*/  STL [R1+0x1f8], R18 ;  /* 0x0001f81201007387 */ /* 0x0001e80000100800 */
[----:B------:R1:W-:Y:S01]  /*7b70*/  STL [R1+0x1f4], R11 ;  /* 0x0001f40b01007387 */ /* 0x0003e20000100800 */
[----:B0-----:R-:W-:-:S03]  /*7b80*/  SEL R18, R3, R20, !P3 ;  /* 0x0000001403127207 */ /* 0x001fc60005800000 */
[----:B------:R-:W-:Y:S01]  /*7b90*/  STL [R1+0x1ec], R21 ;  /* 0x0001ec1501007387 */ /* 0x000fe20000100800 */
[----:B-1----:R-:W-:-:S03]  /*7ba0*/  SEL R11, R3, R19, !P3 ;  /* 0x00000013030b7207 */ /* 0x002fc60005800000 */
[----:B------:R0:W-:Y:S01]  /*7bb0*/  STL [R1+0x1e8], R18 ;  /* 0x0001e81201007387 */ /* 0x0001e20000100800 */
[----:B------:R-:W-:-:S03]  /*7bc0*/  SEL R19, R3, R24, !P3 ;  /* 0x0000001803137207 */ /* 0x000fc60005800000 */
[----:B------:R1:W-:Y:S01]  /*7bd0*/  STL [R1+0x1e4], R11 ;  /* 0x0001e40b01007387 */ /* 0x0003e20000100800 */
[----:B0-----:R-:W-:-:S03]  /*7be0*/  SEL R18, R3, R29, !P3 ;  /* 0x0000001d03127207 */ /* 0x001fc60005800000 */
[----:B------:R0:W-:Y:S01]  /*7bf0*/  STL [R1+0x1e0], R19 ;  /* 0x0001e01301007387 */ /* 0x0001e20000100800 */
[----:B-1----:R-:W-:-:S03]  /*7c00*/  SEL R11, R3, R27, !P3 ;  /* 0x0000001b030b7207 */ /* 0x002fc60005800000 */
[----:B------:R1:W-:Y:S04]  /*7c10*/  STL [R1+0x1dc], R18 ;  /* 0x0001dc1201007387 */ /* 0x0003e80000100800 */
[----:B------:R2:W-:Y:S01]  /*7c20*/  STL [R1+0x1d8], R11 ;  /* 0x0001d80b01007387 */ /* 0x0005e20000100800 */
[C---:B0-----:R-:W-:Y:S02]  /*7c30*/  SEL R19, R3.reuse, R28, !P3 ;  /* 0x0000001c03137207 */ /* 0x041fe40005800000 */
[C---:B-1----:R-:W-:Y:S02]  /*7c40*/  SEL R18, R3.reuse, R8, !P3 ;  /* 0x0000000803127207 */ /* 0x042fe40005800000 */
[C---:B------:R-:W-:Y:S02]  /*7c50*/  SEL R8, R3.reuse, R6, !P3 ;  /* 0x0000000603087207 */ /* 0x040fe40005800000 */
[C---:B--2---:R-:W-:Y:S01]  /*7c60*/  SEL R11, R3.reuse, R14, !P3 ;  /* 0x0000000e030b7207 */ /* 0x044fe20005800000 */
[----:B------:R-:W-:Y:S01]  /*7c70*/  STL [R1+0x1d4], R19 ;  /* 0x0001d41301007387 */ /* 0x000fe20000100800 */
[----:B------:R-:W-:-:S03]  /*7c80*/  SEL R6, R3, R13, !P3 ;  /* 0x0000000d03067207 */ /* 0x000fc60005800000 */
[----:B------:R-:W-:Y:S04]  /*7c90*/  STL [R1+0x1d0], R18 ;  /* 0x0001d01201007387 */ /* 0x000fe80000100800 */
[----:B------:R-:W-:Y:S04]  /*7ca0*/  STL [R1+0x1cc], R11 ;  /* 0x0001cc0b01007387 */ /* 0x000fe80000100800 */
[----:B------:R0:W-:Y:S04]  /*7cb0*/  STL [R1+0x1c8], R8 ;  /* 0x0001c80801007387 */ /* 0x0001e80000100800 */
[----:B------:R1:W-:Y:S04]  /*7cc0*/  STL [R1+0x1c4], R7 ;  /* 0x0001c40701007387 */ /* 0x0003e80000100800 */
[----:B------:R2:W-:Y:S01]  /*7cd0*/  STL [R1+0x1c0], R6 ;  /* 0x0001c00601007387 */ /* 0x0005e20000100800 */
[----:B0-----:R-:W-:-:S02]  /*7ce0*/  SEL R8, R3, R12, !P3 ;  /* 0x0000000c03087207 */ /* 0x001fc40005800000 */
        /* <DEDUP_REMOVED lines=160> */
[C---:B---3--:R-:W-:Y:S02]  /*86f0*/  SEL R22, R3.reuse, R22, !P3 ;  /* 0x0000001603167207 */ /* 0x048fe40005800000 */
[C---:B----4-:R-:W-:Y:S02]  /*8700*/  SEL R26, R3.reuse, R26, !P3 ;  /* 0x0000001a031a7207 */ /* 0x050fe40005800000 */
[C---:B-----5:R-:W-:Y:S02]  /*8710*/  SEL R18, R3.reuse, R18, !P3 ;  /* 0x0000001203127207 */ /* 0x060fe40005800000 */
[----:B------:R-:W-:-:S02]  /*8720*/  SEL R11, R3, R11, !P3 ;  /* 0x0000000b030b7207 */ /* 0x000fc40005800000 */
[C---:B------:R-:W-:Y:S02]  /*8730*/  SEL R23, R3.reuse, R23, !P3 ;  /* 0x0000001703177207 */ /* 0x040fe40005800000 */
[C---:B------:R-:W-:Y:S02]  /*8740*/  SEL R21, R3.reuse, R21, !P3 ;  /* 0x0000001503157207 */ /* 0x040fe40005800000 */
[C---:B------:R-:W-:Y:S02]  /*8750*/  SEL R20, R3.reuse, R20, !P3 ;  /* 0x0000001403147207 */ /* 0x040fe40005800000 */
[C---:B------:R-:W-:Y:S02]  /*8760*/  SEL R19, R3.reuse, R19, !P3 ;  /* 0x0000001303137207 */ /* 0x040fe40005800000 */
[C---:B------:R-:W-:Y:S02]  /*8770*/  SEL R29, R3.reuse, R29, !P3 ;  /* 0x0000001d031d7207 */ /* 0x040fe40005800000 */
        /* <DEDUP_REMOVED lines=17> */
[----:B--2---:R-:W-:-:S05]  /*8890*/  SEL R25, R3, R25, !P3 ;  /* 0x0000001903197207 */ /* 0x004fca0005800000 */
[----:B------:R0:W-:Y:S04]  /*88a0*/  STL [R1+0x100], R25 ;  /* 0x0001001901007387 */ /* 0x0001e80000100800 */
[----:B0-----:R-:W2:Y:S04]  /*88b0*/  LDL.LU R25, [R1+0xf50] ;  /* 0x000f500001197983 */ /* 0x001ea80000300800 */
[----:B------:R0:W-:Y:S04]  /*88c0*/  STL [R1+0xfc], R22 ;  /* 0x0000fc1601007387 */ /* 0x0001e80000100800 */
[----:B0-----:R-:W3:Y:S04]  /*88d0*/  LDL.LU R22, [R1+0xf4c] ;  /* 0x000f4c0001167983 */ /* 0x001ee80000300800 */
[----:B------:R0:W-:Y:S04]  /*88e0*/  STL [R1+0xf8], R26 ;  /* 0x0000f81a01007387 */ /* 0x0001e80000100800 */
[----:B0-----:R-:W4:Y:S04]  /*88f0*/  LDL.LU R26, [R1+0xf48] ;  /* 0x000f4800011a7983 */ /* 0x001f280000300800 */
[----:B------:R0:W-:Y:S04]  /*8900*/  STL [R1+0xf4], R18 ;  /* 0x0000f41201007387 */ /* 0x0001e80000100800 */
[----:B0-----:R-:W5:Y:S04]  /*8910*/  LDL.LU R18, [R1+0xf44] ;  /* 0x000f440001127983 */ /* 0x001f680000300800 */
[----:B------:R0:W-:Y:S04]  /*8920*/  STL [R1+0xf0], R11 ;  /* 0x0000f00b01007387 */ /* 0x0001e80000100800 */
[----:B0-----:R-:W2:Y:S04]  /*8930*/  LDL.LU R11, [R1+0xf40] ;  /* 0x000f4000010b7983 */ /* 0x001ea80000300800 */
        /* <DEDUP_REMOVED lines=19> */
[----:B0-----:R-:W3:Y:S04]  /*8a70*/  LDL.LU R6, [R1+0xf18] ;  /* 0x000f180001067983 */ /* 0x001ee80000300800 */
        /* <DEDUP_REMOVED lines=23> */
[----:B0-----:R-:W2:Y:S01]  /*8bf0*/  LDL.LU R2, [R1+0xee8] ;  /* 0x000ee80001027983 */ /* 0x001ea20000300800 */
[----:B------:R-:W-:-:S05]  /*8c00*/  SEL R24, R3, R24, !P3 ;  /* 0x0000001803187207 */ /* 0x000fca0005800000 */
[----:B------:R2:W-:Y:S02]  /*8c10*/  STL [R1+0x94], R24 ;  /* 0x0000941801007387 */ /* 0x0005e40000100800 */
[C---:B--2---:R-:W-:Y:S02]  /*8c20*/  SEL R24, R3.reuse, R2, !P3 ;  /* 0x0000000203187207 */ /* 0x044fe40005800000 */
[----:B------:R-:W2:Y:S01]  /*8c30*/  LDL.LU R2, [R1+0xee4] ;  /* 0x000ee40001027983 */ /* 0x000ea20000300800 */
[----:B------:R-:W-:-:S03]  /*8c40*/  SEL R10, R3, R10, !P3 ;  /* 0x0000000a030a7207 */ /* 0x000fc60005800000 */
[----:B------:R0:W-:Y:S02]  /*8c50*/  STL [R1+0x90], R24 ;  /* 0x0000901801007387 */ /* 0x0001e40000100800 */
[C---:B0-----:R-:W-:Y:S02]  /*8c60*/  SEL R24, R3.reuse, R17, !P3 ;  /* 0x0000001103187207 */ /* 0x041fe40005800000 */
[C---:B------:R-:W-:Y:S02]  /*8c70*/  SEL R17, R3.reuse, R16, !P3 ;  /* 0x0000001003117207 */ /* 0x040fe40005800000 */
[C---:B------:R-:W-:Y:S01]  /*8c80*/  SEL R16, R3.reuse, R4, !P3 ;  /* 0x0000000403107207 */ /* 0x040fe20005800000 */
[----:B------:R-:W-:Y:S01]  /*8c90*/  STL [R1+0x8c], R24 ;  /* 0x00008c1801007387 */ /* 0x000fe20000100800 */
[----:B------:R-:W-:-:S03]  /*8ca0*/  SEL R4, R3, R5, !P3 ;  /* 0x0000000503047207 */ /* 0x000fc60005800000 */
[----:B------:R0:W-:Y:S01]  /*8cb0*/  STL [R1+0x84], R10 ;  /* 0x0000840a01007387 */ /* 0x0001e20000100800 */
[----:B------:R-:W-:-:S03]  /*8cc0*/  SEL R5, R3, R0, !P3 ;  /* 0x0000000003057207 */ /* 0x000fc60005800000 */
[----:B------:R1:W-:Y:S01]  /*8cd0*/  STL [R1+0x80], R17 ;  /* 0x0000801101007387 */ /* 0x0003e20000100800 */
[----:B0-----:R-:W-:-:S03]  /*8ce0*/  SEL R10, R3, R9, !P3 ;  /* 0x00000009030a7207 */ /* 0x001fc60005800000 */
[----:B------:R-:W-:Y:S01]  /*8cf0*/  STL [R1+0x7c], R16 ;  /* 0x00007c1001007387 */ /* 0x000fe20000100800 */
[C---:B------:R-:W-:Y:S02]  /*8d00*/  SEL R9, R3.reuse, R15, !P3 ;  /* 0x0000000f03097207 */ /* 0x040fe40005800000 */
[C---:B------:R-:W-:Y:S01]  /*8d10*/  SEL R0, R3.reuse, R13, !P3 ;  /* 0x0000000d03007207 */ /* 0x040fe20005800000 */
[----:B------:R-:W-:Y:S01]  /*8d20*/  STL [R1+0x74], R10 ;  /* 0x0000740a01007387 */ /* 0x000fe20000100800 */
[----:B-1----:R-:W0:Y:S03]  /*8d30*/  LDC R17, c[0x0][0x3ac] ;  /* 0x0000eb00ff117b82 */ /* 0x002e260000000800 */
[----:B------:R1:W-:Y:S04]  /*8d40*/  STL [R1+0x70], R4 ;  /* 0x0000700401007387 */ /* 0x0003e80000100800 */
[----:B------:R-:W-:Y:S01]  /*8d50*/  STL [R1+0x6c], R9 ;  /* 0x00006c0901007387 */ /* 0x000fe20000100800 */
[----:B-1----:R-:W-:-:S03]  /*8d60*/  SEL R4, R3, R12, !P3 ;  /* 0x0000000c03047207 */ /* 0x002fc60005800000 */
[----:B------:R1:W-:Y:S04]  /*8d70*/  STL [R1+0x64], R5 ;  /* 0x0000640501007387 */ /* 0x0003e80000100800 */
[----:B------:R3:W-:Y:S01]  /*8d80*/  STL [R1+0x60], R4 ;  /* 0x0000600401007387 */ /* 0x0007e20000100800 */
[----:B-1----:R-:W-:-:S03]  /*8d90*/  SEL R5, R3, R7, !P3 ;  /* 0x0000000703057207 */ /* 0x002fc60005800000 */
[----:B------:R1:W-:Y:S01]  /*8da0*/  STL [R1+0x5c], R0 ;  /* 0x00005c0001007387 */ /* 0x0003e20000100800 */
[----:B---3--:R-:W-:-:S03]  /*8db0*/  SEL R4, R3, R14, !P3 ;  /* 0x0000000e03047207 */ /* 0x008fc60005800000 */
[----:B------:R-:W-:Y:S04]  /*8dc0*/  STL [R1+0x50], R5 ;  /* 0x0000500501007387 */ /* 0x000fe80000100800 */
[----:B------:R3:W-:Y:S01]  /*8dd0*/  STL [R1+0x4c], R4 ;  /* 0x00004c0401007387 */ /* 0x0007e20000100800 */
[----:B-1----:R-:W-:-:S05]  /*8de0*/  SEL R0, R3, R19, !P3 ;  /* 0x0000001303007207 */ /* 0x002fca0005800000 */
[----:B------:R1:W-:Y:S01]  /*8df0*/  STL [R1+0x44], R0 ;  /* 0x0000440001007387 */ /* 0x0003e20000100800 */
[C---:B---3--:R-:W-:Y:S02]  /*8e00*/  SEL R4, R3.reuse, R20, !P3 ;  /* 0x0000001403047207 */ /* 0x048fe40005800000 */
[----:B------:R-:W-:-:S03]  /*8e10*/  SEL R5, R3, R23, !P3 ;  /* 0x0000001703057207 */ /* 0x000fc60005800000 */
[----:B------:R3:W-:Y:S01]  /*8e20*/  STL [R1+0x3c], R4 ;  /* 0x00003c0401007387 */ /* 0x0007e20000100800 */
[----:B-1----:R-:W-:-:S05]  /*8e30*/  SEL R0, R3, R21, !P3 ;  /* 0x0000001503007207 */ /* 0x002fca0005800000 */
[----:B------:R-:W-:Y:S01]  /*8e40*/  STL [R1+0x38], R0 ;  /* 0x0000380001007387 */ /* 0x000fe20000100800 */
[C---:B---3--:R-:W-:Y:S02]  /*8e50*/  SEL R4, R3.reuse, R11, !P3 ;  /* 0x0000000b03047207 */ /* 0x048fe40005800000 */
[----:B-----5:R-:W-:Y:S01]  /*8e60*/  SEL R3, R3, R18, !P3 ;  /* 0x0000001203037207 */ /* 0x020fe20005800000 */
[----:B------:R-:W-:Y:S04]  /*8e70*/  STL [R1+0x34], R5 ;  /* 0x0000340501007387 */ /* 0x000fe80000100800 */
[----:B------:R1:W-:Y:S04]  /*8e80*/  STL [R1+0x2c], R4 ;  /* 0x00002c0401007387 */ /* 0x0003e80000100800 */
[----:B------:R-:W-:Y:S04]  /*8e90*/  STL [R1+0x28], R3 ;  /* 0x0000280301007387 */ /* 0x000fe80000100800 */
[----:B------:R-:W3:Y:S01]  /*8ea0*/  LDL.LU R15, [R1+0xc] ;  /* 0x00000c00010f7983 */ /* 0x000ee20000300800 */
[----:B------:R-:W5:Y:S02]  /*8eb0*/  S2R R24, SR_TID.X ;  /* 0x0000000000187919 */ /* 0x000f640000002100 */
[----:B-----5:R-:W-:-:S05]  /*8ec0*/  LOP3.LUT R24, R24, 0x7f, RZ, 0xc0, !PT ;  /* 0x0000007f18187812 */ /* 0x020fca00078ec0ff */
[----:B0-----:R-:W-:-:S05]  /*8ed0*/  IMAD R16, R24, R17, RZ ;  /* 0x0000001118107224 */ /* 0x001fca00078e02ff */
[----:B------:R-:W-:Y:S01]  /*8ee0*/  LEA R12, P1, R16, UR10, 0x1 ;  /* 0x0000000a100c7c11 */ /* 0x000fe2000f8208ff */
[----:B-1----:R-:W-:-:S03]  /*8ef0*/  IMAD R4, R17, 0x80, R16 ;  /* 0x0000008011047824 */ /* 0x002fc600078e0210 */
[----:B------:R-:W-:Y:S02]  /*8f00*/  LEA.HI.X.SX32 R13, R16, UR11, 0x1, P1 ;  /* 0x0000000b100d7c11 */ /* 0x000fe400088f0eff */
[----:B------:R-:W0:Y:S01]  /*8f10*/  S2R R16, SR_TID.X ;  /* 0x0000000000107919 */ /* 0x000e220000002100 */
[----:B------:R-:W-:-:S04]  /*8f20*/  LEA R10, P2, R4, UR10, 0x1 ;  /* 0x0000000a040a7c11 */ /* 0x000fc8000f8408ff */
[----:B------:R-:W-:Y:S01]  /*8f30*/  LEA.HI.X.SX32 R11, R4, UR11, 0x1, P2 ;  /* 0x0000000b040b7c11 */ /* 0x000fe200090f0eff */
[----:B------:R1:W-:Y:S01]  /*8f40*/  STL.64 [R1+0xea8], R12 ;  /* 0x000ea80c01007387 */ /* 0x0003e20000100a00 */
[----:B------:R-:W-:-:S03]  /*8f50*/  IMAD R14, R22, 0x4, R6 ;  /* 0x00000004160e7824 */ /* 0x000fc600078e0206 */
[----:B------:R-:W-:Y:S01]  /*8f60*/  STL [R1+0xee0], R11 ;  /* 0x000ee00b01007387 */ /* 0x000fe20000100800 */
[C---:B------:R-:W-:Y:S02]  /*8f70*/  IMAD R9, R22.reuse, 0x4, R6 ;  /* 0x0000000416097824 */ /* 0x040fe400078e0206 */
[----:B------:R-:W-:Y:S01]  /*8f80*/  IMAD R14, R22, 0x4, R14 ;  /* 0x00000004160e7824 */ /* 0x000fe200078e020e */
[----:B0-----:R-:W-:-:S04]  /*8f90*/  SHF.R.U32.HI R16, RZ, 0x5, R16 ;  /* 0x00000005ff107819 */ /* 0x001fc80000011610 */
[----:B------:R-:W-:-:S05]  /*8fa0*/  SGXT.U32 R16, R16, 0x2 ;  /* 0x000000021010781a */ /* 0x000fca0000000000 */
[----:B-1----:R-:W-:Y:S01]  /*8fb0*/  IMAD R13, R16, UR6, RZ ;  /* 0x00000006100d7c24 */ /* 0x002fe2000f8e02ff */
[----:B------:R-:W0:Y:S01]  /*8fc0*/  LDCU UR6, c[0x0][0x3a8] ;  /* 0x00007500ff0677ac */ /* 0x000e220008000800 */
[----:B------:R-:W-:-:S04]  /*8fd0*/  IMAD R16, R22, 0x4, R6 ;  /* 0x0000000416107824 */ /* 0x000fc800078e0206 */
[----:B------:R-:W-:-:S04]  /*8fe0*/  IMAD R16, R22, 0x4, R16 ;  /* 0x0000000416107824 */ /* 0x000fc800078e0210 */
[----:B------:R-:W-:-:S04]  /*8ff0*/  IMAD R16, R22, 0x4, R16 ;  /* 0x0000000416107824 */ /* 0x000fc800078e0210 */
[C---:B------:R-:W-:Y:S02]  /*9000*/  IMAD R16, R22.reuse, 0x4, R16 ;  /* 0x0000000416107824 */ /* 0x040fe400078e0210 */
[----:B------:R-:W-:-:S04]  /*9010*/  IMAD R20, R22, 0x4, R27 ;  /* 0x0000000416147824 */ /* 0x000fc800078e021b */
[----:B------:R-:W-:-:S04]  /*9020*/  IMAD R20, R22, 0x4, R20 ;  /* 0x0000000416147824 */ /* 0x000fc800078e0214 */
[----:B------:R-:W-:-:S04]  /*9030*/  IMAD R20, R22, 0x4, R20 ;  /* 0x0000000416147824 */ /* 0x000fc800078e0214 */
[----:B------:R-:W-:Y:S02]  /*9040*/  IMAD R20, R22, 0x4, R20 ;  /* 0x0000000416147824 */ /* 0x000fe400078e0214 */
[----:B--2---:R-:W-:Y:S01]  /*9050*/  IMAD R24, R2, UR4, RZ ;  /* 0x0000000402187c24 */ /* 0x004fe2000f8e02ff */
[----:B------:R-:W1:Y:S04]  /*9060*/  LDCU UR4, c[0x0][0x3b0] ;  /* 0x00007600ff0477ac */ /* 0x000e680008000800 */
[----:B------:R-:W-:-:S04]  /*9070*/  LEA R23, P0, R24, UR8, 0x1 ;  /* 0x0000000818177c11 */ /* 0x000fc8000f8008ff */
[----:B------:R-:W-:-:S05]  /*9080*/  LEA R7, P3, R6, R23, 0x1 ;  /* 0x0000001706077211 */ /* 0x000fca00078608ff */
[----:B------:R2:W-:Y:S01]  /*9090*/  STL [R1+0xc7c], R7 ;  /* 0x000c7c0701007387 */ /* 0x0005e20000100800 */
[----:B------:R-:W-:Y:S01]  /*90a0*/  LEA R5, P5, R9, R23, 0x1 ;  /* 0x0000001709057211 */ /* 0x000fe200078a08ff */
[----:B--2---:R-:W-:-:S04]  /*90b0*/  IMAD R7, R22, 0x4, R6 ;  /* 0x0000000416077824 */ /* 0x004fc800078e0206 */
[----:B------:R-:W-:Y:S01]  /*90c0*/  IMAD R7, R22, 0x4, R7 ;  /* 0x0000000416077824 */ /* 0x000fe200078e0207 */
[----:B------:R-:W-:-:S03]  /*90d0*/  LEA R11, P4, R14, R23, 0x1 ;  /* 0x000000170e0b7211 */ /* 0x000fc600078808ff */
[----:B------:R-:W-:Y:S01]  /*90e0*/  IMAD R7, R22, 0x4, R7 ;  /* 0x0000000416077824 */ /* 0x000fe200078e0207 */
[----:B------:R-:W-:Y:S01]  /*90f0*/  LEA.HI.X.SX32 R24, R24, UR9, 0x1, P0 ;  /* 0x0000000918187c11 */ /* 0x000fe200080f0eff */
[----:B------:R2:W-:Y:S01]  /*9100*/  STL [R1+0xc80], R5 ;  /* 0x000c800501007387 */ /* 0x0005e20000100800 */
[----:B------:R-:W-:-:S03]  /*9110*/  LEA R12, P1, R16, R23, 0x1 ;  /* 0x00000017100c7211 */ /* 0x000fc600078208ff */
[----:B------:R5:W-:Y:S01]  /*9120*/  STL [R1+0xc84], R11 ;  /* 0x000c840b01007387 */ /* 0x000be20000100800 */
[-C--:B--2---:R-:W-:Y:S02]  /*9130*/  LEA R5, P0, R7, R23.reuse, 0x1 ;  /* 0x0000001707057211 */ /* 0x084fe400078008ff */
[----:B-----5:R-:W-:-:S03]  /*9140*/  LEA R11, P2, R8, R23, 0x1 ;  /* 0x00000017080b7211 */ /* 0x020fc600078408ff */
[----:B------:R-:W-:Y:S01]  /*9150*/  STL [R1+0xc88], R5 ;  /* 0x000c880501007387 */ /* 0x000fe20000100800 */
[----:B------:R-:W-:-:S03]  /*9160*/  LEA.HI.X.SX32 R6, R6, R24, 0x1, P3 ;  /* 0x0000001806067211 */ /* 0x000fc600018f0eff */
[----:B------:R-:W-:Y:S01]  /*9170*/  STL [R1+0xc8c], R12 ;  /* 0x000c8c0c01007387 */ /* 0x000fe20000100800 */
[----:B------:R-:W-:-:S03]  /*9180*/  LEA.HI.X.SX32 R9, R9, R24, 0x1, P5 ;  /* 0x0000001809097211 */ /* 0x000fc600028f0eff */
[----:B------:R2:W-:Y:S04]  /*9190*/  STL [R1+0xc90], R11 ;  /* 0x000c900b01007387 */ /* 0x0005e80000100800 */
[----:B------:R-:W-:Y:S01]  /*91a0*/  STL [R1+0xc74], R6 ;  /* 0x000c740601007387 */ /* 0x000fe20000100800 */
[----:B--2---:R-:W-:Y:S02]  /*91b0*/  LEA R11, P3, R28, R23, 0x1 ;  /* 0x000000171c0b7211 */ /* 0x004fe400078608ff */
[----:B------:R-:W-:-:S03]  /*91c0*/  LEA.HI.X.SX32 R12, R14, R24, 0x1, P4 ;  /* 0x000000180e0c7211 */ /* 0x000fc600020f0eff */
[----:B------:R2:W-:Y:S04]  /*91d0*/  STL [R1+0xc78], R11 ;  /* 0x000c780b01007387 */ /* 0x0005e80000100800 */
[----:B------:R5:W-:Y:S01]  /*91e0*/  STL [R1+0xc64], R9 ;  /* 0x000c640901007387 */ /* 0x000be20000100800 */
[----:B--2---:R-:W-:Y:S01]  /*91f0*/  LEA R11, P5, R27, R23, 0x1 ;  /* 0x000000171b0b7211 */ /* 0x004fe200078a08ff */
[----:B-----5:R-:W-:-:S04]  /*9200*/  IMAD R9, R22, 0x4, R27 ;  /* 0x0000000416097824 */ /* 0x020fc800078e021b */
[----:B------:R-:W-:Y:S01]  /*9210*/  STL [R1+0xc6c], R11 ;  /* 0x000c6c0b01007387 */ /* 0x000fe20000100800 */
[----:B------:R-:W-:-:S03]  /*9220*/  LEA.HI.X.SX32 R14, R7, R24, 0x1, P0 ;  /* 0x00000018070e7211 */ /* 0x000fc600000f0eff */
[----:B------:R2:W-:Y:S02]  /*9230*/  STL [R1+0xc68], R12 ;  /* 0x000c680c01007387 */ /* 0x0005e40000100800 */
[----:B--2---:R-:W-:Y:S01]  /*9240*/  LEA R12, P4, R9, R23, 0x1 ;  /* 0x00000017090c7211 */ /* 0x004fe200078808ff */
[----:B------:R-:W-:-:S04]  /*9250*/  IMAD R11, R22, 0x4, R27 ;  /* 0x00000004160b7824 */ /* 0x000fc800078e021b */
[----:B------:R-:W-:Y:S04]  /*9260*/  STL [R1+0xc70], R12 ;  /* 0x000c700c01007387 */ /* 0x000fe80000100800 */
[----:B------:R2:W-:Y:S01]  /*9270*/  STL [R1+0xc5c], R14 ;  /* 0x000c5c0e01007387 */ /* 0x0005e20000100800 */
[C---:B------:R-:W-:Y:S02]  /*9280*/  IMAD R11, R22.reuse, 0x4, R11 ;  /* 0x00000004160b7824 */ /* 0x040fe400078e020b */
[----:B--2---:R-:W-:-:S04]  /*9290*/  IMAD R14, R22, 0x4, R27 ;  /* 0x00000004160e7824 */ /* 0x004fc800078e021b */
[----:B------:R-:W-:Y:S01]  /*92a0*/  IMAD R14, R22, 0x4, R14 ;  /* 0x00000004160e7824 */ /* 0x000fe200078e020e */
[----:B------:R-:W-:-:S03]  /*92b0*/  LEA R12, P0, R11, R23, 0x1 ;  /* 0x000000170b0c7211 */ /* 0x000fc600078008ff */
[----:B------:R-:W-:Y:S01]  /*92c0*/  IMAD R14, R22, 0x4, R14 ;  /* 0x00000004160e7824 */ /* 0x000fe200078e020e */
[-C--:B------:R-:W-:Y:S01]  /*92d0*/  LEA.HI.X.SX32 R7, R16, R24.reuse, 0x1, P1 ;  /* 0x0000001810077211 */ /* 0x080fe200008f0eff */
[----:B------:R2:W-:Y:S01]  /*92e0*/  STL [R1+0xc60], R12 ;  /* 0x000c600c01007387 */ /* 0x0005e20000100800 */
[----:B------:R-:W-:Y:S02]  /*92f0*/  LEA.HI.X.SX32 R16, R8, R24, 0x1, P2 ;  /* 0x0000001808107211 */ /* 0x000fe400010f0eff */
[-C--:B------:R-:W-:Y:S01]  /*9300*/  LEA R19, P1, R14, R23.reuse, 0x1 ;  /* 0x000000170e137211 */ /* 0x080fe200078208ff */
[----:B------:R-:W-:Y:S01]  /*9310*/  STL [R1+0xc54], R7 ;  /* 0x000c540701007387 */ /* 0x000fe20000100800 */
[----:B--2---:R-:W-:-:S03]  /*9320*/  LEA R12, P2, R20, R23, 0x1 ;  /* 0x00000017140c7211 */ /* 0x004fc600078408ff */
[----:B------:R2:W-:Y:S04]  /*9330*/  STL [R1+0xc58], R19 ;  /* 0x000c581301007387 */ /* 0x0005e80000100800 */
[----:B------:R5:W-:Y:S04]  /*9340*/  STL [R1+0xc4c], R16 ;  /* 0x000c4c1001007387 */ /* 0x000be80000100800 */
[----:B------:R3:W-:Y:S01]  /*9350*/  STL [R1+0xc50], R12 ;  /* 0x000c500c01007387 */ /* 0x0007e20000100800 */
[-C--:B--2---:R-:W-:Y:S02]  /*9360*/  LEA.HI.X.SX32 R19, R28, R24.reuse, 0x1, P3 ;  /* 0x000000181c137211 */ /* 0x084fe400018f0eff */
[----:B-----5:R-:W-:-:S02]  /*9370*/  LEA.HI.X.SX32 R16, R27, R24, 0x1, P5 ;  /* 0x000000181b107211 */ /* 0x020fc400028f0eff */
[-C--:B---3--:R-:W-:Y:S01]  /*9380*/  LEA R12, P3, R15, R23.reuse, 0x1 ;  /* 0x000000170f0c7211 */ /* 0x088fe200078608ff */
[----:B------:R-:W-:Y:S04]  /*9390*/  STL [R1+0xc44], R19 ;  /* 0x000c441301007387 */ /* 0x000fe80000100800 */
[----:B------:R2:W-:Y:S04]  /*93a0*/  STL [R1+0xc48], R12 ;  /* 0x000c480c01007387 */ /* 0x0005e80000100800 */
[----:B------:R3:W-:Y:S01]  /*93b0*/  STL [R1+0xc3c], R16 ;  /* 0x000c3c1001007387 */ /* 0x0007e20000100800 */
[----:B--2---:R-:W-:Y:S01]  /*93c0*/  LEA R12, P5, R29, R23, 0x1 ;  /* 0x000000171d0c7211 */ /* 0x004fe200078a08ff */
[----:B---3--:R-:W-:-:S04]  /*93d0*/  IMAD R16, R22, 0x4, R29 ;  /* 0x0000000416107824 */ /* 0x008fc800078e021d */
[----:B------:R2:W-:Y:S01]  /*93e0*/  STL [R1+0xc40], R12 ;  /* 0x000c400c01007387 */ /* 0x0005e20000100800 */
[-C--:B------:R-:W-:Y:S02]  /*93f0*/  LEA.HI.X.SX32 R9, R9, R24.reuse, 0x1, P4 ;  /* 0x0000001809097211 */ /* 0x080fe400020f0eff */
[----:B------:R-:W-:Y:S01]  /*9400*/  LEA R27, P4, R16, R23, 0x1 ;  /* 0x00000017101b7211 */ /* 0x000fe200078808ff */
[C---:B--2---:R-:W-:Y:S02]  /*9410*/  IMAD R12, R22.reuse, 0x4, R29 ;  /* 0x00000004160c7824 */ /* 0x044fe400078e021d */
[----:B------:R-:W-:Y:S02]  /*9420*/  STL [R1+0xc34], R9 ;  /* 0x000c340901007387 */ /* 0x000fe40000100800 */
[----:B------:R-:W-:Y:S01]  /*9430*/  IMAD R12, R22, 0x4, R12 ;  /* 0x00000004160c7824 */ /* 0x000fe200078e020c */
[-C--:B------:R-:W-:Y:S01]  /*9440*/  LEA.HI.X.SX32 R28, R11, R24.reuse, 0x1, P0 ;  /* 0x000000180b1c7211 */ /* 0x080fe200000f0eff */
[----:B------:R2:W-:Y:S01]  /*9450*/  STL [R1+0xc38], R27 ;  /* 0x000c381b01007387 */ /* 0x0005e20000100800 */
[----:B------:R-:W-:-:S03]  /*9460*/  LEA.HI.X.SX32 R11, R14, R24, 0x1, P1 ;  /* 0x000000180e0b7211 */ /* 0x000fc600008f0eff */
[----:B------:R4:W-:Y:S01]  /*9470*/  STL [R1+0xc2c], R28 ;  /* 0x000c2c1c01007387 */ /* 0x0009e20000100800 */
[-C--:B--2---:R-:W-:Y:S01]  /*9480*/  LEA R27, P0, R12, R23.reuse, 0x1 ;  /* 0x000000170c1b7211 */ /* 0x084fe200078008ff */
[----:B------:R-:W-:Y:S01]  /*9490*/  IMAD R0, R22, 0x4, R25 ;  /* 0x0000000416007824 */ /* 0x000fe200078e0219 */
[----:B----4-:R-:W-:-:S03]  /*94a0*/  LEA R28, P1, R26, R23, 0x1 ;  /* 0x000000171a1c7211 */ /* 0x010fc600078208ff */
[----:B------:R2:W-:Y:S01]  /*94b0*/  STL [R1+0xc30], R27 ;  /* 0x000c301b01007387 */ /* 0x0005e20000100800 */
[----:B------:R-:W-:-:S03]  /*94c0*/  LEA.HI.X.SX32 R15, R15, R24, 0x1, P3 ;  /* 0x000000180f0f7211 */ /* 0x000fc600018f0eff */
[----:B------:R3:W-:Y:S01]  /*94d0*/  STL [R1+0xc24], R11 ;  /* 0x000c240b01007387 */ /* 0x0007e20000100800 */
[----:B--2---:R-:W-:-:S03]  /*94e0*/  LEA.HI.X.SX32 R27, R20, R24, 0x1, P2 ;  /* 0x00000018141b7211 */ /* 0x004fc600010f0eff */
[----:B------:R-:W-:Y:S01]  /*94f0*/  STL [R1+0xc28], R28 ;  /* 0x000c281c01007387 */ /* 0x000fe20000100800 */
[C---:B------:R-:W-:Y:S01]  /*9500*/  IMAD R2, R22.reuse, 0x4, R0 ;  /* 0x0000000416027824 */ /* 0x040fe200078e0200 */
[----:B---3--:R-:W-:Y:S02]  /*9510*/  LEA R11, P2, R25, R23, 0x1 ;  /* 0x00000017190b7211 */ /* 0x008fe400078408ff */
[----:B------:R2:W-:Y:S01]  /*9520*/  STL [R1+0xc1c], R27 ;  /* 0x000c1c1b01007387 */ /* 0x0005e20000100800 */
[----:B------:R-:W-:-:S03]  /*9530*/  IMAD R17, R22, 0x4, R2 ;  /* 0x0000000416117824 */ /* 0x000fc600078e0202 */
[----:B------:R3:W-:Y:S01]  /*9540*/  STL [R1+0xc20], R11 ;  /* 0x000c200b01007387 */ /* 0x0007e20000100800 */
[----:B--2---:R-:W-:-:S03]  /*9550*/  LEA R27, P3, R0, R23, 0x1 ;  /* 0x00000017001b7211 */ /* 0x004fc600078608ff */
[----:B------:R-:W-:Y:S01]  /*9560*/  STL [R1+0xc14], R15 ;  /* 0x000c140f01007387 */ /* 0x000fe20000100800 */
[----:B---3--:R-:W-:-:S03]  /*9570*/  LEA.HI.X.SX32 R11, R29, R24, 0x1, P5 ;  /* 0x000000181d0b7211 */ /* 0x008fc600028f0eff */
[----:B------:R2:W-:Y:S01]  /*9580*/  STL [R1+0xc18], R27 ;  /* 0x000c181b01007387 */ /* 0x0005e20000100800 */
[----:B------:R-:W-:-:S03]  /*9590*/  LEA R28, P5, R2, R23, 0x1 ;  /* 0x00000017021c7211 */ /* 0x000fc600078a08ff */
[----:B------:R3:W-:Y:S01]  /*95a0*/  STL [R1+0xc0c], R11 ;  /* 0x000c0c0b01007387 */ /* 0x0007e20000100800 */
[----:B--2---:R-:W-:-:S03]  /*95b0*/  LEA.HI.X.SX32 R27, R16, R24, 0x1, P4 ;  /* 0x00000018101b7211 */ /* 0x004fc600020f0eff */
[----:B------:R-:W-:Y:S01]  /*95c0*/  STL [R1+0xc10], R28 ;  /* 0x000c101c01007387 */ /* 0x000fe20000100800 */
[----:B---3--:R-:W-:-:S03]  /*95d0*/  LEA R11, P4, R17, R23, 0x1 ;  /* 0x00000017110b7211 */ /* 0x008fc600078808ff */
[----:B------:R2:W-:Y:S01]  /*95e0*/  STL [R1+0xc04], R27 ;  /* 0x000c041b01007387 */ /* 0x0005e20000100800 */
[----:B------:R-:W-:-:S03]  /*95f0*/  LEA.HI.X.SX32 R25, R25, R24, 0x1, P2 ;  /* 0x0000001819197211 */ /* 0x000fc600010f0eff */
[----:B------:R3:W-:Y:S01]  /*9600*/  STL [R1+0xc08], R11 ;  /* 0x000c080b01007387 */ /* 0x0007e20000100800 */
[-C--:B--2---:R-:W-:Y:S02]  /*9610*/  LEA.HI.X.SX32 R27, R12, R24.reuse, 0x1, P0 ;  /* 0x000000180c1b7211 */ /* 0x084fe400000f0eff */
[----:B------:R-:W-:Y:S02]  /*9620*/  LEA R12, P0, R13, R23, 0x1 ;  /* 0x000000170d0c7211 */ /* 0x000fe400078008ff */
[----:B---3--:R-:W-:Y:S01]  /*9630*/  LEA.HI.X.SX32 R11, R26, R24, 0x1, P1 ;  /* 0x000000181a0b7211 */ /* 0x008fe200008f0eff */
[----:B------:R-:W-:Y:S01]  /*9640*/  STL [R1+0xbfc], R27 ;  /* 0x000bfc1b01007387 */ /* 0x000fe20000100800 */
[----:B------:R-:W-:-:S03]  /*9650*/  IMAD R3, R22, 0x4, R17 ;  /* 0x0000000416037824 */ /* 0x000fc600078e0211 */
[----:B------:R2:W-:Y:S01]  /*9660*/  STL [R1+0xc00], R12 ;  /* 0x000c000c01007387 */ /* 0x0005e20000100800 */
[----:B------:R-:W-:-:S03]  /*9670*/  IMAD R4, R22, 0x4, R3 ;  /* 0x0000000416047824 */ /* 0x000fc600078e0203 */
[----:B------:R3:W-:Y:S01]  /*9680*/  STL [R1+0xbf8], R11 ;  /* 0x000bf80b01007387 */ /* 0x0007e20000100800 */
[----:B--2---:R-:W-:-:S03]  /*9690*/  LEA.HI.X.SX32 R12, R0, R24, 0x1, P3 ;  /* 0x00000018000c7211 */ /* 0x004fc600018f0eff */
[----:B------:R-:W-:Y:S01]  /*96a0*/  STL [R1+0xbf4], R25 ;  /* 0x000bf41901007387 */ /* 0x000fe20000100800 */
[----:B---3--:R-:W-:-:S03]  /*96b0*/  LEA.HI.X.SX32 R11, R2, R24, 0x1, P5 ;  /* 0x00000018020b7211 */ /* 0x008fc600028f0eff */
[----:B------:R2:W-:Y:S01]  /*96c0*/  STL [R1+0xbf0], R12 ;  /* 0x000bf00c01007387 */ /* 0x0005e20000100800 */
[----:B------:R-:W-:Y:S01]  /*96d0*/  LEA.HI.X.SX32 R2, R17, R24, 0x1, P4 ;  /* 0x0000001811027211 */ /* 0x000fe200020f0eff */
[----:B------:R-:W-:Y:S02]  /*96e0*/  IMAD R18, R22, 0x4, R4 ;  /* 0x0000000416127824 */ /* 0x000fe400078e0204 */
[----:B------:R3:W-:Y:S01]  /*96f0*/  STL [R1+0xbec], R11 ;  /* 0x000bec0b01007387 */ /* 0x0007e20000100800 */
[----:B--2---:R-:W-:-:S03]  /*9700*/  LEA R12, P1, R3, R23, 0x1 ;  /* 0x00000017030c7211 */ /* 0x004fc600078208ff */
[----:B------:R-:W-:Y:S01]  /*9710*/  STL [R1+0xbdc], R2 ;  /* 0x000bdc0201007387 */ /* 0x000fe20000100800 */
[----:B---3--:R-:W-:-:S03]  /*9720*/  LEA R11, P2, R4, R23, 0x1 ;  /* 0x00000017040b7211 */ /* 0x008fc600078408ff */
[----:B------:R2:W-:Y:S01]  /*9730*/  STL [R1+0xbe0], R12 ;  /* 0x000be00c01007387 */ /* 0x0005e20000100800 */
[-C--:B------:R-:W-:Y:S01]  /*9740*/  LEA.HI.X.SX32 R3, R3, R24.reuse, 0x1, P1 ;  /* 0x0000001803037211 */ /* 0x080fe200008f0eff */
[C---:B------:R-:W-:Y:S02]  /*9750*/  IMAD R5, R22.reuse, 0x4, R18 ;  /* 0x0000000416057824 */ /* 0x040fe400078e0212 */
[----:B------:R3:W-:Y:S01]  /*9760*/  STL [R1+0xbe4], R11 ;  /* 0x000be40b01007387 */ /* 0x0007e20000100800 */
[-C--:B--2---:R-:W-:Y:S01]  /*9770*/  LEA.HI.X.SX32 R12, R13, R24.reuse, 0x1, P0 ;  /* 0x000000180d0c7211 */ /* 0x084fe200000f0eff */
[----:B------:R-:W-:Y:S01]  /*9780*/  IMAD R6, R22, 0x4, R5 ;  /* 0x0000000416067824 */ /* 0x000fe200078e0205 */
[----:B---3--:R-:W-:-:S03]  /*9790*/  LEA.HI.X.SX32 R11, R4, R24, 0x1, P2 ;  /* 0x00000018040b7211 */ /* 0x008fc600010f0eff */
[----:B------:R2:W-:Y:S04]  /*97a0*/  STL [R1+0xbe8], R12 ;  /* 0x000be80c01007387 */ /* 0x0005e80000100800 */
[----:B------:R3:W-:Y:S01]  /*97b0*/  STL [R1+0xbd8], R3 ;  /* 0x000bd80301007387 */ /* 0x0007e20000100800 */
[----:B------:R-:W-:Y:S01]  /*97c0*/  IMAD R21, R22, 0x4, R6 ;  /* 0x0000000416157824 */ /* 0x000fe200078e0206 */
[CC--:B--2---:R-:W-:Y:S02]  /*97d0*/  LEA R12, P1, R5.reuse, R23.reuse, 0x1 ;  /* 0x00000017050c7211 */ /* 0x0c4fe400078208ff */
[----:B---3--:R-:W-:Y:S01]  /*97e0*/  LEA R3, P0, R18, R23, 0x1 ;  /* 0x0000001712037211 */ /* 0x008fe200078008ff */
[----:B------:R2:W-:Y:S01]  /*97f0*/  STL [R1+0xbc8], R11 ;  /* 0x000bc80b01007387 */ /* 0x0005e20000100800 */
[----:B------:R-:W-:-:S03]  /*9800*/  LEA.HI.X.SX32 R5, R5, R24, 0x1, P1 ;  /* 0x0000001805057211 */ /* 0x000fc600008f0eff */
[----:B------:R-:W-:Y:S01]  /*9810*/  STL [R1+0xbcc], R3 ;  /* 0x000bcc0301007387 */ /* 0x000fe20000100800 */
[----:B------:R-:W-:-:S03]  /*9820*/  IMAD R7, R22, 0x4, R21 ;  /* 0x0000000416077824 */ /* 0x000fc600078e0215 */
[----:B------:R3:W-:Y:S01]  /*9830*/  STL [R1+0xbd0], R12 ;  /* 0x000bd00c01007387 */ /* 0x0007e20000100800 */
[----:B--2---:R-:W-:Y:S01]  /*9840*/  LEA R11, P2, R6, R23, 0x1 ;  /* 0x00000017060b7211 */ /* 0x004fe200078408ff */
[----:B------:R-:W-:Y:S01]  /*9850*/  IMAD R8, R22, 0x4, R7 ;  /* 0x0000000416087824 */ /* 0x000fe200078e0207 */
[----:B---3--:R-:W-:-:S03]  /*9860*/  LEA.HI.X.SX32 R12, R18, R24, 0x1, P0 ;  /* 0x00000018120c7211 */ /* 0x008fc600000f0eff */
[----:B------:R2:W-:Y:S04]  /*9870*/  STL [R1+0xbd4], R11 ;  /* 0x000bd40b01007387 */ /* 0x0005e80000100800 */
[----:B------:R3:W-:Y:S04]  /*9880*/  STL [R1+0xbc4], R12 ;  /* 0x000bc40c01007387 */ /* 0x0007e80000100800 */
[----:B------:R4:W-:Y:S01]  /*9890*/  STL [R1+0xbc0], R5 ;  /* 0x000bc00501007387 */ /* 0x0009e20000100800 */
[----:B--2---:R-:W-:Y:S01]  /*98a0*/  LEA.HI.X.SX32 R11, R6, R24, 0x1, P2 ;  /* 0x00000018060b7211 */ /* 0x004fe200010f0eff */
[----:B------:R-:W-:Y:S01]  /*98b0*/  IMAD R19, R22, 0x4, R8 ;  /* 0x0000000416137824 */ /* 0x000fe200078e0208 */
[----:B---3--:R-:W-:-:S03]  /*98c0*/  LEA R12, P1, R7, R23, 0x1 ;  /* 0x00000017070c7211 */ /* 0x008fc600078208ff */
[----:B------:R2:W-:Y:S01]  /*98d0*/  STL [R1+0xbb0], R11 ;  /* 0x000bb00b01007387 */ /* 0x0005e20000100800 */
[----:B----4-:R-:W-:Y:S01]  /*98e0*/  LEA R5, P0, R21, R23, 0x1 ;  /* 0x0000001715057211 */ /* 0x010fe200078008ff */
[----:B------:R-:W-:-:S03]  /*98f0*/  IMAD R9, R22, 0x4, R19 ;  /* 0x0000000416097824 */ /* 0x000fc600078e0213 */
[----:B------:R-:W-:Y:S01]  /*9900*/  LEA.HI.X.SX32 R13, R21, R24, 0x1, P0 ;  /* 0x00000018150d7211 */ /* 0x000fe200000f0eff */
[----:B------:R-:W-:Y:S01]  /*9910*/  STL [R1+0xbb4], R5 ;  /* 0x000bb40501007387 */ /* 0x000fe20000100800 */
[----:B--2---:R-:W-:-:S03]  /*9920*/  LEA R11, P2, R8, R23, 0x1 ;  /* 0x00000017080b7211 */ /* 0x004fc600078408ff */
[----:B------:R2:W-:Y:S01]  /*9930*/  STL [R1+0xbb8], R12 ;  /* 0x000bb80c01007387 */ /* 0x0005e20000100800 */
[----:B------:R-:W-:-:S03]  /*9940*/  IMAD R14, R22, 0x4, R9 ;  /* 0x00000004160e7824 */ /* 0x000fc600078e0209 */
[----:B------:R3:W-:Y:S01]  /*9950*/  STL [R1+0xbbc], R11 ;  /* 0x000bbc0b01007387 */ /* 0x0007e20000100800 */
[----:B--2---:R-:W-:-:S03]  /*9960*/  LEA.HI.X.SX32 R12, R7, R24, 0x1, P1 ;  /* 0x00000018070c7211 */ /* 0x004fc600008f0eff */
[----:B------:R-:W-:Y:S01]  /*9970*/  STL [R1+0xbac], R13 ;  /* 0x000bac0d01007387 */ /* 0x000fe20000100800 */
[----:B---3--:R-:W-:-:S03]  /*9980*/  LEA.HI.X.SX32 R11, R8, R24, 0x1, P2 ;  /* 0x00000018080b7211 */ /* 0x008fc600010f0eff */
[----:B------:R2:W-:Y:S01]  /*9990*/  STL [R1+0xba8], R12 ;  /* 0x000ba80c01007387 */ /* 0x0005e20000100800 */
[-C--:B------:R-:W-:Y:S01]  /*99a0*/  LEA R8, P0, R19, R23.reuse, 0x1 ;  /* 0x0000001713087211 */ /* 0x080fe200078008ff */
[----:B------:R-:W-:Y:S02]  /*99b0*/  IMAD R20, R22, 0x4, R14 ;  /* 0x0000000416147824 */ /* 0x000fe400078e020e */
[----:B------:R3:W-:Y:S01]  /*99c0*/  STL [R1+0xb98], R11 ;  /* 0x000b980b01007387 */ /* 0x0007e20000100800 */
[----:B--2---:R-:W-:-:S03]  /*99d0*/  LEA R12, P1, R9, R23, 0x1 ;  /* 0x00000017090c7211 */ /* 0x004fc600078208ff */
[----:B------:R-:W-:Y:S01]  /*99e0*/  STL [R1+0xb9c], R8 ;  /* 0x000b9c0801007387 */ /* 0x000fe20000100800 */
[----:B---3--:R-:W-:-:S03]  /*99f0*/  LEA R11, P2, R14, R23, 0x1 ;  /* 0x000000170e0b7211 */ /* 0x008fc600078408ff */
[----:B------:R2:W-:Y:S01]  /*9a00*/  STL [R1+0xba0], R12 ;  /* 0x000ba00c01007387 */ /* 0x0005e20000100800 */
[C---:B------:R-:W-:Y:S01]  /*9a10*/  IMAD R15, R22.reuse, 0x4, R20 ;  /* 0x00000004160f7824 */ /* 0x040fe200078e0214 */
[-C--:B------:R-:W-:Y:S02]  /*9a20*/  LEA.HI.X.SX32 R9, R9, R24.reuse, 0x1, P1 ;  /* 0x0000001809097211 */ /* 0x080fe400008f0eff */
[----:B------:R3:W-:Y:S01]  /*9a30*/  STL [R1+0xba4], R11 ;  /* 0x000ba40b01007387 */ /* 0x0007e20000100800 */
[----:B------:R-:W-:Y:S01]  /*9a40*/  IMAD R16, R22, 0x4, R15 ;  /* 0x0000000416107824 */ /* 0x000fe200078e020f */
[-C--:B--2---:R-:W-:Y:S02]  /*9a50*/  LEA.HI.X.SX32 R12, R19, R24.reuse, 0x1, P0 ;  /* 0x00000018130c7211 */ /* 0x084fe400000f0eff */
[----:B---3--:R-:W-:-:S03]  /*9a60*/  LEA.HI.X.SX32 R11, R14, R24, 0x1, P2 ;  /* 0x000000180e0b7211 */ /* 0x008fc600010f0eff */
[----:B------:R2:W-:Y:S01]  /*9a70*/  STL [R1+0xb94], R12 ;  /* 0x000b940c01007387 */ /* 0x0005e20000100800 */
[----:B------:R-:W-:-:S03]  /*9a80*/  IMAD R26, R22, 0x4, R16 ;  /* 0x00000004161a7824 */ /* 0x000fc600078e0210 */
[----:B------:R3:W-:Y:S04]  /*9a90*/  STL [R1+0xb90], R9 ;  /* 0x000b900901007387 */ /* 0x0007e80000100800 */
[----:B------:R4:W-:Y:S01]  /*9aa0*/  STL [R1+0xb80], R11 ;  /* 0x000b800b01007387 */ /* 0x0009e20000100800 */
[-C--:B--2---:R-:W-:Y:S02]  /*9ab0*/  LEA R12, P1, R15, R23.reuse, 0x1 ;  /* 0x000000170f0c7211 */ /* 0x084fe400078208ff */
[-C--:B---3--:R-:W-:Y:S01]  /*9ac0*/  LEA R9, P0, R20, R23.reuse, 0x1 ;  /* 0x0000001714097211 */ /* 0x088fe200078008ff */
[----:B------:R-:W-:Y:S01]  /*9ad0*/  IMAD R0, R22, 0x4, R26 ;  /* 0x0000000416007824 */ /* 0x000fe200078e021a */
[----:B----4-:R-:W-:-:S03]  /*9ae0*/  LEA R11, P2, R16, R23, 0x1 ;  /* 0x00000017100b7211 */ /* 0x010fc600078408ff */
[----:B------:R-:W-:Y:S01]  /*9af0*/  STL [R1+0xb84], R9 ;  /* 0x000b840901007387 */ /* 0x000fe20000100800 */
[----:B------:R-:W-:-:S03]  /*9b00*/  LEA.HI.X.SX32 R13, R20, R24, 0x1, P0 ;  /* 0x00000018140d7211 */ /* 0x000fc600000f0eff */
[----:B------:R2:W-:Y:S01]  /*9b10*/  STL [R1+0xb88], R12 ;  /* 0x000b880c01007387 */ /* 0x0005e20000100800 */
[----:B------:R-:W-:-:S03]  /*9b20*/  IMAD R2, R22, 0x4, R0 ;  /* 0x0000000416027824 */ /* 0x000fc600078e0200 */
[----:B------:R3:W-:Y:S01]  /*9b30*/  STL [R1+0xb8c], R11 ;  /* 0x000b8c0b01007387 */ /* 0x0007e20000100800 */
[----:B--2---:R-:W-:-:S03]  /*9b40*/  LEA.HI.X.SX32 R12, R15, R24, 0x1, P1 ;  /* 0x000000180f0c7211 */ /* 0x004fc600008f0eff */
[----:B------:R2:W-:Y:S01]  /*9b50*/  STL [R1+0xb7c], R13 ;  /* 0x000b7c0d01007387 */ /* 0x0005e20000100800 */
[----:B---3--:R-:W-:-:S03]  /*9b60*/  LEA.HI.X.SX32 R11, R16, R24, 0x1, P2 ;  /* 0x00000018100b7211 */ /* 0x008fc600010f0eff */
[----:B------:R3:W-:Y:S01]  /*9b70*/  STL [R1+0xb78], R12 ;  /* 0x000b780c01007387 */ /* 0x0007e20000100800 */
[----:B------:R-:W-:-:S03]  /*9b80*/  IMAD R4, R22, 0x4, R2 ;  /* 0x0000000416047824 */ /* 0x000fc600078e0202 */
[----:B------:R4:W-:Y:S01]  /*9b90*/  STL [R1+0xb68], R11 ;  /* 0x000b680b01007387 */ /* 0x0009e20000100800 */
[-C--:B--2---:R-:W-:Y:S02]  /*9ba0*/  LEA R13, P0, R26, R23.reuse, 0x1 ;  /* 0x000000171a0d7211 */ /* 0x084fe400078008ff */
[----:B---3--:R-:W-:-:S03]  /*9bb0*/  LEA R12, P1, R0, R23, 0x1 ;  /* 0x00000017000c7211 */ /* 0x008fc600078208ff */
[----:B------:R-:W-:Y:S01]  /*9bc0*/  STL [R1+0xb6c], R13 ;  /* 0x000b6c0d01007387 */ /* 0x000fe20000100800 */
[----:B----4-:R-:W-:-:S03]  /*9bd0*/  LEA R11, P2, R2, R23, 0x1 ;  /* 0x00000017020b7211 */ /* 0x010fc600078408ff */
[----:B------:R2:W-:Y:S01]  /*9be0*/  STL [R1+0xb70], R12 ;  /* 0x000b700c01007387 */ /* 0x0005e20000100800 */
[----:B------:R-:W-:-:S03]  /*9bf0*/  IMAD R3, R22, 0x4, R4 ;  /* 0x0000000416037824 */ /* 0x000fc600078e0204 */
[----:B------:R3:W-:Y:S01]  /*9c00*/  STL [R1+0xb74], R11 ;  /* 0x000b740b01007387 */ /* 0x0007e20000100800 */
[----:B------:R-:W-:Y:S01]  /*9c10*/  IMAD R6, R22, 0x4, R3 ;  /* 0x0000000416067824 */ /* 0x000fe200078e0203 */
[-C--:B--2---:R-:W-:Y:S02]  /*9c20*/  LEA.HI.X.SX32 R12, R26, R24.reuse, 0x1, P0 ;  /* 0x000000181a0c7211 */ /* 0x084fe400000f0eff */
[-C--:B---3--:R-:W-:Y:S02]  /*9c30*/  LEA.HI.X.SX32 R11, R0, R24.reuse, 0x1, P1 ;  /* 0x00000018000b7211 */ /* 0x088fe400008f0eff */
[----:B------:R-:W-:Y:S01]  /*9c40*/  LEA.HI.X.SX32 R0, R2, R24, 0x1, P2 ;  /* 0x0000001802007211 */ /* 0x000fe200010f0eff */
[----:B------:R-:W-:Y:S01]  /*9c50*/  STL [R1+0xb64], R12 ;  /* 0x000b640c01007387 */ /* 0x000fe20000100800 */
[C---:B------:R-:W-:Y:S01]  /*9c60*/  IMAD R5, R22.reuse, 0x4, R6 ;  /* 0x0000000416057824 */ /* 0x040fe200078e0206 */
[-C--:B------:R-:W-:Y:S02]  /*9c70*/  LEA R2, P1, R3, R23.reuse, 0x1 ;  /* 0x0000001703027211 */ /* 0x080fe400078208ff */
[----:B------:R2:W-:Y:S04]  /*9c80*/  STL [R1+0xb60], R11 ;  /* 0x000b600b01007387 */ /* 0x0005e80000100800 */
[----:B------:R3:W-:Y:S01]  /*9c90*/  STL [R1+0xb50], R0 ;  /* 0x000b500001007387 */ /* 0x0007e20000100800 */
[----:B------:R-:W-:Y:S01]  /*9ca0*/  IMAD R7, R22, 0x4, R5 ;  /* 0x0000000416077824 */ /* 0x000fe200078e0205 */
[----:B--2---:R-:W-:-:S02]  /*9cb0*/  LEA R11, P0, R4, R23, 0x1 ;  /* 0x00000017040b7211 */ /* 0x004fc400078008ff */
[----:B---3--:R-:W-:-:S03]  /*9cc0*/  LEA R0, P2, R6, R23, 0x1 ;  /* 0x0000001706007211 */ /* 0x008fc600078408ff */
[----:B------:R-:W-:Y:S01]  /*9cd0*/  STL [R1+0xb54], R11 ;  /* 0x000b540b01007387 */ /* 0x000fe20000100800 */
[----:B------:R-:W-:-:S03]  /*9ce0*/  LEA.HI.X.SX32 R4, R4, R24, 0x1, P0 ;  /* 0x0000001804047211 */ /* 0x000fc600000f0eff */
[----:B------:R2:W-:Y:S01]  /*9cf0*/  STL [R1+0xb58], R2 ;  /* 0x000b580201007387 */ /* 0x0005e20000100800 */
[----:B------:R-:W-:-:S03]  /*9d00*/  IMAD R8, R22, 0x4, R7 ;  /* 0x0000000416087824 */ /* 0x000fc600078e0207 */
[----:B------:R3:W-:Y:S01]  /*9d10*/  STL [R1+0xb5c], R0 ;  /* 0x000b5c0001007387 */ /* 0x0007e20000100800 */
[----:B--2---:R-:W-:-:S03]  /*9d20*/  LEA.HI.X.SX32 R2, R3, R24, 0x1, P1 ;  /* 0x0000001803027211 */ /* 0x004fc600008f0eff */
[----:B------:R-:W-:Y:S01]  /*9d30*/  STL [R1+0xb4c], R4 ;  /* 0x000b4c0401007387 */ /* 0x000fe20000100800 */
[----:B---3--:R-:W-:-:S03]  /*9d40*/  LEA.HI.X.SX32 R0, R6, R24, 0x1, P2 ;  /* 0x0000001806007211 */ /* 0x008fc600010f0eff */
[----:B------:R2:W-:Y:S01]  /*9d50*/  STL [R1+0xb48], R2 ;  /* 0x000b480201007387 */ /* 0x0005e20000100800 */
[CC--:B------:R-:W-:Y:S01]  /*9d60*/  LEA R3, P0, R5.reuse, R23.reuse, 0x1 ;  /* 0x0000001705037211 */ /* 0x0c0fe200078008ff */
[C---:B------:R-:W-:Y:S02]  /*9d70*/  IMAD R14, R22.reuse, 0x4, R8 ;  /* 0x00000004160e7824 */ /* 0x040fe400078e0208 */
[----:B------:R3:W-:Y:S01]  /*9d80*/  STL [R1+0xb38], R0 ;  /* 0x000b380001007387 */ /* 0x0007e20000100800 */
[----:B------:R-:W-:Y:S01]  /*9d90*/  LEA.HI.X.SX32 R5, R5, R24, 0x1, P0 ;  /* 0x0000001805057211 */ /* 0x000fe200000f0eff */
[----:B------:R-:W-:Y:S01]  /*9da0*/  IMAD R9, R22, 0x4, R14 ;  /* 0x0000000416097824 */ /* 0x000fe200078e020e */
[-C--:B--2---:R-:W-:Y:S01]  /*9db0*/  LEA R2, P1, R7, R23.reuse, 0x1 ;  /* 0x0000001707027211 */ /* 0x084fe200078208ff */
[----:B------:R-:W-:Y:S01]  /*9dc0*/  STL [R1+0xb3c], R3 ;  /* 0x000b3c0301007387 */ /* 0x000fe20000100800 */
[----:B---3--:R-:W-:-:S03]  /*9dd0*/  LEA R0, P2, R8, R23, 0x1 ;  /* 0x0000001708007211 */ /* 0x008fc600078408ff */
        /* <DEDUP_REMOVED lines=11> */
[----:B------:R2:W-:Y:S01]  /*9e90*/  STL [R1+0xb24], R5 ;  /* 0x000b240501007387 */ /* 0x0005e20000100800 */
[----:B----4-:R-:W-:-:S03]  /*9ea0*/  LEA R0, P2, R16, R23, 0x1 ;  /* 0x0000001710007211 */ /* 0x010fc600078408ff */
[----:B------:R3:W-:Y:S01]  /*9eb0*/  STL [R1+0xb28], R2 ;  /* 0x000b280201007387 */ /* 0x0007e20000100800 */
[----:B------:R-:W-:-:S03]  /*9ec0*/  IMAD R18, R22, 0x4, R15 ;  /* 0x0000000416127824 */ /* 0x000fc600078e020f */
[----:B------:R4:W-:Y:S01]  /*9ed0*/  STL [R1+0xb2c], R0 ;  /* 0x000b2c0001007387 */ /* 0x0009e20000100800 */
[----:B------:R-:W-:Y:S01]  /*9ee0*/  IMAD R17, R22, 0x4, R18 ;  /* 0x0000000416117824 */ /* 0x000fe200078e0212 */
[-C--:B--2---:R-:W-:Y:S02]  /*9ef0*/  LEA.HI.X.SX32 R5, R16, R24.reuse, 0x1, P2 ;  /* 0x0000001810057211 */ /* 0x084fe400010f0eff */
[-C--:B---3--:R-:W-:Y:S02]  /*9f00*/  LEA.HI.X.SX32 R2, R14, R24.reuse, 0x1, P0 ;  /* 0x000000180e027211 */ /* 0x088fe400000f0eff */
[----:B----4-:R-:W-:-:S03]  /*9f10*/  LEA.HI.X.SX32 R0, R9, R24, 0x1, P1 ;  /* 0x0000001809007211 */ /* 0x010fc600008f0eff */
[----:B------:R-:W-:Y:S01]  /*9f20*/  STL [R1+0xb1c], R2 ;  /* 0x000b1c0201007387 */ /* 0x000fe20000100800 */
[----:B------:R-:W-:-:S03]  /*9f30*/  LEA R6, P1, R18, R23, 0x1 ;  /* 0x0000001712067211 */ /* 0x000fc600078208ff */
[----:B------:R2:W-:Y:S01]  /*9f40*/  STL [R1+0xb18], R0 ;  /* 0x000b180001007387 */ /* 0x0005e20000100800 */
[----:B------:R-:W-:-:S03]  /*9f50*/  IMAD R4, R22, 0x4, R17 ;  /* 0x0000000416047824 */ /* 0x000fc600078e0211 */
[----:B------:R3:W-:Y:S01]  /*9f60*/  STL [R1+0xb08], R5 ;  /* 0x000b080501007387 */ /* 0x0007e20000100800 */
[-C--:B--2---:R-:W-:Y:S02]  /*9f70*/  LEA R0, P0, R15, R23.reuse, 0x1 ;  /* 0x000000170f007211 */ /* 0x084fe400078008ff */
[----:B---3--:R-:W-:-:S03]  /*9f80*/  LEA R5, P2, R17, R23, 0x1 ;  /* 0x0000001711057211 */ /* 0x008fc600078408ff */
[----:B------:R-:W-:Y:S01]  /*9f90*/  STL [R1+0xb0c], R0 ;  /* 0x000b0c0001007387 */ /* 0x000fe20000100800 */
[----:B------:R-:W-:-:S03]  /*9fa0*/  IMAD R3, R22, 0x4, R4 ;  /* 0x0000000416037824 */ /* 0x000fc600078e0204 */
[----:B------:R2:W-:Y:S04]  /*9fb0*/  STL [R1+0xb10], R6 ;  /* 0x000b100601007387 */ /* 0x0005e80000100800 */
[----:B------:R3:W-:Y:S01]  /*9fc0*/  STL [R1+0xb14], R5 ;  /* 0x000b140501007387 */ /* 0x0007e20000100800 */
[----:B------:R-:W-:Y:S01]  /*9fd0*/  IMAD R8, R22, 0x4, R3 ;  /* 0x0000000416087824 */ /* 0x000fe200078e0203 */
[-C--:B------:R-:W-:Y:S02]  /*9fe0*/  LEA.HI.X.SX32 R9, R17, R24.reuse, 0x1, P2 ;  /* 0x0000001811097211 */ /* 0x080fe400010f0eff */
[-C--:B--2---:R-:W-:Y:S02]  /*9ff0*/  LEA.HI.X.SX32 R6, R15, R24.reuse, 0x1, P0 ;  /* 0x000000180f067211 */ /* 0x084fe400000f0eff */
[----:B---3--:R-:W-:-:S03]  /*a000*/  LEA.HI.X.SX32 R5, R18, R24, 0x1, P1 ;  /* 0x0000001812057211 */ /* 0x008fc600008f0eff */
[----:B------:R-:W-:Y:S01]  /*a010*/  STL [R1+0xb04], R6 ;  /* 0x000b040601007387 */ /* 0x000fe20000100800 */
[C---:B------:R-:W-:Y:S01]  /*a020*/  IMAD R7, R22.reuse, 0x4, R8 ;  /* 0x0000000416077824 */ /* 0x040fe200078e0208 */
[----:B------:R-:W-:Y:S02]  /*a030*/  LEA R11, P1, R3, R23, 0x1 ;  /* 0x00000017030b7211 */ /* 0x000fe400078208ff */
[----:B------:R2:W-:Y:S01]  /*a040*/  STL [R1+0xab4], R5 ;  /* 0x000ab40501007387 */ /* 0x0005e20000100800 */
[----:B------:R-:W-:-:S03]  /*a050*/  IMAD R2, R22, 0x4, R7 ;  /* 0x0000000416027824 */ /* 0x000fc600078e0207 */
[----:B------:R3:W-:Y:S01]  /*a060*/  STL [R1+0xab8], R9 ;  /* 0x000ab80901007387 */ /* 0x0007e20000100800 */
[-C--:B------:R-:W-:Y:S02]  /*a070*/  LEA.HI.X.SX32 R3, R3, R24.reuse, 0x1, P1 ;  /* 0x0000001803037211 */ /* 0x080fe400008f0eff */
[-C--:B--2---:R-:W-:Y:S02]  /*a080*/  LEA R5, P0, R4, R23.reuse, 0x1 ;  /* 0x0000001704057211 */ /* 0x084fe400078008ff */
[----:B---3--:R-:W-:Y:S02]  /*a090*/  LEA R9, P2, R8, R23, 0x1 ;  /* 0x0000001708097211 */ /* 0x008fe400078408ff */
[-C--:B------:R-:W-:Y:S01]  /*a0a0*/  LEA.HI.X.SX32 R4, R4, R24.reuse, 0x1, P0 ;  /* 0x0000001804047211 */ /* 0x080fe200000f0eff */
[----:B------:R-:W-:Y:S01]  /*a0b0*/  STL [R1+0xac0], R5 ;  /* 0x000ac00501007387 */ /* 0x000fe20000100800 */
[----:B------:R-:W-:Y:S01]  /*a0c0*/  LEA.HI.X.SX32 R8, R8, R24, 0x1, P2 ;  /* 0x0000001808087211 */ /* 0x000fe200010f0eff */
[----:B------:R-:W-:-:S02]  /*a0d0*/  IMAD R0, R22, 0x4, R2 ;  /* 0x0000000416007824 */ /* 0x000fc400078e0202 */
[----:B------:R-:W-:Y:S04]  /*a0e0*/  STL [R1+0xac8], R11 ;  /* 0x000ac80b01007387 */ /* 0x000fe80000100800 */
[----:B------:R2:W-:Y:S04]  /*a0f0*/  STL [R1+0xad0], R9 ;  /* 0x000ad00901007387 */ /* 0x0005e80000100800 */
[----:B------:R-:W-:Y:S04]  /*a100*/  STL [R1+0xabc], R4 ;  /* 0x000abc0401007387 */ /* 0x000fe80000100800 */
[----:B------:R3:W-:Y:S01]  /*a110*/  STL [R1+0xac4], R3 ;  /* 0x000ac40301007387 */ /* 0x0007e20000100800 */
[----:B--2---:R-:W-:-:S03]  /*a120*/  LEA R9, P1, R2, R23, 0x1 ;  /* 0x0000001702097211 */ /* 0x004fc600078208ff */
[----:B------:R2:W-:Y:S01]  /*a130*/  STL [R1+0xacc], R8 ;  /* 0x000acc0801007387 */ /* 0x0005e20000100800 */
[CC--:B---3--:R-:W-:Y:S02]  /*a140*/  LEA R3, P0, R7.reuse, R23.reuse, 0x1 ;  /* 0x0000001707037211 */ /* 0x0c8fe400078008ff */
[----:B--2---:R-:W-:Y:S02]  /*a150*/  LEA R8, P2, R0, R23, 0x1 ;  /* 0x0000001700087211 */ /* 0x004fe400078408ff */
[----:B------:R-:W-:Y:S01]  /*a160*/  LEA.HI.X.SX32 R7, R7, R24, 0x1, P0 ;  /* 0x0000001807077211 */ /* 0x000fe200000f0eff */
[----:B------:R-:W-:Y:S04]  /*a170*/  STL [R1+0xad8], R3 ;  /* 0x000ad80301007387 */ /* 0x000fe80000100800 */
[----:B------:R-:W-:Y:S04]  /*a180*/  STL [R1+0xae0], R9 ;  /* 0x000ae00901007387 */ /* 0x000fe80000100800 */
[----:B------:R2:W-:Y:S04]  /*a190*/  STL [R1+0xaf4], R8 ;  /* 0x000af40801007387 */ /* 0x0005e80000100800 */
[----:B------:R3:W-:Y:S01]  /*a1a0*/  STL [R1+0xad4], R7 ;  /* 0x000ad40701007387 */ /* 0x0007e20000100800 */
[----:B------:R-:W-:-:S03]  /*a1b0*/  IMAD R6, R22, 0x4, R0 ;  /* 0x0000000416067824 */ /* 0x000fc600078e0200 */
[----:B------:R-:W1:Y:S01]  /*a1c0*/  LDL.LU R16, [R1+0x250] ;  /* 0x0002500001107983 */ /* 0x000e620000300800 */
[-C--:B------:R-:W-:Y:S01]  /*a1d0*/  LEA.HI.X.SX32 R2, R2, R24.reuse, 0x1, P1 ;  /* 0x0000001802027211 */ /* 0x080fe200008f0eff */
[----:B------:R-:W-:Y:S01]  /*a1e0*/  IMAD R5, R22, 0x4, R6 ;  /* 0x0000000416057824 */ /* 0x000fe200078e0206 */
[----:B------:R-:W-:-:S03]  /*a1f0*/  LEA.HI.X.SX32 R0, R0, R24, 0x1, P2 ;  /* 0x0000001800007211 */ /* 0x000fc600010f0eff */
[----:B------:R-:W-:Y:S01]  /*a200*/  IMAD R4, R22, 0x4, R5 ;  /* 0x0000000416047824 */ /* 0x000fe200078e0205 */
[----:B------:R-:W-:Y:S01]  /*a210*/  STL [R1+0xadc], R2 ;  /* 0x000adc0201007387 */ /* 0x000fe20000100800 */
[----:B--2---:R-:W-:-:S03]  /*a220*/  LEA R8, P1, R5, R23, 0x1 ;  /* 0x0000001705087211 */ /* 0x004fc600078208ff */
[----:B------:R-:W2:Y:S01]  /*a230*/  LDL.LU R26, [R1+0x24c] ;  /* 0x00024c00011a7983 */ /* 0x000ea20000300800 */
[----:B---3--:R-:W-:-:S03]  /*a240*/  LEA R7, P2, R4, R23, 0x1 ;  /* 0x0000001704077211 */ /* 0x008fc600078408ff */
[----:B------:R3:W-:Y:S04]  /*a250*/  STL [R1+0xaf0], R0 ;  /* 0x000af00001007387 */ /* 0x0007e80000100800 */
[----:B------:R-:W4:Y:S04]  /*a260*/  LDL.LU R20, [R1+0x248] ;  /* 0x0002480001147983 */ /* 0x000f280000300800 */
[----:B------:R-:W5:Y:S01]  /*a270*/  LDL.LU R19, [R1+0x244] ;  /* 0x0002440001137983 */ /* 0x000f620000300800 */
[----:B---3--:R-:W-:-:S05]  /*a280*/  LEA R0, P0, R6, R23, 0x1 ;  /* 0x0000001706007211 */ /* 0x008fca00078008ff */
[----:B------:R-:W-:Y:S01]  /*a290*/  STL [R1+0xaf8], R0 ;  /* 0x000af80001007387 */ /* 0x000fe20000100800 */
[----:B------:R-:W-:-:S03]  /*a2a0*/  LEA.HI.X.SX32 R6, R6, R24, 0x1, P0 ;  /* 0x0000001806067211 */ /* 0x000fc600000f0eff */
[----:B------:R-:W-:Y:S01]  /*a2b0*/  STL [R1+0xafc], R8 ;  /* 0x000afc0801007387 */ /* 0x000fe20000100800 */
[----:B------:R-:W-:-:S03]  /*a2c0*/  LEA.HI.X.SX32 R5, R5, R24, 0x1, P1 ;  /* 0x0000001805057211 */ /* 0x000fc600008f0eff */
[----:B------:R-:W-:Y:S04]  /*a2d0*/  STL [R1+0xb00], R7 ;  /* 0x000b000701007387 */ /* 0x000fe80000100800 */
[----:B------:R-:W3:Y:S01]  /*a2e0*/  LDL.LU R21, [R1+0x240] ;  /* 0x0002400001157983 */ /* 0x000ee20000300800 */
[----:B------:R-:W-:Y:S01]  /*a2f0*/  IMAD R3, R22, 0x4, R4 ;  /* 0x0000000416037824 */ /* 0x000fe200078e0204 */
[----:B------:R-:W-:Y:S02]  /*a300*/  LEA.HI.X.SX32 R4, R4, R24, 0x1, P2 ;  /* 0x0000001804047211 */ /* 0x000fe400010f0eff */
[----:B------:R-:W-:Y:S04]  /*a310*/  STL [R1+0xae4], R6 ;  /* 0x000ae40601007387 */ /* 0x000fe80000100800 */
[----:B------:R-:W3:Y:S04]  /*a320*/  LDL.LU R25, [R1+0x23c] ;  /* 0x00023c0001197983 */ /* 0x000ee80000300800 */
[----:B------:R0:W-:Y:S04]  /*a330*/  STL [R1+0xae8], R5 ;  /* 0x000ae80501007387 */ /* 0x0001e80000100800 */
[----:B------:R-:W3:Y:S01]  /*a340*/  LDL.LU R29, [R1+0x238] ;  /* 0x00023800011d7983 */ /* 0x000ee20000300800 */
[----:B------:R-:W-:-:S03]  /*a350*/  IMAD R2, R22, 0x4, R3 ;  /* 0x0000000416027824 */ /* 0x000fc600078e0203 */
[----:B------:R-:W3:Y:S01]  /*a360*/  LDL.LU R28, [R1+0x234] ;  /* 0x00023400011c7983 */ /* 0x000ee20000300800 */
[----:B0-----:R-:W-:-:S03]  /*a370*/  LEA R5, P0, R3, R23, 0x1 ;  /* 0x0000001703057211 */ /* 0x001fc600078008ff */
[----:B------:R0:W-:Y:S04]  /*a380*/  STL [R1+0xaec], R4 ;  /* 0x000aec0401007387 */ /* 0x0001e80000100800 */
[----:B------:R-:W3:Y:S04]  /*a390*/  LDL.LU R27, [R1+0x230] ;  /* 0x00023000011b7983 */ /* 0x000ee80000300800 */
[----:B------:R0:W-:Y:S02]  /*a3a0*/  STL [R1+0xaa8], R5 ;  /* 0x000aa80501007387 */ /* 0x0001e40000100800 */
[----:B0-----:R-:W-:-:S02]  /*a3b0*/  LEA R4, P1, R2, R23, 0x1 ;  /* 0x0000001702047211 */ /* 0x001fc400078208ff */
[----:B------:R-:W3:Y:S04]  /*a3c0*/  LDL.LU R9, [R1+0x22c] ;  /* 0x00022c0001097983 */ /* 0x000ee80000300800 */
[----:B------:R-:W3:Y:S04]  /*a3d0*/  LDL.LU R14, [R1+0x228] ;  /* 0x00022800010e7983 */ /* 0x000ee80000300800 */
[----:B------:R0:W-:Y:S04]  /*a3e0*/  STL [R1+0xaac], R4 ;  /* 0x000aac0401007387 */ /* 0x0001e80000100800 */
[----:B------:R-:W3:Y:S01]  /*a3f0*/  LDL.LU R11, [R1+0x224] ;  /* 0x00022400010b7983 */ /* 0x000ee20000300800 */
[----:B------:R-:W-:-:S03]  /*a400*/  IMAD R0, R22, 0x4, R2 ;  /* 0x0000000416007824 */ /* 0x000fc600078e0202 */
[----:B------:R-:W3:Y:S02]  /*a410*/  LDL.LU R13, [R1+0x220] ;  /* 0x00022000010d7983 */ /* 0x000ee40000300800 */
[----:B------:R-:W-:Y:S01]  /*a420*/  LEA R5, P2, R0, R23, 0x1 ;  /* 0x0000001700057211 */ /* 0x000fe200078408ff */
[----:B------:R-:W-:-:S04]  /*a430*/  IMAD R22, R22, 0x4, R0 ;  /* 0x0000000416167824 */ /* 0x000fc800078e0200 */
[----:B------:R0:W-:Y:S02]  /*a440*/  STL [R1+0xab0], R5 ;  /* 0x000ab00501007387 */ /* 0x0001e40000100800 */
[----:B0-----:R-:W-:Y:S02]  /*a450*/  LEA R4, P3, R22, R23, 0x1 ;  /* 0x0000001716047211 */ /* 0x001fe400078608ff */
[----:B------:R-:W3:Y:S04]  /*a460*/  LDL.LU R12, [R1+0x21c] ;  /* 0x00021c00010c7983 */ /* 0x000ee80000300800 */
[----:B------:R0:W-:Y:S01]  /*a470*/  STL [R1+0xaa4], R4 ;  /* 0x000aa40401007387 */ /* 0x0001e20000100800 */
[-C--:B------:R-:W-:Y:S02]  /*a480*/  LEA.HI.X.SX32 R5, R3, R24.reuse, 0x1, P0 ;  /* 0x0000001803057211 */ /* 0x080fe400000f0eff */
[----:B------:R-:W-:-:S02]  /*a490*/  LEA.HI.X.SX32 R3, R0, R24, 0x1, P2 ;  /* 0x0000001800037211 */ /* 0x000fc400010f0eff */
[-C--:B0-----:R-:W-:Y:S02]  /*a4a0*/  LEA.HI.X.SX32 R4, R2, R24.reuse, 0x1, P1 ;  /* 0x0000001802047211 */ /* 0x081fe400008f0eff */
[----:B------:R-:W-:Y:S01]  /*a4b0*/  LEA.HI.X.SX32 R2, R22, R24, 0x1, P3 ;  /* 0x0000001816027211 */ /* 0x000fe200018f0eff */
[----:B------:R-:W-:Y:S04]  /*a4c0*/  STL [R1+0xa98], R5 ;  /* 0x000a980501007387 */ /* 0x000fe80000100800 */
[----:B------:R-:W-:Y:S04]  /*a4d0*/  STL [R1+0xa9c], R4 ;  /* 0x000a9c0401007387 */ /* 0x000fe80000100800 */
[----:B------:R-:W-:Y:S04]  /*a4e0*/  STL [R1+0xaa0], R3 ;  /* 0x000aa00301007387 */ /* 0x000fe80000100800 */
[----:B------:R0:W-:Y:S01]  /*a4f0*/  STL [R1+0xa94], R2 ;  /* 0x000a940201007387 */ /* 0x0001e20000100800 */
[----:B-1----:R-:W-:-:S05]  /*a500*/  IMAD R0, R16, UR4, RZ ;  /* 0x0000000410007c24 */ /* 0x002fca000f8e02ff */
[----:B------:R5:W-:Y:S04]  /*a510*/  STL [R1+0x3a4], R0 ;  /* 0x0003a40001007387 */ /* 0x000be80000100800 */
[----:B------:R-:W3:Y:S04]  /*a520*/  LDL.LU R24, [R1+0x218] ;  /* 0x0002180001187983 */ /* 0x000ee80000300800 */
[----:B0-----:R-:W3:Y:S04]  /*a530*/  LDL.LU R2, [R1+0x214] ;  /* 0x0002140001027983 */ /* 0x001ee80000300800 */
[----:B------:R-:W3:Y:S04]  /*a540*/  LDL.LU R3, [R1+0x210] ;  /* 0x0002100001037983 */ /* 0x000ee80000300800 */
[----:B------:R-:W3:Y:S01]  /*a550*/  LDL.LU R15, [R1+0x1f0] ;  /* 0x0001f000010f7983 */ /* 0x000ee20000300800 */
[----:B----4-:R-:W-:-:S03]  /*a560*/  IMAD R8, R20, UR4, RZ ;  /* 0x0000000414087c24 */ /* 0x010fc6000f8e02ff */
[----:B------:R-:W4:Y:S01]  /*a570*/  LDL.LU R16, [R1+0x208] ;  /* 0x0002080001107983 */ /* 0x000f220000300800 */
[----:B-----5:R-:W-:-:S03]  /*a580*/  IMAD R0, R19, UR4, RZ ;  /* 0x0000000413007c24 */ /* 0x020fc6000f8e02ff */
[----:B------:R-:W5:Y:S04]  /*a590*/  LDL.LU R20, [R1+0x20c] ;  /* 0x00020c0001147983 */ /* 0x000f680000300800 */
[----:B------:R-:W5:Y:S01]  /*a5a0*/  LDL.LU R19, [R1+0x204] ;  /* 0x0002040001137983 */ /* 0x000f620000300800 */
[----:B--2---:R-:W-:Y:S02]  /*a5b0*/  IMAD R4, R26, UR4, RZ ;  /* 0x000000041a047c24 */ /* 0x004fe4000f8e02ff */
[----:B---3--:R-:W-:Y:S02]  /*a5c0*/  IMAD R18, R21, UR4, RZ ;  /* 0x0000000415127c24 */ /* 0x008fe4000f8e02ff */
[----:B------:R-:W2:Y:S01]  /*a5d0*/  LDL.LU R21, [R1+0x200] ;  /* 0x0002000001157983 */ /* 0x000ea20000300800 */
[----:B------:R-:W-:-:S03]  /*a5e0*/  IMAD R22, R25, UR4, RZ ;  /* 0x0000000419167c24 */ /* 0x000fc6000f8e02ff */
[----:B------:R-:W3:Y:S01]  /*a5f0*/  LDL.LU R25, [R1+0x1fc] ;  /* 0x0001fc0001197983 */ /* 0x000ee20000300800 */
[----:B------:R-:W-:-:S03]  /*a600*/  IMAD R26, R29, UR4, RZ ;  /* 0x000000041d1a7c24 */ /* 0x000fc6000f8e02ff */
[----:B------:R-:W3:Y:S01]  /*a610*/  LDL.LU R29, [R1+0x1f8] ;  /* 0x0001f800011d7983 */ /* 0x000ee20000300800 */
[----:B------:R-:W-:-:S03]  /*a620*/  IMAD R5, R27, UR4, RZ ;  /* 0x000000041b057c24 */ /* 0x000fc6000f8e02ff */
[----:B------:R-:W3:Y:S01]  /*a630*/  LDL.LU R27, [R1+0x1f4] ;  /* 0x0001f400011b7983 */ /* 0x000ee20000300800 */
[----:B------:R-:W-:-:S03]  /*a640*/  IMAD R7, R9, UR4, RZ ;  /* 0x0000000409077c24 */ /* 0x000fc6000f8e02ff */
[----:B------:R0:W-:Y:S04]  /*a650*/  STL [R1+0x8], R5 ;  /* 0x0000080501007387 */ /* 0x0001e80000100800 */
[----:B------:R-:W-:Y:S01]  /*a660*/  STL [R1+0x18], R7 ;  /* 0x0000180701007387 */ /* 0x000fe20000100800 */
[----:B------:R-:W-:-:S03]  /*a670*/  IMAD R6, R11, UR4, RZ ;  /* 0x000000040b067c24 */ /* 0x000fc6000f8e02ff */
[----:B------:R-:W3:Y:S01]  /*a680*/  LDL.LU R11, [R1+0x1ec] ;  /* 0x0001ec00010b7983 */ /* 0x000ee20000300800 */
[----:B0-----:R-:W-:-:S05]  /*a690*/  IMAD R5, R14, UR4, RZ ;  /* 0x000000040e057c24 */ /* 0x001fca000f8e02ff */
[----:B------:R0:W-:Y:S04]  /*a6a0*/  STL [R1+0x20], R5 ;  /* 0x0000200501007387 */ /* 0x0001e80000100800 */
[----:B------:R1:W-:Y:S01]  /*a6b0*/  STL [R1+0x30], R6 ;  /* 0x0000300601007387 */ /* 0x0003e20000100800 */
[----:B0-----:R-:W-:-:S03]  /*a6c0*/  IMAD R5, R13, UR4, RZ ;  /* 0x000000040d057c24 */ /* 0x001fc6000f8e02ff */
[----:B------:R-:W3:Y:S01]  /*a6d0*/  LDL.LU R13, [R1+0x1e8] ;  /* 0x0001e800010d7983 */ /* 0x000ee20000300800 */
[----:B-1----:R-:W-:-:S03]  /*a6e0*/  IMAD R6, R12, UR4, RZ ;  /* 0x000000040c067c24 */ /* 0x002fc6000f8e02ff */
[----:B------:R0:W-:Y:S04]  /*a6f0*/  STL [R1+0x40], R5 ;  /* 0x0000400501007387 */ /* 0x0001e80000100800 */
[----:B------:R-:W3:Y:S04]  /*a700*/  LDL.LU R23, [R1+0x1e4] ;  /* 0x0001e40001177983 */ /* 0x000ee80000300800 */
[----:B0-----:R-:W3:Y:S04]  /*a710*/  LDL.LU R5, [R1+0x1e0] ;  /* 0x0001e00001057983 */ /* 0x001ee80000300800 */
[----:B------:R0:W-:Y:S04]  /*a720*/  STL [R1+0x48], R6 ;  /* 0x0000480601007387 */ /* 0x0001e80000100800 */
[----:B0-----:R-:W3:Y:S04]  /*a730*/  LDL.LU R6, [R1+0x1dc] ;  /* 0x0001dc0001067983 */ /* 0x001ee80000300800 */
[----:B------:R-:W3:Y:S04]  /*a740*/  LDL.LU R7, [R1+0x1d8] ;  /* 0x0001d80001077983 */ /* 0x000ee80000300800 */
[----:B------:R-:W3:Y:S04]  /*a750*/  LDL.LU R17, [R1+0x1d4] ;  /* 0x0001d40001117983 */ /* 0x000ee80000300800 */
[----:B------:R-:W3:Y:S04]  /*a760*/  LDL.LU R9, [R1+0x1d0] ;  /* 0x0001d00001097983 */ /* 0x000ee80000300800 */
[----:B------:R-:W3:Y:S04]  /*a770*/  LDL.LU R14, [R1+0x1cc] ;  /* 0x0001cc00010e7983 */ /* 0x000ee80000300800 */
[----:B------:R-:W3:Y:S01]  /*a780*/  LDL.LU R12, [R1+0x1c8] ;  /* 0x0001c800010c7983 */ /* 0x000ee20000300800 */
[----:B------:R-:W-:-:S02]  /*a790*/  IMAD R24, R24, UR4, RZ ;  /* 0x0000000418187c24 */ /* 0x000fc4000f8e02ff */
[----:B------:R-:W-:-:S03]  /*a7a0*/  IMAD R2, R2, UR4, RZ ;  /* 0x0000000402027c24 */ /* 0x000fc6000f8e02ff */
[----:B------:R-:W-:Y:S01]  /*a7b0*/  STL [R1+0x58], R24 ;  /* 0x0000581801007387 */ /* 0x000fe20000100800 */
[----:B------:R-:W-:-:S03]  /*a7c0*/  IMAD R3, R3, UR4, RZ ;  /* 0x0000000403037c24 */ /* 0x000fc6000f8e02ff */
[----:B------:R4:W-:Y:S01]  /*a7d0*/  STL [R1+0x68], R2 ;  /* 0x0000680201007387 */ /* 0x0009e20000100800 */
[----:B------:R-:W-:-:S03]  /*a7e0*/  IMAD R15, R15, UR4, RZ ;  /* 0x000000040f0f7c24 */ /* 0x000fc6000f8e02ff */
[----:B------:R5:W-:Y:S01]  /*a7f0*/  STL [R1+0x78], R3 ;  /* 0x0000780301007387 */ /* 0x000be20000100800 */
[----:B----4-:R-:W-:-:S03]  /*a800*/  IMAD R2, R16, UR4, RZ ;  /* 0x0000000410027c24 */ /* 0x010fc6000f8e02ff */
[----:B------:R-:W-:Y:S01]  /*a810*/  STL [R1+0x1f0], R15 ;  /* 0x0001f00f01007387 */ /* 0x000fe20000100800 */
[----:B-----5:R-:W-:-:S03]  /*a820*/  IMAD R3, R20, UR4, RZ ;  /* 0x0000000414037c24 */ /* 0x020fc6000f8e02ff */
[----:B------:R-:W4:Y:S04]  /*a830*/  LDL.LU R20, [R1+0x1c4] ;  /* 0x0001c40001147983 */ /* 0x000f280000300800 */
[----:B------:R0:W-:Y:S04]  /*a840*/  STL [R1+0x208], R2 ;  /* 0x0002080201007387 */ /* 0x0001e80000100800 */
[----:B------:R2:W-:Y:S01]  /*a850*/  STL [R1+0x20c], R3 ;  /* 0x00020c0301007387 */ /* 0x0005e20000100800 */
[----:B0-----:R-:W-:-:S03]  /*a860*/  IMAD R2, R19, UR4, RZ ;  /* 0x0000000413027c24 */ /* 0x001fc6000f8e02ff */
[----:B------:R-:W5:Y:S01]  /*a870*/  LDL.LU R19, [R1+0x1c0] ;  /* 0x0001c00001137983 */ /* 0x000f620000300800 */
[----:B--2---:R-:W-:-:S03]  /*a880*/  IMAD R3, R21, UR4, RZ ;  /* 0x0000000415037c24 */ /* 0x004fc6000f8e02ff */
[----:B------:R3:W-:Y:S04]  /*a890*/  STL [R1+0x218], R2 ;  /* 0x0002180201007387 */ /* 0x0007e80000100800 */
[----:B------:R-:W2:Y:S04]  /*a8a0*/  LDL.LU R21, [R1+0x1bc] ;  /* 0x0001bc0001157983 */ /* 0x000ea80000300800 */
[----:B------:R0:W-:Y:S01]  /*a8b0*/  STL [R1+0x21c], R3 ;  /* 0x00021c0301007387 */ /* 0x0001e20000100800 */
[----:B---3--:R-:W-:-:S03]  /*a8c0*/  IMAD R2, R25, UR4, RZ ;  /* 0x0000000419027c24 */ /* 0x008fc6000f8e02ff */
[----:B------:R-:W3:Y:S01]  /*a8d0*/  LDL.LU R25, [R1+0x1b8] ;  /* 0x0001b80001197983 */ /* 0x000ee20000300800 */
[----:B0-----:R-:W-:-:S03]  /*a8e0*/  IMAD R3, R29, UR4, RZ ;  /* 0x000000041d037c24 */ /* 0x001fc6000f8e02ff */
[----:B------:R0:W-:Y:S04]  /*a8f0*/  STL [R1+0x230], R2 ;  /* 0x0002300201007387 */ /* 0x0001e80000100800 */
[----:B------:R-:W3:Y:S04]  /*a900*/  LDL.LU R29, [R1+0x1b4] ;  /* 0x0001b400011d7983 */ /* 0x000ee80000300800 */
[----:B------:R-:W-:Y:S01]  /*a910*/  STL [R1+0x234], R3 ;  /* 0x0002340301007387 */ /* 0x000fe20000100800 */
[----:B0-----:R-:W-:-:S03]  /*a920*/  IMAD R2, R27, UR4, RZ ;  /* 0x000000041b027c24 */ /* 0x001fc6000f8e02ff */
[----:B------:R-:W3:Y:S04]  /*a930*/  LDL.LU R15, [R1+0x1b0] ;  /* 0x0001b000010f7983 */ /* 0x000ee80000300800 */
[----:B------:R-:W3:Y:S04]  /*a940*/  LDL.LU R16, [R1+0x1ac] ;  /* 0x0001ac0001107983 */ /* 0x000ee80000300800 */
[----:B------:R0:W-:Y:S04]  /*a950*/  STL [R1+0x1f4], R2 ;  /* 0x0001f40201007387 */ /* 0x0001e80000100800 */
[----:B------:R-:W3:Y:S01]  /*a960*/  LDL.LU R27, [R1+0x1a8] ;  /* 0x0001a800011b7983 */ /* 0x000ee20000300800 */
[----:B0-----:R-:W-:-:S03]  /*a970*/  IMAD R2, R11, UR4, RZ ;  /* 0x000000040b027c24 */ /* 0x001fc6000f8e02ff */
[----:B------:R-:W3:Y:S01]  /*a980*/  LDL.LU R11, [R1+0x1a4] ;  /* 0x0001a400010b7983 */ /* 0x000ee20000300800 */
[----:B------:R-:W-:-:S03]  /*a990*/  IMAD R3, R13, UR4, RZ ;  /* 0x000000040d037c24 */ /* 0x000fc6000f8e02ff */
[----:B------:R0:W-:Y:S04]  /*a9a0*/  STL [R1+0x240], R2 ;  /* 0x0002400201007387 */ /* 0x0001e80000100800 */
[----:B------:R-:W3:Y:S04]  /*a9b0*/  LDL.LU R13, [R1+0x1a0] ;  /* 0x0001a000010d7983 */ /* 0x000ee80000300800 */
[----:B------:R1:W-:Y:S01]  /*a9c0*/  STL [R1+0x244], R3 ;  /* 0x0002440301007387 */ /* 0x0003e20000100800 */
[----:B0-----:R-:W-:-:S05]  /*a9d0*/  IMAD R2, R23, UR4, RZ ;  /* 0x0000000417027c24 */ /* 0x001fca000f8e02ff */
[----:B------:R0:W-:Y:S01]  /*a9e0*/  STL [R1+0x1e4], R2 ;  /* 0x0001e40201007387 */ /* 0x0001e20000100800 */
[----:B-1----:R-:W-:-:S05]  /*a9f0*/  IMAD R3, R5, UR4, RZ ;  /* 0x0000000405037c24 */ /* 0x002fca000f8e02ff */
[----:B------:R1:W-:Y:S01]  /*aa00*/  STL [R1+0x1e0], R3 ;  /* 0x0001e00301007387 */ /* 0x0003e20000100800 */
[----:B------:R-:W-:Y:S02]  /*aa10*/  IMAD R5, R6, UR4, RZ ;  /* 0x0000000406057c24 */ /* 0x000fe4000f8e02ff */
[----:B0-----:R-:W-:-:S03]  /*aa20*/  IMAD R2, R7, UR4, RZ ;  /* 0x0000000407027c24 */ /* 0x001fc6000f8e02ff */
[----:B------:R0:W-:Y:S01]  /*aa30*/  STL [R1+0x258], R5 ;  /* 0x0002580501007387 */ /* 0x0001e20000100800 */
[----:B-1----:R-:W-:-:S03]  /*aa40*/  IMAD R3, R17, UR4, RZ ;  /* 0x0000000411037c24 */ /* 0x002fc6000f8e02ff */
[----:B------:R1:W-:Y:S01]  /*aa50*/  STL [R1+0x25c], R2 ;  /* 0x00025c0201007387 */ /* 0x0003e20000100800 */
[----:B0-----:R-:W-:-:S03]  /*aa60*/  IMAD R5, R9, UR4, RZ ;  /* 0x0000000409057c24 */ /* 0x001fc6000f8e02ff */
[----:B------:R0:W-:Y:S01]  /*aa70*/  STL [R1+0x278], R3 ;  /* 0x0002780301007387 */ /* 0x0001e20000100800 */
[----:B-1----:R-:W-:-:S03]  /*aa80*/  IMAD R2, R14, UR4, RZ ;  /* 0x000000040e027c24 */ /* 0x002fc6000f8e02ff */
[----:B------:R-:W-:Y:S04]  /*aa90*/  STL [R1+0x27c], R5 ;  /* 0x00027c0501007387 */ /* 0x000fe80000100800 */
[----:B------:R-:W3:Y:S01]  /*aaa0*/  LDL.LU R24, [R1+0x19c] ;  /* 0x00019c0001187983 */ /* 0x000ee20000300800 */
[----:B0-----:R-:W-:-:S03]  /*aab0*/  IMAD R3, R12, UR4, RZ ;  /* 0x000000040c037c24 */ /* 0x001fc6000f8e02ff */
[----:B------:R0:W-:Y:S04]  /*aac0*/  STL [R1+0x1cc], R2 ;  /* 0x0001cc0201007387 */ /* 0x0001e80000100800 */
[----:B0-----:R-:W3:Y:S04]  /*aad0*/  LDL.LU R2, [R1+0x198] ;  /* 0x0001980001027983 */ /* 0x001ee80000300800 */
[----:B------:R0:W-:Y:S04]  /*aae0*/  STL [R1+0x1c8], R3 ;  /* 0x0001c80301007387 */ /* 0x0001e80000100800 */
[----:B0-----:R-:W3:Y:S04]  /*aaf0*/  LDL.LU R3, [R1+0x194] ;  /* 0x0001940001037983 */ /* 0x001ee80000300800 */
[----:B------:R-:W3:Y:S04]  /*ab00*/  LDL.LU R9, [R1+0x190] ;  /* 0x0001900001097983 */ /* 0x000ee80000300800 */
[----:B------:R-:W3:Y:S04]  /*ab10*/  LDL.LU R14, [R1+0x18c] ;  /* 0x00018c00010e7983 */ /* 0x000ee80000300800 */
[----:B------:R-:W3:Y:S01]  /*ab20*/  LDL.LU R12, [R1+0x188] ;  /* 0x00018800010c7983 */ /* 0x000ee20000300800 */
[----:B----4-:R-:W-:-:S03]  /*ab30*/  IMAD R5, R20, UR4, RZ ;  /* 0x0000000414057c24 */ /* 0x010fc6000f8e02ff */
[----:B------:R-:W4:Y:S04]  /*ab40*/  LDL.LU R20, [R1+0x184] ;  /* 0x0001840001147983 */ /* 0x000f280000300800 */
[----:B------:R2:W-:Y:S01]  /*ab50*/  STL [R1+0x288], R5 ;  /* 0x0002880501007387 */ /* 0x0005e20000100800 */
[----:B-----5:R-:W-:-:S03]  /*ab60*/  IMAD R6, R19, UR4, RZ ;  /* 0x0000000413067c24 */ /* 0x020fc6000f8e02ff */
[----:B------:R-:W5:Y:S04]  /*ab70*/  LDL.LU R19, [R1+0x180] ;  /* 0x0001800001137983 */ /* 0x000f680000300800 */
[----:B------:R3:W-:Y:S01]  /*ab80*/  STL [R1+0x28c], R6 ;  /* 0x00028c0601007387 */ /* 0x0007e20000100800 */
[----:B--2---:R-:W-:-:S03]  /*ab90*/  IMAD R5, R21, UR4, RZ ;  /* 0x0000000415057c24 */ /* 0x004fc6000f8e02ff */
[----:B------:R-:W2:Y:S04]  /*aba0*/  LDL.LU R21, [R1+0x17c] ;  /* 0x00017c0001157983 */ /* 0x000ea80000300800 */
[----:B------:R0:W-:Y:S01]  /*abb0*/  STL [R1+0x2a8], R5 ;  /* 0x0002a80501007387 */ /* 0x0001e20000100800 */
[----:B---3--:R-:W-:-:S03]  /*abc0*/  IMAD R6, R25, UR4, RZ ;  /* 0x0000000419067c24 */ /* 0x008fc6000f8e02ff */
[----:B------:R-:W3:Y:S04]  /*abd0*/  LDL.LU R25, [R1+0x178] ;  /* 0x0001780001197983 */ /* 0x000ee80000300800 */
[----:B------:R-:W-:Y:S01]  /*abe0*/  STL [R1+0x2ac], R6 ;  /* 0x0002ac0601007387 */ /* 0x000fe20000100800 */
[----:B0-----:R-:W-:-:S03]  /*abf0*/  IMAD R5, R29, UR4, RZ ;  /* 0x000000041d057c24 */ /* 0x001fc6000f8e02ff */
[----:B------:R-:W3:Y:S01]  /*ac00*/  LDL.LU R29, [R1+0x174] ;  /* 0x00017400011d7983 */ /* 0x000ee20000300800 */
[----:B------:R-:W-:-:S03]  /*ac10*/  IMAD R7, R15, UR4, RZ ;  /* 0x000000040f077c24 */ /* 0x000fc6000f8e02ff */
[----:B------:R0:W-:Y:S04]  /*ac20*/  STL [R1+0x2b0], R5 ;  /* 0x0002b00501007387 */ /* 0x0001e80000100800 */
[----:B------:R-:W-:Y:S01]  /*ac30*/  STL [R1+0x2b4], R7 ;  /* 0x0002b40701007387 */ /* 0x000fe20000100800 */
[----:B0-----:R-:W-:Y:S02]  /*ac40*/  IMAD R5, R16, UR4, RZ ;  /* 0x0000000410057c24 */ /* 0x001fe4000f8e02ff */
[----:B------:R-:W-:Y:S02]  /*ac50*/  IMAD R6, R27, UR4, RZ ;  /* 0x000000041b067c24 */ /* 0x000fe4000f8e02ff */
[----:B------:R-:W3:Y:S04]  /*ac60*/  LDL.LU R27, [R1+0x170] ;  /* 0x00017000011b7983 */ /* 0x000ee80000300800 */
        /* <DEDUP_REMOVED lines=13> */
[----:B------:R-:W3:Y:S01]  /*ad40*/  LDL.LU R16, [R1+0x150] ;  /* 0x0001500001107983 */ /* 0x000ee20000300800 */
[----:B------:R-:W-:-:S03]  /*ad50*/  IMAD R24, R24, UR4, RZ ;  /* 0x0000000418187c24 */ /* 0x000fc6000f8e02ff */
[----:B------:R-:W3:Y:S04]  /*ad60*/  LDL.LU R13, [R1+0x14c] ;  /* 0x00014c00010d7983 */ /* 0x000ee80000300800 */
[----:B------:R-:W-:Y:S01]  /*ad70*/  STL [R1+0x2c8], R24 ;  /* 0x0002c81801007387 */ /* 0x000fe20000100800 */
[----:B------:R-:W-:-:S05]  /*ad80*/  IMAD R2, R2, UR4, RZ ;  /* 0x0000000402027c24 */ /* 0x000fca000f8e02ff */
[----:B------:R0:W-:Y:S01]  /*ad90*/  STL [R1+0x2cc], R2 ;  /* 0x0002cc0201007387 */ /* 0x0001e20000100800 */
[----:B------:R-:W-:Y:S02]  /*ada0*/  IMAD R3, R3, UR4, RZ ;  /* 0x0000000403037c24 */ /* 0x000fe4000f8e02ff */
[----:B------:R-:W-:-:S03]  /*adb0*/  IMAD R9, R9, UR4, RZ ;  /* 0x0000000409097c24 */ /* 0x000fc6000f8e02ff */
[----:B------:R1:W-:Y:S01]  /*adc0*/  STL [R1+0x2d0], R3 ;  /* 0x0002d00301007387 */ /* 0x0003e20000100800 */
[----:B0-----:R-:W-:-:S03]  /*add0*/  IMAD R2, R14, UR4, RZ ;  /* 0x000000040e027c24 */ /* 0x001fc6000f8e02ff */
[----:B------:R0:W-:Y:S01]  /*ade0*/  STL [R1+0x2d4], R9 ;  /* 0x0002d40901007387 */ /* 0x0001e20000100800 */
[----:B-1----:R-:W-:-:S03]  /*adf0*/  IMAD R3, R12, UR4, RZ ;  /* 0x000000040c037c24 */ /* 0x002fc6000f8e02ff */
[----:B------:R-:W3:Y:S04]  /*ae00*/  LDL.LU R12, [R1+0x148] ;  /* 0x00014800010c7983 */ /* 0x000ee80000300800 */
[----:B------:R4:W-:Y:S04]  /*ae10*/  STL [R1+0x2d8], R2 ;  /* 0x0002d80201007387 */ /* 0x0009e80000100800 */
[----:B------:R5:W-:Y:S04]  /*ae20*/  STL [R1+0x2dc], R3 ;  /* 0x0002dc0301007387 */ /* 0x000be80000100800 */
[----:B0-----:R-:W3:Y:S01]  /*ae30*/  LDL.LU R9, [R1+0x144] ;  /* 0x0001440001097983 */ /* 0x001ee20000300800 */
[----:B----4-:R-:W-:-:S05]  /*ae40*/  IMAD R2, R20, UR4, RZ ;  /* 0x0000000414027c24 */ /* 0x010fca000f8e02ff */
[----:B------:R2:W-:Y:S04]  /*ae50*/  STL [R1+0x2e0], R2 ;  /* 0x0002e00201007387 */ /* 0x0005e80000100800 */
[----:B------:R-:W4:Y:S01]  /*ae60*/  LDL.LU R14, [R1+0x140] ;  /* 0x00014000010e7983 */ /* 0x000f220000300800 */
[----:B-----5:R-:W-:-:S05]  /*ae70*/  IMAD R3, R19, UR4, RZ ;  /* 0x0000000413037c24 */ /* 0x020fca000f8e02ff */
[----:B------:R3:W-:Y:S01]  /*ae80*/  STL [R1+0x2e4], R3 ;  /* 0x0002e40301007387 */ /* 0x0007e20000100800 */
[----:B--2---:R-:W-:-:S03]  /*ae90*/  IMAD R2, R21, UR4, RZ ;  /* 0x0000000415027c24 */ /* 0x004fc6000f8e02ff */
[----:B------:R-:W2:Y:S04]  /*aea0*/  LDL.LU R20, [R1+0x13c] ;  /* 0x00013c0001147983 */ /* 0x000ea80000300800 */
[----:B------:R0:W-:Y:S01]  /*aeb0*/  STL [R1+0x2e8], R2 ;  /* 0x0002e80201007387 */ /* 0x0001e20000100800 */
[----:B---3--:R-:W-:-:S03]  /*aec0*/  IMAD R3, R25, UR4, RZ ;  /* 0x0000000419037c24 */ /* 0x008fc6000f8e02ff */
[----:B------:R-:W3:Y:S04]  /*aed0*/  LDL.LU R19, [R1+0x138] ;  /* 0x0001380001137983 */ /* 0x000ee80000300800 */
[----:B------:R-:W-:Y:S04]  /*aee0*/  STL [R1+0x2ec], R3 ;  /* 0x0002ec0301007387 */ /* 0x000fe80000100800 */
[----:B------:R-:W5:Y:S01]  /*aef0*/  LDL.LU R21, [R1+0x134] ;  /* 0x0001340001157983 */ /* 0x000f620000300800 */
[----:B0-----:R-:W-:-:S03]  /*af00*/  IMAD R2, R29, UR4, RZ ;  /* 0x000000041d027c24 */ /* 0x001fc6000f8e02ff */
[----:B------:R-:W5:Y:S04]  /*af10*/  LDL.LU R25, [R1+0x130] ;  /* 0x0001300001197983 */ /* 0x000f680000300800 */
[----:B------:R0:W-:Y:S04]  /*af20*/  STL [R1+0x2f0], R2 ;  /* 0x0002f00201007387 */ /* 0x0001e80000100800 */
[----:B------:R-:W5:Y:S01]  /*af30*/  LDL.LU R29, [R1+0x124] ;  /* 0x00012400011d7983 */ /* 0x000f620000300800 */
[----:B0-----:R-:W-:-:S03]  /*af40*/  IMAD R2, R27, UR4, RZ ;  /* 0x000000041b027c24 */ /* 0x001fc6000f8e02ff */
[----:B------:R-:W5:Y:S04]  /*af50*/  LDL.LU R27, [R1+0x11c] ;  /* 0x00011c00011b7983 */ /* 0x000f680000300800 */
[----:B------:R0:W-:Y:S01]  /*af60*/  STL [R1+0x2f4], R2 ;  /* 0x0002f40201007387 */ /* 0x0001e20000100800 */
[----:B------:R-:W-:-:S03]  /*af70*/  IMAD R3, R11, UR4, RZ ;  /* 0x000000040b037c24 */ /* 0x000fc6000f8e02ff */
[----:B------:R-:W5:Y:S04]  /*af80*/  LDL.LU R11, [R1+0x118] ;  /* 0x00011800010b7983 */ /* 0x000f680000300800 */
        /* <DEDUP_REMOVED lines=14> */
[----:B------:R-:W5:Y:S01]  /*b070*/  LDL.LU R24, [R1+0x114] ;  /* 0x0001140001187983 */ /* 0x000f620000300800 */
[----:B0-----:R-:W-:-:S03]  /*b080*/  IMAD R3, R13, UR4, RZ ;  /* 0x000000040d037c24 */ /* 0x001fc6000f8e02ff */
[----:B------:R0:W-:Y:S04]  /*b090*/  STL [R1+0x314], R2 ;  /* 0x0003140201007387 */ /* 0x0001e80000100800 */
[----:B0-----:R-:W5:Y:S04]  /*b0a0*/  LDL.LU R2, [R1+0x110] ;  /* 0x0001100001027983 */ /* 0x001f680000300800 */
[----:B------:R0:W-:Y:S04]  /*b0b0*/  STL [R1+0x318], R3 ;  /* 0x0003180301007387 */ /* 0x0001e80000100800 */
[----:B0-----:R-:W5:Y:S04]  /*b0c0*/  LDL.LU R3, [R1+0x10c] ;  /* 0x00010c0001037983 */ /* 0x001f680000300800 */
[----:B------:R-:W5:Y:S04]  /*b0d0*/  LDL.LU R17, [R1+0x108] ;  /* 0x0001080001117983 */ /* 0x000f680000300800 */
[----:B------:R-:W5:Y:S01]  /*b0e0*/  LDL.LU R15, [R1+0x104] ;  /* 0x00010400010f7983 */ /* 0x000f620000300800 */
[----:B------:R-:W-:-:S03]  /*b0f0*/  IMAD R5, R12, UR4, RZ ;  /* 0x000000040c057c24 */ /* 0x000fc6000f8e02ff */
[----:B------:R-:W5:Y:S04]  /*b100*/  LDL.LU R13, [R1+0x100] ;  /* 0x00010000010d7983 */ /* 0x000f680000300800 */
[----:B------:R-:W5:Y:S04]  /*b110*/  LDL.LU R12, [R1+0xfc] ;  /* 0x0000fc00010c7983 */ /* 0x000f680000300800 */
[----:B------:R4:W-:Y:S01]  /*b120*/  STL [R1+0x31c], R5 ;  /* 0x00031c0501007387 */ /* 0x0009e20000100800 */
[----:B------:R-:W-:-:S03]  /*b130*/  IMAD R6, R9, UR4, RZ ;  /* 0x0000000409067c24 */ /* 0x000fc6000f8e02ff */
[----:B------:R-:W5:Y:S04]  /*b140*/  LDL.LU R9, [R1+0xf8] ;  /* 0x0000f80001097983 */ /* 0x000f680000300800 */
[----:B------:R2:W-:Y:S04]  /*b150*/  STL [R1+0x320], R6 ;  /* 0x0003200601007387 */ /* 0x0005e80000100800 */
[----:B------:R-:W5:Y:S01]  /*b160*/  LDL.LU R16, [R1+0xf4] ;  /* 0x0000f40001107983 */ /* 0x000f620000300800 */
[----:B----4-:R-:W-:-:S05]  /*b170*/  IMAD R5, R14, UR4, RZ ;  /* 0x000000040e057c24 */ /* 0x010fca000f8e02ff */
[----:B------:R3:W-:Y:S04]  /*b180*/  STL [R1+0x324], R5 ;  /* 0x0003240501007387 */ /* 0x0007e80000100800 */
[----:B------:R-:W4:Y:S01]  /*b190*/  LDL.LU R14, [R1+0xf0] ;  /* 0x0000f000010e7983 */ /* 0x000f220000300800 */
[----:B--2---:R-:W-:-:S05]  /*b1a0*/  IMAD R6, R20, UR4, RZ ;  /* 0x0000000414067c24 */ /* 0x004fca000f8e02ff */
[----:B------:R-:W-:Y:S01]  /*b1b0*/  STL [R1+0x328], R6 ;  /* 0x0003280601007387 */ /* 0x000fe20000100800 */
[----:B---3--:R-:W-:-:S03]  /*b1c0*/  IMAD R5, R19, UR4, RZ ;  /* 0x0000000413057c24 */ /* 0x008fc6000f8e02ff */
[----:B------:R-:W2:Y:S04]  /*b1d0*/  LDL.LU R20, [R1+0xec] ;  /* 0x0000ec0001147983 */ /* 0x000ea80000300800 */
[----:B------:R0:W-:Y:S01]  /*b1e0*/  STL [R1+0x32c], R5 ;  /* 0x00032c0501007387 */ /* 0x0001e20000100800 */
[----:B-----5:R-:W-:Y:S02]  /*b1f0*/  IMAD R7, R21, UR4, RZ ;  /* 0x0000000415077c24 */ /* 0x020fe4000f8e02ff */
[----:B0-----:R-:W-:-:S03]  /*b200*/  IMAD R5, R25, UR4, RZ ;  /* 0x0000000419057c24 */ /* 0x001fc6000f8e02ff */
[----:B------:R-:W-:Y:S01]  /*b210*/  STL [R1+0x330], R7 ;  /* 0x0003300701007387 */ /* 0x000fe20000100800 */
[----:B------:R-:W-:-:S03]  /*b220*/  IMAD R6, R29, UR4, RZ ;  /* 0x000000041d067c24 */ /* 0x000fc6000f8e02ff */
[----:B------:R-:W3:Y:S04]  /*b230*/  LDL.LU R21, [R1+0xe8] ;  /* 0x0000e80001157983 */ /* 0x000ee80000300800 */
[----:B------:R0:W-:Y:S04]  /*b240*/  STL [R1+0x334], R5 ;  /* 0x0003340501007387 */ /* 0x0001e80000100800 */
[----:B------:R1:W-:Y:S04]  /*b250*/  STL [R1+0x338], R6 ;  /* 0x0003380601007387 */ /* 0x0003e80000100800 */
[----:B------:R-:W5:Y:S01]  /*b260*/  LDL.LU R25, [R1+0xe4] ;  /* 0x0000e40001197983 */ /* 0x000f620000300800 */
[----:B0-----:R-:W-:-:S05]  /*b270*/  IMAD R5, R27, UR4, RZ ;  /* 0x000000041b057c24 */ /* 0x001fca000f8e02ff */
[----:B------:R0:W-:Y:S04]  /*b280*/  STL [R1+0x33c], R5 ;  /* 0x00033c0501007387 */ /* 0x0001e80000100800 */
[----:B------:R-:W5:Y:S01]  /*b290*/  LDL.LU R23, [R1+0xe0] ;  /* 0x0000e00001177983 */ /* 0x000f620000300800 */
[----:B-1----:R-:W-:-:S03]  /*b2a0*/  IMAD R6, R11, UR4, RZ ;  /* 0x000000040b067c24 */ /* 0x002fc6000f8e02ff */
[----:B0-----:R-:W5:Y:S04]  /*b2b0*/  LDL.LU R5, [R1+0xdc] ;  /* 0x0000dc0001057983 */ /* 0x001f680000300800 */
[----:B------:R0:W-:Y:S04]  /*b2c0*/  STL [R1+0x340], R6 ;  /* 0x0003400601007387 */ /* 0x0001e80000100800 */
[----:B0-----:R-:W5:Y:S04]  /*b2d0*/  LDL.LU R6, [R1+0xd8] ;  /* 0x0000d80001067983 */ /* 0x001f680000300800 */
[----:B------:R-:W5:Y:S04]  /*b2e0*/  LDL.LU R7, [R1+0xd4] ;  /* 0x0000d40001077983 */ /* 0x000f680000300800 */
[----:B------:R-:W5:Y:S04]  /*b2f0*/  LDL.LU R19, [R1+0xd0] ;  /* 0x0000d00001137983 */ /* 0x000f680000300800 */
[----:B------:R-:W5:Y:S04]  /*b300*/  LDL.LU R29, [R1+0xcc] ;  /* 0x0000cc00011d7983 */ /* 0x000f680000300800 */
[----:B------:R-:W5:Y:S04]  /*b310*/  LDL.LU R27, [R1+0xc8] ;  /* 0x0000c800011b7983 */ /* 0x000f680000300800 */
[----:B------:R-:W5:Y:S01]  /*b320*/  LDL.LU R11, [R1+0xc4] ;  /* 0x0000c400010b7983 */ /* 0x000f620000300800 */
[----:B------:R-:W-:-:S05]  /*b330*/  IMAD R24, R24, UR4, RZ ;  /* 0x0000000418187c24 */ /* 0x000fca000f8e02ff */
[----:B------:R-:W-:Y:S01]  /*b340*/  STL [R1+0x344], R24 ;  /* 0x0003441801007387 */ /* 0x000fe20000100800 */
[----:B------:R-:W-:-:S05]  /*b350*/  IMAD R2, R2, UR4, RZ ;  /* 0x0000000402027c24 */ /* 0x000fca000f8e02ff */
[----:B------:R0:W-:Y:S01]  /*b360*/  STL [R1+0x348], R2 ;  /* 0x0003480201007387 */ /* 0x0001e20000100800 */
[----:B------:R-:W-:Y:S02]  /*b370*/  IMAD R3, R3, UR4, RZ ;  /* 0x0000000403037c24 */ /* 0x000fe4000f8e02ff */
[----:B------:R-:W-:-:S03]  /*b380*/  IMAD R17, R17, UR4, RZ ;  /* 0x0000000411117c24 */ /* 0x000fc6000f8e02ff */
[----:B------:R1:W-:Y:S01]  /*b390*/  STL [R1+0x34c], R3 ;  /* 0x00034c0301007387 */ /* 0x0003e20000100800 */
[----:B0-----:R-:W-:-:S03]  /*b3a0*/  IMAD R2, R15, UR4, RZ ;  /* 0x000000040f027c24 */ /* 0x001fc6000f8e02ff */
[----:B------:R-:W-:Y:S01]  /*b3b0*/  STL [R1+0x350], R17 ;  /* 0x0003501101007387 */ /* 0x000fe20000100800 */
[----:B-1----:R-:W-:-:S03]  /*b3c0*/  IMAD R3, R13, UR4, RZ ;  /* 0x000000040d037c24 */ /* 0x002fc6000f8e02ff */
[----:B------:R-:W5:Y:S04]  /*b3d0*/  LDL.LU R13, [R1+0xc0] ;  /* 0x0000c000010d7983 */ /* 0x000f680000300800 */
[----:B------:R0:W-:Y:S04]  /*b3e0*/  STL [R1+0x354], R2 ;  /* 0x0003540201007387 */ /* 0x0001e80000100800 */
[----:B------:R1:W-:Y:S01]  /*b3f0*/  STL [R1+0x358], R3 ;  /* 0x0003580301007387 */ /* 0x0003e20000100800 */
[----:B0-----:R-:W-:-:S03]  /*b400*/  IMAD R2, R12, UR4, RZ ;  /* 0x000000040c027c24 */ /* 0x001fc6000f8e02ff */
[----:B------:R-:W5:Y:S01]  /*b410*/  LDL.LU R12, [R1+0xbc] ;  /* 0x0000bc00010c7983 */ /* 0x000f620000300800 */
[----:B-1----:R-:W-:-:S03]  /*b420*/  IMAD R3, R9, UR4, RZ ;  /* 0x0000000409037c24 */ /* 0x002fc6000f8e02ff */
[----:B------:R0:W-:Y:S04]  /*b430*/  STL [R1+0x35c], R2 ;  /* 0x00035c0201007387 */ /* 0x0001e80000100800 */
[----:B------:R-:W5:Y:S04]  /*b440*/  LDL.LU R9, [R1+0xb8] ;  /* 0x0000b80001097983 */ /* 0x000f680000300800 */
[----:B------:R4:W-:Y:S01]  /*b450*/  STL [R1+0x360], R3 ;  /* 0x0003600301007387 */ /* 0x0009e20000100800 */
[----:B0-----:R-:W-:-:S03]  /*b460*/  IMAD R2, R16, UR4, RZ ;  /* 0x0000000410027c24 */ /* 0x001fc6000f8e02ff */
[----:B------:R-:W5:Y:S04]  /*b470*/  LDL.LU R17, [R1+0xb4] ;  /* 0x0000b40001117983 */ /* 0x000f680000300800 */
[----:B------:R2:W-:Y:S04]  /*b480*/  STL [R1+0x364], R2 ;  /* 0x0003640201007387 */ /* 0x0005e80000100800 */
[----:B------:R-:W5:Y:S01]  /*b490*/  LDL.LU R15, [R1+0xb0] ;  /* 0x0000b000010f7983 */ /* 0x000f620000300800 */
[----:B----4-:R-:W-:-:S05]  /*b4a0*/  IMAD R3, R14, UR4, RZ ;  /* 0x000000040e037c24 */ /* 0x010fca000f8e02ff */
[----:B------:R3:W-:Y:S04]  /*b4b0*/  STL [R1+0x368], R3 ;  /* 0x0003680301007387 */ /* 0x0007e80000100800 */
[----:B------:R-:W4:Y:S04]  /*b4c0*/  LDL.LU R16, [R1+0xac] ;  /* 0x0000ac0001107983 */ /* 0x000f280000300800 */
[----:B------:R-:W4:Y:S01]  /*b4d0*/  LDL.LU R14, [R1+0xa8] ;  /* 0x0000a800010e7983 */ /* 0x000f220000300800 */
[----:B--2---:R-:W-:-:S05]  /*b4e0*/  IMAD R2, R20, UR4, RZ ;  /* 0x0000000414027c24 */ /* 0x004fca000f8e02ff */
[----:B------:R5:W-:Y:S04]  /*b4f0*/  STL [R1+0x36c], R2 ;  /* 0x00036c0201007387 */ /* 0x000be80000100800 */
[----:B------:R-:W2:Y:S01]  /*b500*/  LDL.LU R20, [R1+0xa4] ;  /* 0x0000a40001147983 */ /* 0x000ea20000300800 */
[----:B---3--:R-:W-:-:S03]  /*b510*/  IMAD R3, R21, UR4, RZ ;  /* 0x0000000415037c24 */ /* 0x008fc6000f8e02ff */
[----:B------:R-:W3:Y:S04]  /*b520*/  LDL.LU R21, [R1+0xa0] ;  /* 0x0000a00001157983 */ /* 0x000ee80000300800 */
[----:B------:R0:W-:Y:S01]  /*b530*/  STL [R1+0x370], R3 ;  /* 0x0003700301007387 */ /* 0x0001e20000100800 */
[----:B-----5:R-:W-:-:S03]  /*b540*/  IMAD R2, R25, UR4, RZ ;  /* 0x0000000419027c24 */ /* 0x020fc6000f8e02ff */
[----:B------:R-:W5:Y:S04]  /*b550*/  LDL.LU R25, [R1+0x9c] ;  /* 0x00009c0001197983 */ /* 0x000f680000300800 */
[----:B------:R1:W-:Y:S01]  /*b560*/  STL [R1+0x374], R2 ;  /* 0x0003740201007387 */ /* 0x0003e20000100800 */
[----:B0-----:R-:W-:Y:S02]  /*b570*/  IMAD R3, R23, UR4, RZ ;  /* 0x0000000417037c24 */ /* 0x001fe4000f8e02ff */
[----:B-1----:R-:W-:-:S03]  /*b580*/  IMAD R2, R5, UR4, RZ ;  /* 0x0000000405027c24 */ /* 0x002fc6000f8e02ff */
[----:B------:R0:W-:Y:S04]  /*b590*/  STL [R1+0x378], R3 ;  /* 0x0003780301007387 */ /* 0x0001e80000100800 */
[----:B------:R1:W-:Y:S01]  /*b5a0*/  STL [R1+0x37c], R2 ;  /* 0x00037c0201007387 */ /* 0x0003e20000100800 */
[----:B------:R-:W-:Y:S02]  /*b5b0*/  IMAD R5, R6, UR4, RZ ;  /* 0x0000000406057c24 */ /* 0x000fe4000f8e02ff */
[----:B0-----:R-:W-:-:S03]  /*b5c0*/  IMAD R3, R7, UR4, RZ ;  /* 0x0000000407037c24 */ /* 0x001fc6000f8e02ff */
[----:B------:R0:W-:Y:S01]  /*b5d0*/  STL [R1+0x380], R5 ;  /* 0x0003800501007387 */ /* 0x0001e20000100800 */
[----:B-1----:R-:W-:-:S03]  /*b5e0*/  IMAD R2, R19, UR4, RZ ;  /* 0x0000000413027c24 */ /* 0x002fc6000f8e02ff */
[----:B------:R-:W-:Y:S01]  /*b5f0*/  STL [R1+0x384], R3 ;  /* 0x0003840301007387 */ /* 0x000fe20000100800 */
[----:B0-----:R-:W-:-:S03]  /*b600*/  IMAD R5, R29, UR4, RZ ;  /* 0x000000041d057c24 */ /* 0x001fc6000f8e02ff */
[----:B------:R0:W-:Y:S04]  /*b610*/  STL [R1+0x388], R2 ;  /* 0x0003880201007387 */ /* 0x0001e80000100800 */
[----:B------:R-:W-:Y:S01]  /*b620*/  STL [R1+0x38c], R5 ;  /* 0x00038c0501007387 */ /* 0x000fe20000100800 */
[----:B0-----:R-:W-:-:S03]  /*b630*/  IMAD R2, R11, UR4, RZ ;  /* 0x000000040b027c24 */ /* 0x001fc6000f8e02ff */
[----:B------:R-:W5:Y:S01]  /*b640*/  LDL.LU R11, [R1+0x98] ;  /* 0x00009800010b7983 */ /* 0x000f620000300800 */
[----:B------:R-:W-:-:S05]  /*b650*/  IMAD R3, R27, UR4, RZ ;  /* 0x000000041b037c24 */ /* 0x000fca000f8e02ff */
[----:B------:R0:W-:Y:S04]  /*b660*/  STL [R1+0x390], R3 ;  /* 0x0003900301007387 */ /* 0x0001e80000100800 */
[----:B------:R-:W5:Y:S04]  /*b670*/  LDL.LU R24, [R1+0x94] ;  /* 0x0000940001187983 */ /* 0x000f680000300800 */
[----:B------:R1:W-:Y:S04]  /*b680*/  STL [R1+0x394], R2 ;  /* 0x0003940201007387 */ /* 0x0003e80000100800 */
[----:B------:R-:W5:Y:S04]  /*b690*/  LDL.LU R29, [R1+0x90] ;  /* 0x00009000011d7983 */ /* 0x000f680000300800 */
[----:B------:R-:W5:Y:S04]  /*b6a0*/  LDL.LU R27, [R1+0x8c] ;  /* 0x00008c00011b7983 */ /* 0x000f680000300800 */
[----:B------:R-:W5:Y:S04]  /*b6b0*/  LDL.LU R23, [R1+0x84] ;  /* 0x0000840001177983 */ /* 0x000f680000300800 */
[----:B------:R-:W5:Y:S01]  /*b6c0*/  LDL.LU R19, [R1+0x80] ;  /* 0x0000800001137983 */ /* 0x000f620000300800 */
[----:B0-----:R-:W-:-:S03]  /*b6d0*/  IMAD R3, R13, UR4, RZ ;  /* 0x000000040d037c24 */ /* 0x001fc6000f8e02ff */
[----:B------:R-:W5:Y:S04]  /*b6e0*/  LDL.LU R13, [R1+0x7c] ;  /* 0x00007c00010d7983 */ /* 0x000f680000300800 */
[----:B------:R0:W-:Y:S01]  /*b6f0*/  STL [R1+0x398], R3 ;  /* 0x0003980301007387 */ /* 0x0001e20000100800 */
[----:B-1----:R-:W-:-:S03]  /*b700*/  IMAD R2, R12, UR4, RZ ;  /* 0x000000040c027c24 */ /* 0x002fc6000f8e02ff */
[----:B------:R-:W5:Y:S04]  /*b710*/  LDL.LU R12, [R1+0x74] ;  /* 0x00007400010c7983 */ /* 0x000f680000300800 */
[----:B------:R1:W-:Y:S01]  /*b720*/  STL [R1+0x39c], R2 ;  /* 0x00039c0201007387 */ /* 0x0003e20000100800 */
[----:B0-----:R-:W-:-:S03]  /*b730*/  IMAD R3, R9, UR4, RZ ;  /* 0x0000000409037c24 */ /* 0x001fc6000f8e02ff */
[----:B------:R-:W5:Y:S01]  /*b740*/  LDL.LU R9, [R1+0x70] ;  /* 0x0000700001097983 */ /* 0x000f620000300800 */
[----:B-1----:R-:W-:-:S03]  /*b750*/  IMAD R2, R17, UR4, RZ ;  /* 0x0000000411027c24 */ /* 0x002fc6000f8e02ff */
[----:B------:R-:W-:Y:S04]  /*b760*/  STL [R1+0x3a0], R3 ;  /* 0x0003a00301007387 */ /* 0x000fe80000100800 */
[----:B------:R-:W5:Y:S01]  /*b770*/  LDL.LU R5, [R1+0x6c] ;  /* 0x00006c0001057983 */ /* 0x000f620000300800 */
[----:B------:R-:W-:-:S03]  /*b780*/  IMAD R6, R15, UR4, RZ ;  /* 0x000000040f067c24 */ /* 0x000fc6000f8e02ff */
[----:B------:R0:W-:Y:S04]  /*b790*/  STL [R1+0x2a4], R2 ;  /* 0x0002a40201007387 */ /* 0x0001e80000100800 */
[----:B0-----:R-:W5:Y:S04]  /*b7a0*/  LDL.LU R2, [R1+0x64] ;  /* 0x0000640001027983 */ /* 0x001f680000300800 */
[----:B------:R-:W-:Y:S01]  /*b7b0*/  STL [R1+0x2a0], R6 ;  /* 0x0002a00601007387 */ /* 0x000fe20000100800 */
[----:B----4-:R-:W-:Y:S02]  /*b7c0*/  IMAD R3, R16, UR4, RZ ;  /* 0x0000000410037c24 */ /* 0x010fe4000f8e02ff */
[----:B------:R-:W-:-:S03]  /*b7d0*/  IMAD R7, R14, UR4, RZ ;  /* 0x000000040e077c24 */ /* 0x000fc6000f8e02ff */
[----:B------:R0:W-:Y:S04]  /*b7e0*/  STL [R1+0x29c], R3 ;  /* 0x00029c0301007387 */ /* 0x0001e80000100800 */
[----:B0-----:R-:W4:Y:S01]  /*b7f0*/  LDL.LU R3, [R1+0x60] ;  /* 0x0000600001037983 */ /* 0x001f220000300800 */
[----:B--2---:R-:W-:-:S03]  /*b800*/  IMAD R6, R20, UR4, RZ ;  /* 0x0000000414067c24 */ /* 0x004fc6000f8e02ff */
[----:B------:R3:W-:Y:S04]  /*b810*/  STL [R1+0x298], R7 ;  /* 0x0002980701007387 */ /* 0x0007e80000100800 */
[----:B------:R0:W-:Y:S01]  /*b820*/  STL [R1+0x294], R6 ;  /* 0x0002940601007387 */ /* 0x0001e20000100800 */
[----:B---3--:R-:W-:-:S03]  /*b830*/  IMAD R7, R21, UR4, RZ ;  /* 0x0000000415077c24 */ /* 0x008fc6000f8e02ff */
[----:B0-----:R-:W2:Y:S04]  /*b840*/  LDL.LU R6, [R1+0x5c] ;  /* 0x00005c0001067983 */ /* 0x001ea80000300800 */
[----:B------:R0:W-:Y:S01]  /*b850*/  STL [R1+0x290], R7 ;  /* 0x0002900701007387 */ /* 0x0001e20000100800 */
[----:B-----5:R-:W-:-:S03]  /*b860*/  IMAD R14, R25, UR4, RZ ;  /* 0x00000004190e7c24 */ /* 0x020fc6000f8e02ff */
[----:B0-----:R-:W3:Y:S04]  /*b870*/  LDL.LU R7, [R1+0x50] ;  /* 0x0000500001077983 */ /* 0x001ee80000300800 */
[----:B------:R-:W5:Y:S04]  /*b880*/  LDL.LU R17, [R1+0x4c] ;  /* 0x00004c0001117983 */ /* 0x000f680000300800 */
[----:B------:R0:W-:Y:S04]  /*b890*/  STL [R1+0x270], R14 ;  /* 0x0002700e01007387 */ /* 0x0001e80000100800 */
[----:B------:R-:W5:Y:S04]  /*b8a0*/  LDL.LU R15, [R1+0x44] ;  /* 0x00004400010f7983 */ /* 0x000f680000300800 */
[----:B------:R-:W5:Y:S04]  /*b8b0*/  LDL.LU R16, [R1+0x3c] ;  /* 0x00003c0001107983 */ /* 0x000f680000300800 */
[----:B0-----:R-:W5:Y:S04]  /*b8c0*/  LDL.LU R14, [R1+0x38] ;  /* 0x00003800010e7983 */ /* 0x001f680000300800 */
[----:B------:R-:W5:Y:S04]  /*b8d0*/  LDL.LU R20, [R1+0x34] ;  /* 0x0000340001147983 */ /* 0x000f680000300800 */
[----:B------:R-:W5:Y:S04]  /*b8e0*/  LDL.LU R21, [R1+0x2c] ;  /* 0x00002c0001157983 */ /* 0x000f680000300800 */
[----:B------:R-:W5:Y:S01]  /*b8f0*/  LDL.LU R25, [R1+0x28] ;  /* 0x0000280001197983 */ /* 0x000f620000300800 */
[----:B------:R-:W-:-:S05]  /*b900*/  IMAD R11, R11, UR4, RZ ;  /* 0x000000040b0b7c24 */ /* 0x000fca000f8e02ff */
[----:B------:R0:W-:Y:S04]  /*b910*/  STL [R1+0x264], R11 ;  /* 0x0002640b01007387 */ /* 0x0001e80000100800 */
[----:B0-----:R-:W5:Y:S01]  /*b920*/  LDL.LU R11, [R1+0xee0] ;  /* 0x000ee000010b7983 */ /* 0x001f620000300800 */
[----:B------:R-:W-:Y:S02]  /*b930*/  IMAD R24, R24, UR4, RZ ;  /* 0x0000000418187c24 */ /* 0x000fe4000f8e02ff */
[----:B------:R-:W-:Y:S02]  /*b940*/  IMAD R29, R29, UR4, RZ ;  /* 0x000000041d1d7c24 */ /* 0x000fe4000f8e02ff */
[----:B------:R-:W-:Y:S01]  /*b950*/  IMAD R27, R27, UR4, RZ ;  /* 0x000000041b1b7c24 */ /* 0x000fe2000f8e02ff */
[----:B------:R-:W-:Y:S01]  /*b960*/  STL [R1+0x260], R24 ;  /* 0x0002601801007387 */ /* 0x000fe20000100800 */
[----:B------:R-:W-:-:S03]  /*b970*/  IMAD R23, R23, UR4, RZ ;  /* 0x0000000417177c24 */ /* 0x000fc6000f8e02ff */
[----:B------:R-:W-:Y:S01]  /*b980*/  STL [R1+0x24c], R29 ;  /* 0x00024c1d01007387 */ /* 0x000fe20000100800 */
[----:B------:R-:W-:-:S03]  /*b990*/  IMAD R19, R19, UR4, RZ ;  /* 0x0000000413137c24 */ /* 0x000fc6000f8e02ff */
[----:B------:R-:W-:Y:S04]  /*b9a0*/  STL [R1+0x248], R27 ;  /* 0x0002481b01007387 */ /* 0x000fe80000100800 */
[----:B------:R-:W-:Y:S04]  /*b9b0*/  STL [R1+0x224], R23 ;  /* 0x0002241701007387 */ /* 0x000fe80000100800 */
[----:B------:R-:W-:Y:S01]  /*b9c0*/  STL [R1+0x220], R19 ;  /* 0x0002201301007387 */ /* 0x000fe20000100800 */
[----:B------:R-:W-:-:S05]  /*b9d0*/  IMAD R13, R13, UR4, RZ ;  /* 0x000000040d0d7c24 */ /* 0x000fca000f8e02ff */
[----:B------:R-:W-:Y:S01]  /*b9e0*/  STL [R1+0x1fc], R13 ;  /* 0x0001fc0d01007387 */ /* 0x000fe20000100800 */
[----:B------:R-:W-:-:S05]  /*b9f0*/  IMAD R12, R12, UR4, RZ ;  /* 0x000000040c0c7c24 */ /* 0x000fca000f8e02ff */
[----:B------:R-:W-:Y:S01]  /*ba00*/  STL [R1+0x1f8], R12 ;  /* 0x0001f80c01007387 */ /* 0x000fe20000100800 */
[----:B------:R-:W-:-:S03]  /*ba10*/  IMAD R9, R9, UR4, RZ ;  /* 0x0000000409097c24 */ /* 0x000fc6000f8e02ff */
[----:B------:R-:W-:Y:S01]  /*ba20*/  STL [R1+0xeb0], R12 ;  /* 0x000eb00c01007387 */ /* 0x000fe20000100800 */
[----:B------:R-:W-:Y:S02]  /*ba30*/  IMAD R5, R5, UR4, RZ ;  /* 0x0000000405057c24 */ /* 0x000fe4000f8e02ff */
[----:B------:R-:W-:-:S05]  /*ba40*/  IMAD R2, R2, UR4, RZ ;  /* 0x0000000402027c24 */ /* 0x000fca000f8e02ff */
[----:B------:R2:W-:Y:S04]  /*ba50*/  STL [R1+0x1ac], R2 ;  /* 0x0001ac0201007387 */ /* 0x0005e80000100800 */
[----:B------:R-:W-:Y:S04]  /*ba60*/  STL [R1+0xeb4], R13 ;  /* 0x000eb40d01007387 */ /* 0x000fe80000100800 */
[----:B------:R-:W-:Y:S01]  /*ba70*/  STL [R1+0x1d4], R9 ;  /* 0x0001d40901007387 */ /* 0x000fe20000100800 */
[----:B----4-:R-:W-:-:S05]  /*ba80*/  IMAD R3, R3, UR4, RZ ;  /* 0x0000000403037c24 */ /* 0x010fca000f8e02ff */
[----:B------:R3:W-:Y:S04]  /*ba90*/  STL [R1+0x1a8], R3 ;  /* 0x0001a80301007387 */ /* 0x0007e80000100800 */
[----:B------:R-:W-:Y:S01]  /*baa0*/  STL [R1+0x1d0], R5 ;  /* 0x0001d00501007387 */ /* 0x000fe20000100800 */
[----:B--2---:R-:W-:-:S05]  /*bab0*/  IMAD R2, R6, UR4, RZ ;  /* 0x0000000406027c24 */ /* 0x004fca000f8e02ff */
[----:B------:R5:W-:Y:S01]  /*bac0*/  STL [R1+0x184], R2 ;  /* 0x0001840201007387 */ /* 0x000be20000100800 */
[----:B---3--:R-:W-:Y:S02]  /*bad0*/  IMAD R3, R7, UR4, RZ ;  /* 0x0000000407037c24 */ /* 0x008fe4000f8e02ff */
[----:B-----5:R-:W-:-:S03]  /*bae0*/  IMAD R2, R17, UR4, RZ ;  /* 0x0000000411027c24 */ /* 0x020fc6000f8e02ff */
[----:B------:R0:W-:Y:S04]  /*baf0*/  STL [R1+0x180], R3 ;  /* 0x0001800301007387 */ /* 0x0001e80000100800 */
        /* <DEDUP_REMOVED lines=10> */
[----:B------:R-:W2:Y:S01]  /*bba0*/  LDL R13, [R1+0x244] ;  /* 0x00024400010d7983 */ /* 0x000ea20000100800 */
[----:B0-----:R-:W-:-:S03]  /*bbb0*/  IMAD R2, R25, UR4, RZ ;  /* 0x0000000419027c24 */ /* 0x001fc6000f8e02ff */
[----:B------:R-:W-:Y:S04]  /*bbc0*/  STL [R1+0xfc], R3 ;  /* 0x0000fc0301007387 */ /* 0x000fe80000100800 */
[----:B------:R-:W3:Y:S04]  /*bbd0*/  LDL R12, [R1+0x1e4] ;  /* 0x0001e400010c7983 */ /* 0x000ee80000100800 */
[----:B------:R-:W-:Y:S04]  /*bbe0*/  STL [R1+0xf8], R2 ;  /* 0x0000f80201007387 */ /* 0x000fe80000100800 */
[----:B------:R0:W-:Y:S04]  /*bbf0*/  STL.64 [R1+0xeb8], R4 ;  /* 0x000eb80401007387 */ /* 0x0001e80000100a00 */
[----:B0-----:R-:W4:Y:S01]  /*bc00*/  LDL R5, [R1+0x240] ;  /* 0x0002400001057983 */ /* 0x001f220000100800 */
[----:B------:R-:W-:-:S03]  /*bc10*/  IMAD.WIDE R2, R4, 0x2, R10 ;  /* 0x0000000204027825 */ /* 0x000fc600078e020a */
[----:B------:R-:W5:Y:S01]  /*bc20*/  LDL R4, [R1+0x1f4] ;  /* 0x0001f40001047983 */ /* 0x000f620000100800 */
[----:B------:R-:W-:-:S03]  /*bc30*/  IMAD.WIDE R6, R8, 0x2, R10 ;  /* 0x0000000208067825 */ /* 0x000fc600078e020a */
[----:B------:R0:W-:Y:S01]  /*bc40*/  STL.64 [R1+0xdd0], R2 ;  /* 0x000dd00201007387 */ /* 0x0001e20000100a00 */
[----:B------:R-:W-:-:S04]  /*bc50*/  IMAD.WIDE R14, R0, 0x2, R10 ;  /* 0x00000002000e7825 */ /* 0x000fc800078e020a */
[--C-:B------:R-:W-:Y:S01]  /*bc60*/  IMAD.WIDE R16, R18, 0x2, R10.reuse ;  /* 0x0000000212107825 */ /* 0x100fe200078e020a */
[----:B0-----:R-:W2:Y:S04]  /*bc70*/  LDL R2, [R1+0x58] ;  /* 0x0000580001027983 */ /* 0x001ea80000100800 */
[----:B------:R-:W2:Y:S04]  /*bc80*/  LDL R3, [R1+0x68] ;  /* 0x0000680001037983 */ /* 0x000ea80000100800 */
[----:B------:R0:W-:Y:S04]  /*bc90*/  STL.64 [R1+0xec0], R8 ;  /* 0x000ec00801007387 */ /* 0x0001e80000100a00 */
[----:B0-----:R-:W2:Y:S04]  /*bca0*/  LDL R8, [R1+0x230] ;  /* 0x0002300001087983 */ /* 0x001ea80000100800 */
[----:B------:R-:W2:Y:S04]  /*bcb0*/  LDL R9, [R1+0x234] ;  /* 0x0002340001097983 */ /* 0x000ea80000100800 */
[----:B------:R0:W-:Y:S04]  /*bcc0*/  STL.64 [R1+0xdd8], R6 ;  /* 0x000dd80601007387 */ /* 0x0001e80000100a00 */
[----:B0-----:R-:W2:Y:S04]  /*bcd0*/  LDL R6, [R1+0x40] ;  /* 0x0000400001067983 */ /* 0x001ea80000100800 */
[----:B------:R-:W2:Y:S04]  /*bce0*/  LDL R7, [R1+0x48] ;  /* 0x0000480001077983 */ /* 0x000ea80000100800 */
[----:B------:R0:W-:Y:S04]  /*bcf0*/  STL [R1+0xe00], R14 ;  /* 0x000e000e01007387 */ /* 0x0001e80000100800 */
[----:B0-----:R-:W2:Y:S04]  /*bd00*/  LDL R14, [R1+0x30] ;  /* 0x00003000010e7983 */ /* 0x001ea80000100800 */
[----:B------:R0:W-:Y:S04]  /*bd10*/  STL [R1+0xdc8], R15 ;  /* 0x000dc80f01007387 */ /* 0x0001e80000100800 */
[----:B0-----:R-:W2:Y:S04]  /*bd20*/  LDL R15, [R1+0x20] ;  /* 0x00002000010f7983 */ /* 0x001ea80000100800 */
[----:B------:R0:W-:Y:S01]  /*bd30*/  STL.64 [R1+0xec8], R18 ;  /* 0x000ec81201007387 */ /* 0x0001e20000100a00 */
[----:B------:R-:W-:-:S03]  /*bd40*/  IMAD.WIDE R20, R22, 0x2, R10 ;  /* 0x0000000216147825 */ /* 0x000fc600078e020a */
[----:B0-----:R-:W3:Y:S04]  /*bd50*/  LDL R18, [R1+0x218] ;  /* 0x0002180001127983 */ /* 0x001ee80000100800 */
[----:B------:R-:W3:Y:S04]  /*bd60*/  LDL R19, [R1+0x21c] ;  /* 0x00021c0001137983 */ /* 0x000ee80000100800 */
[----:B------:R0:W-:Y:S04]  /*bd70*/  STL.64 [R1+0xde0], R16 ;  /* 0x000de01001007387 */ /* 0x0001e80000100a00 */
[----:B0-----:R-:W3:Y:S04]  /*bd80*/  LDL R16, [R1+0x8] ;  /* 0x0000080001107983 */ /* 0x001ee80000100800 */
[----:B------:R-:W4:Y:S04]  /*bd90*/  LDL R17, [R1+0x18] ;  /* 0x0000180001117983 */ /* 0x000f280000100800 */
[----:B------:R0:W-:Y:S04]  /*bda0*/  STL.64 [R1+0xed0], R22 ;  /* 0x000ed01601007387 */ /* 0x0001e80000100a00 */
[----:B0-----:R-:W5:Y:S04]  /*bdb0*/  LDL R22, [R1+0x208] ;  /* 0x0002080001167983 */ /* 0x001f680000100800 */
[----:B------:R-:W5:Y:S04]  /*bdc0*/  LDL R23, [R1+0x20c] ;  /* 0x00020c0001177983 */ /* 0x000f680000100800 */
[----:B------:R0:W-:Y:S04]  /*bdd0*/  STL.64 [R1+0xde8], R20 ;  /* 0x000de81401007387 */ /* 0x0001e80000100a00 */
[----:B0-----:R-:W5:Y:S04]  /*bde0*/  LDL R20, [R1+0x78] ;  /* 0x0000780001147983 */ /* 0x001f680000100800 */
[----:B------:R-:W5:Y:S01]  /*bdf0*/  LDL R21, [R1+0x1f0] ;  /* 0x0001f00001157983 */ /* 0x000f620000100800 */
[----:B------:R-:W-:-:S04]  /*be00*/  IMAD.WIDE R24, R26, 0x2, R10 ;  /* 0x000000021a187825 */ /* 0x000fc800078e020a */
[----:B------:R-:W-:Y:S01]  /*be10*/  IMAD R28, R28, UR4, RZ ;  /* 0x000000041c1c7c24 */ /* 0x000fe2000f8e02ff */
[----:B------:R0:W-:Y:S01]  /*be20*/  STL.64 [R1+0xed8], R26 ;  /* 0x000ed81a01007387 */ /* 0x0001e20000100a00 */
[----:B------:R-:W1:Y:S03]  /*be30*/  LDCU UR4, c[0x0][0x3a0] ;  /* 0x00007400ff0477ac */ /* 0x000e660008000800 */
[----:B------:R-:W-:Y:S01]  /*be40*/  STL.64 [R1+0xdf0], R24 ;  /* 0x000df01801007387 */ /* 0x000fe20000100a00 */
[----:B0-----:R-:W-:-:S05]  /*be50*/  IMAD.WIDE R26, R28, 0x2, R10 ;  /* 0x000000021c1a7825 */ /* 0x001fca00078e020a */
[----:B------:R2:W-:Y:S02]  /*be60*/  STL.64 [R1], R26 ;  /* 0x0000001a01007387 */ /* 0x0005e40000100a00 */
[----:B--2---:R-:W-:-:S04]  /*be70*/  IMAD.WIDE R26, R15, 0x2, R10 ;  /* 0x000000020f1a7825 */ /* 0x004fc800078e020a */
[----:B---3--:R-:W-:-:S04]  /*be80*/  IMAD.WIDE R24, R16, 0x2, R10 ;  /* 0x0000000210187825 */ /* 0x008fc800078e020a */
[--C-:B----4-:R-:W-:Y:S01]  /*be90*/  IMAD.WIDE R16, R17, 0x2, R10.reuse ;  /* 0x0000000211107825 */ /* 0x110fe200078e020a */
[----:B------:R0:W-:Y:S04]  /*bea0*/  STL.64 [R1+0x10], R24 ;  /* 0x0000101801007387 */ /* 0x0001e80000100a00 */
[----:B------:R2:W-:Y:S04]  /*beb0*/  STL.64 [R1+0x28], R16 ;  /* 0x0000281001007387 */ /* 0x0005e80000100a00 */
[----:B------:R-:W-:Y:S01]  /*bec0*/  STL.64 [R1+0x38], R26 ;  /* 0x0000381a01007387 */ /* 0x000fe20000100a00 */
[----:B0-----:R-:W-:-:S04]  /*bed0*/  IMAD.WIDE R24, R14, 0x2, R10 ;  /* 0x000000020e187825 */ /* 0x001fc800078e020a */
[--C-:B--2---:R-:W-:Y:S01]  /*bee0*/  IMAD.WIDE R16, R6, 0x2, R10.reuse ;  /* 0x0000000206107825 */ /* 0x104fe200078e020a */
[----:B------:R-:W-:Y:S03]  /*bef0*/  STL.64 [R1+0x50], R24 ;  /* 0x0000501801007387 */ /* 0x000fe60000100a00 */
[--C-:B------:R-:W-:Y:S01]  /*bf00*/  IMAD.WIDE R14, R7, 0x2, R10.reuse ;  /* 0x00000002070e7825 */ /* 0x100fe200078e020a */
[----:B------:R0:W-:Y:S03]  /*bf10*/  STL.64 [R1+0x60], R16 ;  /* 0x0000601001007387 */ /* 0x0001e60000100a00 */
[--C-:B------:R-:W-:Y:S01]  /*bf20*/  IMAD.WIDE R6, R2, 0x2, R10.reuse ;  /* 0x0000000202067825 */ /* 0x100fe200078e020a */
[----:B------:R2:W-:Y:S03]  /*bf30*/  STL.64 [R1+0x70], R14 ;  /* 0x0000700e01007387 */ /* 0x0005e60000100a00 */
[--C-:B------:R-:W-:Y:S01]  /*bf40*/  IMAD.WIDE R2, R3, 0x2, R10.reuse ;  /* 0x0000000203027825 */ /* 0x100fe200078e020a */
[----:B0-----:R-:W3:Y:S03]  /*bf50*/  LDL R16, [R1+0x1e0] ;  /* 0x0001e00001107983 */ /* 0x001ee60000100800 */
[--C-:B-----5:R-:W-:Y:S01]  /*bf60*/  IMAD.WIDE R24, R20, 0x2, R10.reuse ;  /* 0x0000000214187825 */ /* 0x120fe200078e020a */
[----:B------:R0:W-:Y:S03]  /*bf70*/  STL.64 [R1+0x88], R6 ;  /* 0x0000880601007387 */ /* 0x0001e60000100a00 */
[--C-:B------:R-:W-:Y:S01]  /*bf80*/  IMAD.WIDE R26, R21, 0x2, R10.reuse ;  /* 0x00000002151a7825 */ /* 0x100fe200078e020a */
[----:B------:R-:W4:Y:S03]  /*bf90*/  LDL R17, [R1+0x258] ;  /* 0x0002580001117983 */ /* 0x000f260000100800 */
[--C-:B------:R-:W-:Y:S01]  /*bfa0*/  IMAD.WIDE R20, R22, 0x2, R10.reuse ;  /* 0x0000000216147825 */ /* 0x100fe200078e020a */
[----:B------:R5:W-:Y:S04]  /*bfb0*/  STL.64 [R1+0x98], R2 ;  /* 0x0000980201007387 */ /* 0x000be80000100a00 */
[----:B--2---:R-:W2:Y:S04]  /*bfc0*/  LDL R15, [R1+0x25c] ;  /* 0x00025c00010f7983 */ /* 0x004ea80000100800 */
[----:B------:R-:W2:Y:S04]  /*bfd0*/  LDL R14, [R1+0x278] ;  /* 0x00027800010e7983 */ /* 0x000ea80000100800 */
[----:B0-----:R-:W2:Y:S04]  /*bfe0*/  LDL R6, [R1+0x27c] ;  /* 0x00027c0001067983 */ /* 0x001ea80000100800 */
[----:B------:R-:W2:Y:S04]  /*bff0*/  LDL R7, [R1+0x1cc] ;  /* 0x0001cc0001077983 */ /* 0x000ea80000100800 */
[----:B-----5:R-:W5:Y:S04]  /*c000*/  LDL R2, [R1+0x1c8] ;  /* 0x0001c80001027983 */ /* 0x020f680000100800 */
[----:B------:R-:W5:Y:S04]  /*c010*/  LDL R3, [R1+0x288] ;  /* 0x0002880001037983 */ /* 0x000f680000100800 */
[----:B------:R0:W-:Y:S04]  /*c020*/  STL.64 [R1+0xa8], R24 ;  /* 0x0000a81801007387 */ /* 0x0001e80000100a00 */
[----:B------:R-:W-:Y:S04]  /*c030*/  STL.64 [R1+0xb8], R26 ;  /* 0x0000b81a01007387 */ /* 0x000fe80000100a00 */
[----:B------:R1:W-:Y:S01]  /*c040*/  STL.64 [R1+0xc8], R20 ;  /* 0x0000c81401007387 */ /* 0x0003e20000100a00 */
[----:B0-----:R-:W-:-:S04]  /*c050*/  IMAD.WIDE R24, R23, 0x2, R10 ;  /* 0x0000000217187825 */ /* 0x001fc800078e020a */
[--C-:B------:R-:W-:Y:S01]  /*c060*/  IMAD.WIDE R22, R18, 0x2, R10.reuse ;  /* 0x0000000212167825 */ /* 0x100fe200078e020a */
[----:B------:R-:W-:Y:S03]  /*c070*/  STL.64 [R1+0xd8], R24 ;  /* 0x0000d81801007387 */ /* 0x000fe60000100a00 */
[--C-:B-1----:R-:W-:Y:S01]  /*c080*/  IMAD.WIDE R20, R19, 0x2, R10.reuse ;  /* 0x0000000213147825 */ /* 0x102fe200078e020a */
[----:B------:R-:W-:Y:S03]  /*c090*/  STL.64 [R1+0xe8], R22 ;  /* 0x0000e81601007387 */ /* 0x000fe60000100a00 */
[--C-:B------:R-:W-:Y:S01]  /*c0a0*/  IMAD.WIDE R18, R8, 0x2, R10.reuse ;  /* 0x0000000208127825 */ /* 0x100fe200078e020a */
[----:B------:R0:W-:Y:S03]  /*c0b0*/  STL.64 [R1+0x100], R20 ;  /* 0x0001001401007387 */ /* 0x0001e60000100a00 */
[--C-:B------:R-:W-:Y:S01]  /*c0c0*/  IMAD.WIDE R8, R9, 0x2, R10.reuse ;  /* 0x0000000209087825 */ /* 0x100fe200078e020a */
[----:B------:R1:W-:Y:S04]  /*c0d0*/  STL.64 [R1+0x110], R18 ;  /* 0x0001101201007387 */ /* 0x0003e80000100a00 */
[----:B------:R1:W-:Y:S01]  /*c0e0*/  STL.64 [R1+0x130], R8 ;  /* 0x0001300801007387 */ /* 0x0003e20000100a00 */
[----:B0-----:R-:W-:-:S04]  /*c0f0*/  IMAD.WIDE R20, R4, 0x2, R10 ;  /* 0x0000000204147825 */ /* 0x001fc800078e020a */
[--C-:B-1----:R-:W-:Y:S01]  /*c100*/  IMAD.WIDE R18, R5, 0x2, R10.reuse ;  /* 0x0000000205127825 */ /* 0x102fe200078e020a */
[----:B------:R-:W-:Y:S03]  /*c110*/  STL.64 [R1+0x148], R20 ;  /* 0x0001481401007387 */ /* 0x000fe60000100a00 */
[--C-:B------:R-:W-:Y:S01]  /*c120*/  IMAD.WIDE R8, R13, 0x2, R10.reuse ;  /* 0x000000020d087825 */ /* 0x100fe200078e020a */
[----:B------:R0:W-:Y:S04]  /*c130*/  STL.64 [R1+0x160], R18 ;  /* 0x0001601201007387 */ /* 0x0001e80000100a00 */
[----:B------:R-:W5:Y:S01]  /*c140*/  LDL R25, [R1+0x28c] ;  /* 0x00028c0001197983 */ /* 0x000f620000100800 */
[----:B------:R-:W-:-:S03]  /*c150*/  IMAD.WIDE R4, R12, 0x2, R10 ;  /* 0x000000020c047825 */ /* 0x000fc600078e020a */
[----:B------:R1:W-:Y:S04]  /*c160*/  STL.64 [R1+0x170], R8 ;  /* 0x0001700801007387 */ /* 0x0003e80000100a00 */
[----:B------:R-:W5:Y:S04]  /*c170*/  LDL R26, [R1+0x2a8] ;  /* 0x0002a800011a7983 */ /* 0x000f680000100800 */
[----:B------:R1:W-:Y:S04]  /*c180*/  STL.64 [R1+0x188], R4 ;  /* 0x0001880401007387 */ /* 0x0003e80000100a00 */
[----:B------:R-:W5:Y:S04]  /*c190*/  LDL R27, [R1+0x2ac] ;  /* 0x0002ac00011b7983 */ /* 0x000f680000100800 */
[----:B0-----:R-:W5:Y:S04]  /*c1a0*/  LDL R18, [R1+0x2b0] ;  /* 0x0002b00001127983 */ /* 0x001f680000100800 */
[----:B------:R-:W5:Y:S04]  /*c1b0*/  LDL R19, [R1+0x2b4] ;  /* 0x0002b40001137983 */ /* 0x000f680000100800 */
[----:B-1----:R-:W5:Y:S04]  /*c1c0*/  LDL R8, [R1+0x2b8] ;  /* 0x0002b80001087983 */ /* 0x002f680000100800 */
[----:B------:R-:W5:Y:S04]  /*c1d0*/  LDL R9, [R1+0x2bc] ;  /* 0x0002bc0001097983 */ /* 0x000f680000100800 */
[----:B------:R-:W5:Y:S04]  /*c1e0*/  LDL R4, [R1+0x2c0] ;  /* 0x0002c00001047983 */ /* 0x000f680000100800 */
[----:B------:R-:W5:Y:S04]  /*c1f0*/  LDL R5, [R1+0x2c4] ;  /* 0x0002c40001057983 */ /* 0x000f680000100800 */
[----:B------:R-:W5:Y:S04]  /*c200*/  LDL R13, [R1+0x2c8] ;  /* 0x0002c800010d7983 */ /* 0x000f680000100800 */
[----:B------:R-:W5:Y:S01]  /*c210*/  LDL R12, [R1+0x2cc] ;  /* 0x0002cc00010c7983 */ /* 0x000f620000100800 */
[----:B---3--:R-:W-:-:S04]  /*c220*/  IMAD.WIDE R20, R16, 0x2, R10 ;  /* 0x0000000210147825 */ /* 0x008fc800078e020a */
[--C-:B----4-:R-:W-:Y:S01]  /*c230*/  IMAD.WIDE R16, R17, 0x2, R10.reuse ;  /* 0x0000000211107825 */ /* 0x110fe200078e020a */
[----:B------:R0:W-:Y:S04]  /*c240*/  STL.64 [R1+0x198], R20 ;  /* 0x0001981401007387 */ /* 0x0001e80000100a00 */
[----:B------:R1:W-:Y:S01]  /*c250*/  STL.64 [R1+0x1b0], R16 ;  /* 0x0001b01001007387 */ /* 0x0003e20000100a00 */
[----:B--2---:R-:W-:-:S04]  /*c260*/  IMAD.WIDE R22, R15, 0x2, R10 ;  /* 0x000000020f167825 */ /* 0x004fc800078e020a */
[--C-:B0-----:R-:W-:Y:S01]  /*c270*/  IMAD.WIDE R20, R14, 0x2, R10.reuse ;  /* 0x000000020e147825 */ /* 0x101fe200078e020a */
[----:B------:R-:W-:Y:S03]  /*c280*/  STL.64 [R1+0x1c0], R22 ;  /* 0x0001c01601007387 */ /* 0x000fe60000100a00 */
[--C-:B-1----:R-:W-:Y:S01]  /*c290*/  IMAD.WIDE R16, R6, 0x2, R10.reuse ;  /* 0x0000000206107825 */ /* 0x102fe200078e020a */
[----:B------:R0:W-:Y:S03]  /*c2a0*/  STL.64 [R1+0x1d8], R20 ;  /* 0x0001d81401007387 */ /* 0x0001e60000100a00 */
[--C-:B------:R-:W-:Y:S01]  /*c2b0*/  IMAD.WIDE R14, R7, 0x2, R10.reuse ;  /* 0x00000002070e7825 */ /* 0x100fe200078e020a */
[----:B------:R1:W-:Y:S03]  /*c2c0*/  STL.64 [R1+0x1e8], R16 ;  /* 0x0001e81001007387 */ /* 0x0003e60000100a00 */
[--C-:B-----5:R-:W-:Y:S01]  /*c2d0*/  IMAD.WIDE R6, R2, 0x2, R10.reuse ;  /* 0x0000000202067825 */ /* 0x120fe200078e020a */
[----:B------:R2:W-:Y:S03]  /*c2e0*/  STL.64 [R1+0x200], R14 ;  /* 0x0002000e01007387 */ /* 0x0005e60000100a00 */
[--C-:B------:R-:W-:Y:S01]  /*c2f0*/  IMAD.WIDE R2, R3, 0x2, R10.reuse ;  /* 0x0000000203027825 */ /* 0x100fe200078e020a */
[----:B0-----:R-:W3:Y:S04]  /*c300*/  LDL R20, [R1+0x2d0] ;  /* 0x0002d00001147983 */ /* 0x001ee80000100800 */
[----:B------:R0:W-:Y:S04]  /*c310*/  STL.64 [R1+0x210], R6 ;  /* 0x0002100601007387 */ /* 0x0001e80000100a00 */
[----:B------:R-:W4:Y:S04]  /*c320*/  LDL R21, [R1+0x2d4] ;  /* 0x0002d40001157983 */ /* 0x000f280000100800 */
[----:B------:R5:W-:Y:S04]  /*c330*/  STL.64 [R1+0x228], R2 ;  /* 0x0002280201007387 */ /* 0x000be80000100a00 */
[----:B------:R-:W4:Y:S04]  /*c340*/  LDL R22, [R1+0x2d8] ;  /* 0x0002d80001167983 */ /* 0x000f280000100800 */
[----:B------:R-:W4:Y:S04]  /*c350*/  LDL R23, [R1+0x2dc] ;  /* 0x0002dc0001177983 */ /* 0x000f280000100800 */
[----:B-1----:R-:W4:Y:S04]  /*c360*/  LDL R16, [R1+0x2e0] ;  /* 0x0002e00001107983 */ /* 0x002f280000100800 */
[----:B------:R-:W4:Y:S04]  /*c370*/  LDL R17, [R1+0x2e4] ;  /* 0x0002e40001117983 */ /* 0x000f280000100800 */
[----:B--2---:R-:W2:Y:S04]  /*c380*/  LDL R15, [R1+0x2e8] ;  /* 0x0002e800010f7983 */ /* 0x004ea80000100800 */
[----:B------:R-:W2:Y:S04]  /*c390*/  LDL R14, [R1+0x2ec] ;  /* 0x0002ec00010e7983 */ /* 0x000ea80000100800 */
[----:B0-----:R-:W2:Y:S04]  /*c3a0*/  LDL R6, [R1+0x2f0] ;  /* 0x0002f00001067983 */ /* 0x001ea80000100800 */
[----:B------:R-:W2:Y:S04]  /*c3b0*/  LDL R7, [R1+0x2f4] ;  /* 0x0002f40001077983 */ /* 0x000ea80000100800 */
[----:B-----5:R-:W5:Y:S01]  /*c3c0*/  LDL R2, [R1+0x2f8] ;  /* 0x0002f80001027983 */ /* 0x020f620000100800 */
[----:B------:R-:W-:-:S03]  /*c3d0*/  IMAD.WIDE R24, R25, 0x2, R10 ;  /* 0x0000000219187825 */ /* 0x000fc600078e020a */
[----:B------:R-:W5:Y:S04]  /*c3e0*/  LDL R3, [R1+0x2fc] ;  /* 0x0002fc0001037983 */ /* 0x000f680000100800 */
[----:B------:R0:W-:Y:S02]  /*c3f0*/  STL.64 [R1+0x238], R24 ;  /* 0x0002381801007387 */ /* 0x0001e40000100a00 */
[----:B0-----:R-:W-:-:S05]  /*c400*/  IMAD.WIDE R24, R26, 0x2, R10 ;  /* 0x000000021a187825 */ /* 0x001fca00078e020a */
[----:B------:R0:W-:Y:S02]  /*c410*/  STL.64 [R1+0x250], R24 ;  /* 0x0002501801007387 */ /* 0x0001e40000100a00 */
[----:B0-----:R-:W-:-:S04]  /*c420*/  IMAD.WIDE R24, R27, 0x2, R10 ;  /* 0x000000021b187825 */ /* 0x001fc800078e020a */
[--C-:B------:R-:W-:Y:S01]  /*c430*/  IMAD.WIDE R26, R18, 0x2, R10.reuse ;  /* 0x00000002121a7825 */ /* 0x100fe200078e020a */
[----:B------:R0:W-:Y:S04]  /*c440*/  STL.64 [R1+0x268], R24 ;  /* 0x0002681801007387 */ /* 0x0001e80000100a00 */
[----:B------:R-:W-:Y:S01]  /*c450*/  STL.64 [R1+0x280], R26 ;  /* 0x0002801a01007387 */ /* 0x000fe20000100a00 */
[----:B0-----:R-:W-:-:S04]  /*c460*/  IMAD.WIDE R24, R19, 0x2, R10 ;  /* 0x0000000213187825 */ /* 0x001fc800078e020a */
        /* <DEDUP_REMOVED lines=9> */
[----:B------:R0:W-:Y:S03]  /*c500*/  STL.64 [R1+0x548], R18 ;  /* 0x0005481201007387 */ /* 0x0001e60000100a00 */
[--C-:B------:R-:W-:Y:S01]  /*c510*/  IMAD.WIDE R4, R12, 0x2, R10.reuse ;  /* 0x000000020c047825 */ /* 0x100fe200078e020a */
[----:B0-----:R-:W5:Y:S04]  /*c520*/  LDL R18, [R1+0x300] ;  /* 0x0003000001127983 */ /* 0x001f680000100800 */
[----:B------:R0:W-:Y:S04]  /*c530*/  STL.64 [R1+0x558], R8 ;  /* 0x0005580801007387 */ /* 0x0001e80000100a00 */
[----:B------:R-:W5:Y:S04]  /*c540*/  LDL R19, [R1+0x304] ;  /* 0x0003040001137983 */ /* 0x000f680000100800 */
[----:B------:R1:W-:Y:S04]  /*c550*/  STL.64 [R1+0x568], R4 ;  /* 0x0005680401007387 */ /* 0x0003e80000100a00 */
[----:B0-----:R-:W5:Y:S04]  /*c560*/  LDL R8, [R1+0x308] ;  /* 0x0003080001087983 */ /* 0x001f680000100800 */
[----:B------:R-:W5:Y:S04]  /*c570*/  LDL R9, [R1+0x30c] ;  /* 0x00030c0001097983 */ /* 0x000f680000100800 */
[----:B-1----:R-:W5:Y:S04]  /*c580*/  LDL R4, [R1+0x310] ;  /* 0x0003100001047983 */ /* 0x002f680000100800 */
[----:B------:R-:W5:Y:S04]  /*c590*/  LDL R5, [R1+0x314] ;  /* 0x0003140001057983 */ /* 0x000f680000100800 */
[----:B------:R-:W5:Y:S04]  /*c5a0*/  LDL R13, [R1+0x318] ;  /* 0x00031800010d7983 */ /* 0x000f680000100800 */
[----:B------:R-:W5:Y:S01]  /*c5b0*/  LDL R12, [R1+0x31c] ;  /* 0x00031c00010c7983 */ /* 0x000f620000100800 */
[----:B---3--:R-:W-:-:S04]  /*c5c0*/  IMAD.WIDE R26, R20, 0x2, R10 ;  /* 0x00000002141a7825 */ /* 0x008fc800078e020a */
[--C-:B----4-:R-:W-:Y:S01]  /*c5d0*/  IMAD.WIDE R20, R21, 0x2, R10.reuse ;  /* 0x0000000215147825 */ /* 0x110fe200078e020a */
[----:B------:R-:W-:Y:S04]  /*c5e0*/  STL.64 [R1+0x578], R26 ;  /* 0x0005781a01007387 */ /* 0x000fe80000100a00 */
[----:B------:R0:W-:Y:S01]  /*c5f0*/  STL.64 [R1+0x588], R20 ;  /* 0x0005881401007387 */ /* 0x0001e20000100a00 */
[----:B------:R-:W-:-:S04]  /*c600*/  IMAD.WIDE R24, R22, 0x2, R10 ;  /* 0x0000000216187825 */ /* 0x000fc800078e020a */
[--C-:B------:R-:W-:Y:S01]  /*c610*/  IMAD.WIDE R22, R23, 0x2, R10.reuse ;  /* 0x0000000217167825 */ /* 0x100fe200078e020a */
[----:B------:R-:W-:Y:S03]  /*c620*/  STL.64 [R1+0x598], R24 ;  /* 0x0005981801007387 */ /* 0x000fe60000100a00 */
[--C-:B0-----:R-:W-:Y:S01]  /*c630*/  IMAD.WIDE R20, R16, 0x2, R10.reuse ;  /* 0x0000000210147825 */ /* 0x101fe200078e020a */
[----:B------:R2:W-:Y:S03]  /*c640*/  STL.64 [R1+0x5a8], R22 ;  /* 0x0005a81601007387 */ /* 0x0005e60000100a00 */
[--C-:B------:R-:W-:Y:S01]  /*c650*/  IMAD.WIDE R16, R17, 0x2, R10.reuse ;  /* 0x0000000211107825 */ /* 0x100fe200078e020a */
[----:B------:R0:W-:Y:S04]  /*c660*/  STL.64 [R1+0x5b8], R20 ;  /* 0x0005b81401007387 */ /* 0x0001e80000100a00 */
[----:B------:R1:W-:Y:S01]  /*c670*/  STL.64 [R1+0x5c8], R16 ;  /* 0x0005c81001007387 */ /* 0x0003e20000100a00 */
[----:B--2---:R-:W-:-:S04]  /*c680*/  IMAD.WIDE R22, R15, 0x2, R10 ;  /* 0x000000020f167825 */ /* 0x004fc800078e020a */
[--C-:B0-----:R-:W-:Y:S01]  /*c690*/  IMAD.WIDE R20, R14, 0x2, R10.reuse ;  /* 0x000000020e147825 */ /* 0x101fe200078e020a */
[----:B------:R-:W-:Y:S03]  /*c6a0*/  STL.64 [R1+0x5d8], R22 ;  /* 0x0005d81601007387 */ /* 0x000fe60000100a00 */
[--C-:B-1----:R-:W-:Y:S01]  /*c6b0*/  IMAD.WIDE R16, R6, 0x2, R10.reuse ;  /* 0x0000000206107825 */ /* 0x102fe200078e020a */
[----:B------:R-:W-:Y:S03]  /*c6c0*/  STL.64 [R1+0x5e8], R20 ;  /* 0x0005e81401007387 */ /* 0x000fe60000100a00 */
[--C-:B------:R-:W-:Y:S01]  /*c6d0*/  IMAD.WIDE R14, R7, 0x2, R10.reuse ;  /* 0x00000002070e7825 */ /* 0x100fe200078e020a */
[----:B------:R0:W-:Y:S03]  /*c6e0*/  STL.64 [R1+0x5f8], R16 ;  /* 0x0005f81001007387 */ /* 0x0001e60000100a00 */
[--C-:B-----5:R-:W-:Y:S01]  /*c6f0*/  IMAD.WIDE R6, R2, 0x2, R10.reuse ;  /* 0x0000000202067825 */ /* 0x120fe200078e020a */
[----:B------:R1:W-:Y:S04]  /*c700*/  STL.64 [R1+0x608], R14 ;  /* 0x0006080e01007387 */ /* 0x0003e80000100a00 */
[----:B------:R-:W2:Y:S01]  /*c710*/  LDL R25, [R1+0x320] ;  /* 0x0003200001197983 */ /* 0x000ea20000100800 */
[----:B------:R-:W-:-:S03]  /*c720*/  IMAD.WIDE R2, R3, 0x2, R10 ;  /* 0x0000000203027825 */ /* 0x000fc600078e020a */
[----:B------:R3:W-:Y:S04]  /*c730*/  STL.64 [R1+0x618], R6 ;  /* 0x0006180601007387 */ /* 0x0007e80000100a00 */
[----:B------:R-:W4:Y:S04]  /*c740*/  LDL R26, [R1+0x324] ;  /* 0x00032400011a7983 */ /* 0x000f280000100800 */
[----:B------:R5:W-:Y:S04]  /*c750*/  STL.64 [R1+0x628], R2 ;  /* 0x0006280201007387 */ /* 0x000be80000100a00 */
[----:B------:R-:W4:Y:S04]  /*c760*/  LDL R27, [R1+0x328] ;  /* 0x00032800011b7983 */ /* 0x000f280000100800 */
[----:B0-----:R-:W4:Y:S04]  /*c770*/  LDL R16, [R1+0x32c] ;  /* 0x00032c0001107983 */ /* 0x001f280000100800 */
[----:B------:R-:W4:Y:S04]  /*c780*/  LDL R17, [R1+0x330] ;  /* 0x0003300001117983 */ /* 0x000f280000100800 */
[----:B-1----:R-:W4:Y:S04]  /*c790*/  LDL R15, [R1+0x334] ;  /* 0x00033400010f7983 */ /* 0x002f280000100800 */
[----:B------:R-:W4:Y:S04]  /*c7a0*/  LDL R14, [R1+0x338] ;  /* 0x00033800010e7983 */ /* 0x000f280000100800 */
[----:B---3--:R-:W3:Y:S04]  /*c7b0*/  LDL R6, [R1+0x33c] ;  /* 0x00033c0001067983 */ /* 0x008ee80000100800 */
[----:B------:R-:W3:Y:S04]  /*c7c0*/  LDL R7, [R1+0x340] ;  /* 0x0003400001077983 */ /* 0x000ee80000100800 */
[----:B-----5:R-:W5:Y:S04]  /*c7d0*/  LDL R2, [R1+0x344] ;  /* 0x0003440001027983 */ /* 0x020f680000100800 */
[----:B------:R-:W3:Y:S01]  /*c7e0*/  LDL R3, [R1+0x348] ;  /* 0x0003480001037983 */ /* 0x000ee20000100800 */
[----:B------:R-:W-:-:S04]  /*c7f0*/  IMAD.WIDE R22, R18, 0x2, R10 ;  /* 0x0000000212167825 */ /* 0x000fc800078e020a */
[--C-:B------:R-:W-:Y:S01]  /*c800*/  IMAD.WIDE R20, R19, 0x2, R10.reuse ;  /* 0x0000000213147825 */ /* 0x100fe200078e020a */
        /* <DEDUP_REMOVED lines=8> */
[----:B------:R0:W-:Y:S03]  /*c890*/  STL.64 [R1+0x678], R20 ;  /* 0x0006781401007387 */ /* 0x0001e60000100a00 */
[--C-:B------:R-:W-:Y:S01]  /*c8a0*/  IMAD.WIDE R8, R13, 0x2, R10.reuse ;  /* 0x000000020d087825 */ /* 0x100fe200078e020a */
[----:B------:R1:W-:Y:S03]  /*c8b0*/  STL.64 [R1+0x688], R18 ;  /* 0x0006881201007387 */ /* 0x0003e60000100a00 */
[--C-:B------:R-:W-:Y:S01]  /*c8c0*/  IMAD.WIDE R4, R12, 0x2, R10.reuse ;  /* 0x000000020c047825 */ /* 0x100fe200078e020a */
[----:B0-----:R-:W5:Y:S04]  /*c8d0*/  LDL R20, [R1+0x34c] ;  /* 0x00034c0001147983 */ /* 0x001f680000100800 */
[----:B------:R0:W-:Y:S04]  /*c8e0*/  STL.64 [R1+0x698], R8 ;  /* 0x0006980801007387 */ /* 0x0001e80000100a00 */
[----:B------:R-:W5:Y:S04]  /*c8f0*/  LDL R21, [R1+0x350] ;  /* 0x0003500001157983 */ /* 0x000f680000100800 */
[----:B------:R0:W-:Y:S04]  /*c900*/  STL.64 [R1+0x6a8], R4 ;  /* 0x0006a80401007387 */ /* 0x0001e80000100a00 */
[----:B------:R-:W5:Y:S04]  /*c910*/  LDL R22, [R1+0x354] ;  /* 0x0003540001167983 */ /* 0x000f680000100800 */
[----:B------:R-:W5:Y:S04]  /*c920*/  LDL R23, [R1+0x358] ;  /* 0x0003580001177983 */ /* 0x000f680000100800 */
[----:B-1----:R-:W5:Y:S04]  /*c930*/  LDL R18, [R1+0x35c] ;  /* 0x00035c0001127983 */ /* 0x002f680000100800 */
[----:B------:R-:W5:Y:S04]  /*c940*/  LDL R19, [R1+0x360] ;  /* 0x0003600001137983 */ /* 0x000f680000100800 */
[----:B0-----:R-:W5:Y:S04]  /*c950*/  LDL R8, [R1+0x364] ;  /* 0x0003640001087983 */ /* 0x001f680000100800 */
[----:B------:R-:W5:Y:S04]  /*c960*/  LDL R9, [R1+0x368] ;  /* 0x0003680001097983 */ /* 0x000f680000100800 */
[----:B------:R-:W5:Y:S04]  /*c970*/  LDL R4, [R1+0x36c] ;  /* 0x00036c0001047983 */ /* 0x000f680000100800 */
[----:B------:R-:W5:Y:S04]  /*c980*/  LDL R5, [R1+0x370] ;  /* 0x0003700001057983 */ /* 0x000f680000100800 */
[----:B------:R-:W5:Y:S04]  /*c990*/  LDL R13, [R1+0x374] ;  /* 0x00037400010d7983 */ /* 0x000f680000100800 */
[----:B------:R-:W5:Y:S01]  /*c9a0*/  LDL R12, [R1+0x378] ;  /* 0x00037800010c7983 */ /* 0x000f620000100800 */
[----:B--2---:R-:W-:-:S05]  /*c9b0*/  IMAD.WIDE R24, R25, 0x2, R10 ;  /* 0x0000000219187825 */ /* 0x004fca00078e020a */
[----:B------:R4:W-:Y:S02]  /*c9c0*/  STL.64 [R1+0x6b8], R24 ;  /* 0x0006b81801007387 */ /* 0x0009e40000100a00 */
[----:B----4-:R-:W-:-:S04]  /*c9d0*/  IMAD.WIDE R24, R26, 0x2, R10 ;  /* 0x000000021a187825 */ /* 0x010fc800078e020a */
[--C-:B------:R-:W-:Y:S01]  /*c9e0*/  IMAD.WIDE R26, R27, 0x2, R10.reuse ;  /* 0x000000021b1a7825 */ /* 0x100fe200078e020a */
[----:B------:R0:W-:Y:S04]  /*c9f0*/  STL.64 [R1+0x6c8], R24 ;  /* 0x0006c81801007387 */ /* 0x0001e80000100a00 */
[----:B------:R1:W-:Y:S01]  /*ca00*/  STL.64 [R1+0x6d8], R26 ;  /* 0x0006d81a01007387 */ /* 0x0003e20000100a00 */
[----:B0-----:R-:W-:-:S04]  /*ca10*/  IMAD.WIDE R24, R16, 0x2, R10 ;  /* 0x0000000210187825 */ /* 0x001fc800078e020a */
[--C-:B------:R-:W-:Y:S01]  /*ca20*/  IMAD.WIDE R16, R17, 0x2, R10.reuse ;  /* 0x0000000211107825 */ /* 0x100fe200078e020a */
[----:B------:R0:W-:Y:S03]  /*ca30*/  STL.64 [R1+0x6e8], R24 ;  /* 0x0006e81801007387 */ /* 0x0001e60000100a00 */
[--C-:B-1----:R-:W-:Y:S01]  /*ca40*/  IMAD.WIDE R26, R15, 0x2, R10.reuse ;  /* 0x000000020f1a7825 */ /* 0x102fe200078e020a */
[----:B------:R3:W-:Y:S04]  /*ca50*/  STL.64 [R1+0x6f8], R16 ;  /* 0x0006f81001007387 */ /* 0x0007e80000100a00 */
[----:B------:R-:W-:Y:S01]  /*ca60*/  STL.64 [R1+0x708], R26 ;  /* 0x0007081a01007387 */ /* 0x000fe20000100a00 */
[----:B0-----:R-:W-:-:S04]  /*ca70*/  IMAD.WIDE R24, R14, 0x2, R10 ;  /* 0x000000020e187825 */ /* 0x001fc800078e020a */
[--C-:B---3--:R-:W-:Y:S01]  /*ca80*/  IMAD.WIDE R16, R6, 0x2, R10.reuse ;  /* 0x0000000206107825 */ /* 0x108fe200078e020a */
[----:B------:R-:W-:Y:S03]  /*ca90*/  STL.64 [R1+0x718], R24 ;  /* 0x0007181801007387 */ /* 0x000fe60000100a00 */
[--C-:B------:R-:W-:Y:S01]  /*caa0*/  IMAD.WIDE R14, R7, 0x2, R10.reuse ;  /* 0x00000002070e7825 */ /* 0x100fe200078e020a */
[----:B------:R0:W-:Y:S03]  /*cab0*/  STL.64 [R1+0x728], R16 ;  /* 0x0007281001007387 */ /* 0x0001e60000100a00 */
[--C-:B-----5:R-:W-:Y:S01]  /*cac0*/  IMAD.WIDE R6, R2, 0x2, R10.reuse ;  /* 0x0000000202067825 */ /* 0x120fe200078e020a */
[----:B------:R1:W-:Y:S03]  /*cad0*/  STL.64 [R1+0x738], R14 ;  /* 0x0007380e01007387 */ /* 0x0003e60000100a00 */
[--C-:B------:R-:W-:Y:S01]  /*cae0*/  IMAD.WIDE R2, R3, 0x2, R10.reuse ;  /* 0x0000000203027825 */ /* 0x100fe200078e020a */
[----:B0-----:R-:W2:Y:S04]  /*caf0*/  LDL R16, [R1+0x37c] ;  /* 0x00037c0001107983 */ /* 0x001ea80000100800 */
[----:B------:R0:W-:Y:S04]  /*cb00*/  STL.64 [R1+0x748], R6 ;  /* 0x0007480601007387 */ /* 0x0001e80000100a00 */
[----:B------:R-:W3:Y:S04]  /*cb10*/  LDL R17, [R1+0x380] ;  /* 0x0003800001117983 */ /* 0x000ee80000100800 */
[----:B------:R4:W-:Y:S04]  /*cb20*/  STL.64 [R1+0x758], R2 ;  /* 0x0007580201007387 */ /* 0x0009e80000100a00 */
[----:B-1----:R-:W5:Y:S04]  /*cb30*/  LDL R15, [R1+0x384] ;  /* 0x00038400010f7983 */ /* 0x002f680000100800 */
[----:B------:R-:W5:Y:S04]  /*cb40*/  LDL R14, [R1+0x388] ;  /* 0x00038800010e7983 */ /* 0x000f680000100800 */
[----:B0-----:R-:W5:Y:S04]  /*cb50*/  LDL R6, [R1+0x38c] ;  /* 0x00038c0001067983 */ /* 0x001f680000100800 */
[----:B------:R-:W5:Y:S04]  /*cb60*/  LDL R7, [R1+0x390] ;  /* 0x0003900001077983 */ /* 0x000f680000100800 */
[----:B----4-:R-:W4:Y:S04]  /*cb70*/  LDL R2, [R1+0x394] ;  /* 0x0003940001027983 */ /* 0x010f280000100800 */
[----:B------:R-:W4:Y:S01]  /*cb80*/  LDL R3, [R1+0x398] ;  /* 0x0003980001037983 */ /* 0x000f220000100800 */
[----:B------:R-:W-:-:S04]  /*cb90*/  IMAD.WIDE R24, R20, 0x2, R10 ;  /* 0x0000000214187825 */ /* 0x000fc800078e020a */
[--C-:B------:R-:W-:Y:S01]  /*cba0*/  IMAD.WIDE R26, R21, 0x2, R10.reuse ;  /* 0x00000002151a7825 */ /* 0x100fe200078e020a */
[----:B------:R0:W-:Y:S03]  /*cbb0*/  STL.64 [R1+0x768], R24 ;  /* 0x0007681801007387 */ /* 0x0001e60000100a00 */
[--C-:B------:R-:W-:Y:S01]  /*cbc0*/  IMAD.WIDE R20, R22, 0x2, R10.reuse ;  /* 0x0000000216147825 */ /* 0x100fe200078e020a */
[----:B------:R-:W-:Y:S03]  /*cbd0*/  STL.64 [R1+0x778], R26 ;  /* 0x0007781a01007387 */ /* 0x000fe60000100a00 */
[--C-:B0-----:R-:W-:Y:S01]  /*cbe0*/  IMAD.WIDE R24, R23, 0x2, R10.reuse ;  /* 0x0000000217187825 */ /* 0x101fe200078e020a */
[----:B------:R0:W-:Y:S03]  /*cbf0*/  STL.64 [R1+0x788], R20 ;  /* 0x0007881401007387 */ /* 0x0001e60000100a00 */
[--C-:B------:R-:W-:Y:S01]  /*cc00*/  IMAD.WIDE R22, R18, 0x2, R10.reuse ;  /* 0x0000000212167825 */ /* 0x100fe200078e020a */
[----:B------:R-:W-:Y:S04]  /*cc10*/  STL.64 [R1+0x798], R24 ;  /* 0x0007981801007387 */ /* 0x000fe80000100a00 */
        /* <DEDUP_REMOVED lines=12> */
[----:B------:R-:W4:Y:S01]  /*cce0*/  LDL R27, [R1+0x39c] ;  /* 0x00039c00011b7983 */ /* 0x000f220000100800 */
        /* <DEDUP_REMOVED lines=9> */
[----:B------:R-:W4:Y:S04]  /*cd80*/  LDL R4, [R1+0x290] ;  /* 0x0002900001047983 */ /* 0x000f280000100800 */
[----:B------:R-:W4:Y:S04]  /*cd90*/  LDL R5, [R1+0x270] ;  /* 0x0002700001057983 */ /* 0x000f280000100800 */
[----:B------:R-:W4:Y:S04]  /*cda0*/  LDL R13, [R1+0x264] ;  /* 0x00026400010d7983 */ /* 0x000f280000100800 */
[----:B------:R-:W4:Y:S01]  /*cdb0*/  LDL R12, [R1+0x260] ;  /* 0x00026000010c7983 */ /* 0x000f220000100800 */
[----:B--2---:R-:W-:-:S04]  /*cdc0*/  IMAD.WIDE R20, R16, 0x2, R10 ;  /* 0x0000000210147825 */ /* 0x004fc800078e020a */
[--C-:B---3--:R-:W-:Y:S01]  /*cdd0*/  IMAD.WIDE R16, R17, 0x2, R10.reuse ;  /* 0x0000000211107825 */ /* 0x108fe200078e020a */
[----:B------:R0:W-:Y:S04]  /*cde0*/  STL.64 [R1+0x828], R20 ;  /* 0x0008281401007387 */ /* 0x0001e80000100a00 */
[----:B------:R1:W-:Y:S01]  /*cdf0*/  STL.64 [R1+0x838], R16 ;  /* 0x0008381001007387 */ /* 0x0003e20000100a00 */
[----:B-----5:R-:W-:-:S04]  /*ce00*/  IMAD.WIDE R24, R15, 0x2, R10 ;  /* 0x000000020f187825 */ /* 0x020fc800078e020a */
[--C-:B0-----:R-:W-:Y:S01]  /*ce10*/  IMAD.WIDE R20, R14, 0x2, R10.reuse ;  /* 0x000000020e147825 */ /* 0x101fe200078e020a */
[----:B------:R-:W-:Y:S03]  /*ce20*/  STL.64 [R1+0x848], R24 ;  /* 0x0008481801007387 */ /* 0x000fe60000100a00 */
[--C-:B-1----:R-:W-:Y:S01]  /*ce30*/  IMAD.WIDE R16, R6, 0x2, R10.reuse ;  /* 0x0000000206107825 */ /* 0x102fe200078e020a */
[----:B------:R-:W-:Y:S03]  /*ce40*/  STL.64 [R1+0x858], R20 ;  /* 0x0008581401007387 */ /* 0x000fe60000100a00 */
[--C-:B------:R-:W-:Y:S01]  /*ce50*/  IMAD.WIDE R14, R7, 0x2, R10.reuse ;  /* 0x00000002070e7825 */ /* 0x100fe200078e020a */
[----:B------:R-:W-:Y:S03]  /*ce60*/  STL.64 [R1+0x868], R16 ;  /* 0x0008681001007387 */ /* 0x000fe60000100a00 */
[--C-:B----4-:R-:W-:Y:S01]  /*ce70*/  IMAD.WIDE R6, R2, 0x2, R10.reuse ;  /* 0x0000000202067825 */ /* 0x110fe200078e020a */
[----:B------:R0:W-:Y:S03]  /*ce80*/  STL.64 [R1+0x878], R14 ;  /* 0x0008780e01007387 */ /* 0x0001e60000100a00 */
[--C-:B------:R-:W-:Y:S01]  /*ce90*/  IMAD.WIDE R2, R3, 0x2, R10.reuse ;  /* 0x0000000203027825 */ /* 0x100fe200078e020a */
[----:B0-----:R-:W2:Y:S04]  /*cea0*/  LDL.LU R14, [R1+0x1ac] ;  /* 0x0001ac00010e7983 */ /* 0x001ea80000300800 */
[----:B------:R0:W-:Y:S04]  /*ceb0*/  STL.64 [R1+0x888], R6 ;  /* 0x0008880601007387 */ /* 0x0001e80000100a00 */
[----:B------:R-:W3:Y:S04]  /*cec0*/  LDL.LU R24, [R1+0x1a8] ;  /* 0x0001a80001187983 */ /* 0x000ee80000300800 */
[----:B------:R1:W-:Y:S04]  /*ced0*/  STL.64 [R1+0x898], R2 ;  /* 0x0008980201007387 */ /* 0x0003e80000100a00 */
[----:B------:R-:W4:Y:S04]  /*cee0*/  LDL.LU R25, [R1+0x184] ;  /* 0x0001840001197983 */ /* 0x000f280000300800 */
[----:B------:R-:W5:Y:S04]  /*cef0*/  LDL.LU R20, [R1+0x180] ;  /* 0x0001800001147983 */ /* 0x000f680000300800 */
[----:B------:R-:W2:Y:S04]  /*cf00*/  LDL.LU R21, [R1+0x15c] ;  /* 0x00015c0001157983 */ /* 0x000ea80000300800 */
[----:B------:R-:W2:Y:S04]  /*cf10*/  LDL.LU R16, [R1+0x158] ;  /* 0x0001580001107983 */ /* 0x000ea80000300800 */
[----:B------:R-:W2:Y:S04]  /*cf20*/  LDL.LU R17, [R1+0x144] ;  /* 0x0001440001117983 */ /* 0x000ea80000300800 */
[----:B0-----:R-:W2:Y:S04]  /*cf30*/  LDL.LU R6, [R1+0x140] ;  /* 0x0001400001067983 */ /* 0x001ea80000300800 */
[----:B------:R-:W2:Y:S04]  /*cf40*/  LDL.LU R7, [R1+0x124] ;  /* 0x0001240001077983 */ /* 0x000ea80000300800 */
[----:B-1----:R-:W2:Y:S04]  /*cf50*/  LDL.LU R2, [R1+0xfc] ;  /* 0x0000fc0001027983 */ /* 0x002ea80000300800 */
[----:B------:R-:W2:Y:S04]  /*cf60*/  LDL.LU R3, [R1+0x3a4] ;  /* 0x0003a40001037983 */ /* 0x000ea80000300800 */
[----:B------:R-:W2:Y:S01]  /*cf70*/  LDL.LU R15, [R1+0xf8] ;  /* 0x0000f800010f7983 */ /* 0x000ea20000300800 */
[----:B------:R-:W-:-:S05]  /*cf80*/  IMAD.WIDE R26, R27, 0x2, R10 ;  /* 0x000000021b1a7825 */ /* 0x000fca00078e020a */
[----:B------:R0:W-:Y:S02]  /*cf90*/  STL.64 [R1+0x8a8], R26 ;  /* 0x0008a81a01007387 */ /* 0x0001e40000100a00 */
[----:B0-----:R-:W-:-:S04]  /*cfa0*/  IMAD.WIDE R26, R22, 0x2, R10 ;  /* 0x00000002161a7825 */ /* 0x001fc800078e020a */
[--C-:B------:R-:W-:Y:S01]  /*cfb0*/  IMAD.WIDE R22, R23, 0x2, R10.reuse ;  /* 0x0000000217167825 */ /* 0x100fe200078e020a */
[----:B------:R0:W-:Y:S04]  /*cfc0*/  STL.64 [R1+0x8b8], R26 ;  /* 0x0008b81a01007387 */ /* 0x0001e80000100a00 */
[----:B0-----:R-:W2:Y:S04]  /*cfd0*/  LDL.LU.64 R26, [R1+0xed8] ;  /* 0x000ed800011a7983 */ /* 0x001ea80000300a00 */
[----:B------:R0:W-:Y:S02]  /*cfe0*/  STL.64 [R1+0x8c8], R22 ;  /* 0x0008c81601007387 */ /* 0x0001e40000100a00 */
[----:B0-----:R-:W-:-:S04]  /*cff0*/  IMAD.WIDE R22, R18, 0x2, R10 ;  /* 0x0000000212167825 */ /* 0x001fc800078e020a */
[--C-:B------:R-:W-:Y:S01]  /*d000*/  IMAD.WIDE R18, R19, 0x2, R10.reuse ;  /* 0x0000000213127825 */ /* 0x100fe200078e020a */
[----:B------:R0:W-:Y:S04]  /*d010*/  STL.64 [R1+0x8d8], R22 ;  /* 0x0008d81601007387 */ /* 0x0001e80000100a00 */
[----:B0-----:R-:W3:Y:S04]  /*d020*/  LDL.LU.64 R22, [R1+0xed0] ;  /* 0x000ed00001167983 */ /* 0x001ee80000300a00 */
[----:B------:R0:W-:Y:S02]  /*d030*/  STL.64 [R1+0x8e8], R18 ;  /* 0x0008e81201007387 */ /* 0x0001e40000100a00 */
[----:B0-----:R-:W-:-:S05]  /*d040*/  IMAD.WIDE R18, R8, 0x2, R10 ;  /* 0x0000000208127825 */ /* 0x001fca00078e020a */
[----:B------:R0:W-:Y:S04]  /*d050*/  STL.64 [R1+0x8f8], R18 ;  /* 0x0008f81201007387 */ /* 0x0001e80000100a00 */
[----:B0-----:R-:W4:Y:S01]  /*d060*/  LDL.LU.64 R18, [R1+0xec8] ;  /* 0x000ec80001127983 */ /* 0x001f220000300a00 */
[----:B------:R-:W-:-:S05]  /*d070*/  IMAD.WIDE R8, R9, 0x2, R10 ;  /* 0x0000000209087825 */ /* 0x000fca00078e020a */
[----:B------:R0:W-:Y:S02]  /*d080*/  STL.64 [R1+0x908], R8 ;  /* 0x0009080801007387 */ /* 0x0001e40000100a00 */
[----:B0-----:R-:W-:-:S04]  /*d090*/  IMAD.WIDE R8, R4, 0x2, R10 ;  /* 0x0000000204087825 */ /* 0x001fc800078e020a */
[--C-:B------:R-:W-:Y:S01]  /*d0a0*/  IMAD.WIDE R4, R5, 0x2, R10.reuse ;  /* 0x0000000205047825 */ /* 0x100fe200078e020a */
[----:B------:R0:W-:Y:S04]  /*d0b0*/  STL.64 [R1+0x918], R8 ;  /* 0x0009180801007387 */ /* 0x0001e80000100a00 */
[----:B0-----:R-:W5:Y:S04]  /*d0c0*/  LDL.LU.64 R8, [R1+0xec0] ;  /* 0x000ec00001087983 */ /* 0x001f680000300a00 */
[----:B------:R0:W-:Y:S02]  /*d0d0*/  STL.64 [R1+0x928], R4 ;  /* 0x0009280401007387 */ /* 0x0001e40000100a00 */
[----:B0-----:R-:W-:-:S04]  /*d0e0*/  IMAD.WIDE R4, R13, 0x2, R10 ;  /* 0x000000020d047825 */ /* 0x001fc800078e020a */
[--C-:B------:R-:W-:Y:S01]  /*d0f0*/  IMAD.WIDE R12, R12, 0x2, R10.reuse ;  /* 0x000000020c0c7825 */ /* 0x100fe200078e020a */
[----:B------:R0:W-:Y:S04]  /*d100*/  STL.64 [R1+0x938], R4 ;  /* 0x0009380401007387 */ /* 0x0001e80000100a00 */
[----:B0-----:R-:W5:Y:S04]  /*d110*/  LDL.LU.64 R4, [R1+0xeb8] ;  /* 0x000eb80001047983 */ /* 0x001f680000300a00 */
[----:B------:R0:W-:Y:S02]  /*d120*/  STL.64 [R1+0x948], R12 ;  /* 0x0009480c01007387 */ /* 0x0001e40000100a00 */
[----:B0-----:R-:W-:-:S05]  /*d130*/  IMAD.WIDE R12, R29, 0x2, R10 ;  /* 0x000000021d0c7825 */ /* 0x001fca00078e020a */
[----:B------:R2:W-:Y:S02]  /*d140*/  STL.64 [R1+0x958], R12 ;  /* 0x0009580c01007387 */ /* 0x0005e40000100a00 */
[----:B--2---:R-:W-:-:S05]  /*d150*/  IMAD.WIDE R12, R27, 0x2, R10 ;  /* 0x000000021b0c7825 */ /* 0x004fca00078e020a */
[----:B------:R3:W-:Y:S02]  /*d160*/  STL.64 [R1+0x968], R12 ;  /* 0x0009680c01007387 */ /* 0x0007e40000100a00 */
[----:B---3--:R-:W-:-:S05]  /*d170*/  IMAD.WIDE R12, R23, 0x2, R10 ;  /* 0x00000002170c7825 */ /* 0x008fca00078e020a */
[----:B------:R4:W-:Y:S02]  /*d180*/  STL.64 [R1+0x978], R12 ;  /* 0x0009780c01007387 */ /* 0x0009e40000100a00 */
[----:B----4-:R-:W-:-:S05]  /*d190*/  IMAD.WIDE R12, R19, 0x2, R10 ;  /* 0x00000002130c7825 */ /* 0x010fca00078e020a */
[----:B------:R0:W-:Y:S04]  /*d1a0*/  STL.64 [R1+0x988], R12 ;  /* 0x0009880c01007387 */ /* 0x0001e80000100a00 */
[----:B0-----:R-:W2:Y:S02]  /*d1b0*/  LDL.LU R13, [R1+0xeb4] ;  /* 0x000eb400010d7983 */ /* 0x001ea40000300800 */
[----:B--2---:R-:W-:-:S05]  /*d1c0*/  IMAD.WIDE R12, R13, 0x2, R10 ;  /* 0x000000020d0c7825 */ /* 0x004fca00078e020a */
[----:B------:R0:W-:Y:S04]  /*d1d0*/  STL.64 [R1+0x998], R12 ;  /* 0x0009980c01007387 */ /* 0x0001e80000100a00 */
[----:B0-----:R-:W2:Y:S02]  /*d1e0*/  LDL.LU R12, [R1+0xeb0] ;  /* 0x000eb000010c7983 */ /* 0x001ea40000300800 */
[----:B--2---:R-:W-:-:S05]  /*d1f0*/  IMAD.WIDE R12, R12, 0x2, R10 ;  /* 0x000000020c0c7825 */ /* 0x004fca00078e020a */
[----:B------:R5:W-:Y:S02]  /*d200*/  STL.64 [R1+0x9a8], R12 ;  /* 0x0009a80c01007387 */ /* 0x000be40000100a00 */
[----:B-----5:R-:W-:-:S05]  /*d210*/  IMAD.WIDE R12, R9, 0x2, R10 ;  /* 0x00000002090c7825 */ /* 0x020fca00078e020a */
[----:B------:R0:W-:Y:S02]  /*d220*/  STL.64 [R1+0x9b8], R12 ;  /* 0x0009b80c01007387 */ /* 0x0001e40000100a00 */
[----:B0-----:R-:W-:-:S05]  /*d230*/  IMAD.WIDE R12, R5, 0x2, R10 ;  /* 0x00000002050c7825 */ /* 0x001fca00078e020a */
[----:B------:R0:W-:Y:S02]  /*d240*/  STL.64 [R1+0x9c8], R12 ;  /* 0x0009c80c01007387 */ /* 0x0001e40000100a00 */
[----:B0-----:R-:W-:-:S05]  /*d250*/  IMAD.WIDE R12, R14, 0x2, R10 ;  /* 0x000000020e0c7825 */ /* 0x001fca00078e020a */
[----:B------:R0:W-:Y:S02]  /*d260*/  STL.64 [R1+0x9d8], R12 ;  /* 0x0009d80c01007387 */ /* 0x0001e40000100a00 */
[----:B0-----:R-:W-:-:S05]  /*d270*/  IMAD.WIDE R12, R24, 0x2, R10 ;  /* 0x00000002180c7825 */ /* 0x001fca00078e020a */
[----:B------:R0:W-:Y:S02]  /*d280*/  STL.64 [R1+0x9e8], R12 ;  /* 0x0009e80c01007387 */ /* 0x0001e40000100a00 */
[----:B0-----:R-:W-:-:S05]  /*d290*/  IMAD.WIDE R12, R25, 0x2, R10 ;  /* 0x00000002190c7825 */ /* 0x001fca00078e020a */
[----:B------:R0:W-:Y:S04]  /*d2a0*/  STL.64 [R1+0x9f8], R12 ;  /* 0x0009f80c01007387 */ /* 0x0001e80000100a00 */
[----:B0-----:R-:W2:Y:S04]  /*d2b0*/  LDL.LU.64 R12, [R1+0xea8] ;  /* 0x000ea800010c7983 */ /* 0x001ea80000300a00 */
[----:B------:R-:W-:Y:S04]  /*d2c0*/  STL [R1+0xdf8], R25 ;  /* 0x000df81901007387 */ /* 0x000fe80000100800 */
[----:B------:R0:W-:Y:S02]  /*d2d0*/  STL [R1+0xdfc], R24 ;  /* 0x000dfc1801007387 */ /* 0x0001e40000100800 */
[----:B0-----:R-:W-:-:S05]  /*d2e0*/  IMAD.WIDE R24, R20, 0x2, R10 ;  /* 0x0000000214187825 */ /* 0x001fca00078e020a */
[----:B------:R0:W-:Y:S04]  /*d2f0*/  STL.64 [R1+0xa08], R24 ;  /* 0x000a081801007387 */ /* 0x0001e80000100a00 */
[----:B------:R1:W-:Y:S01]  /*d300*/  STL.64 [R1+0xe08], R20 ;  /* 0x000e081401007387 */ /* 0x0003e20000100a00 */
[----:B0-----:R-:W-:-:S04]  /*d310*/  IMAD.WIDE R24, R21, 0x2, R10 ;  /* 0x0000000215187825 */ /* 0x001fc800078e020a */
[--C-:B-1----:R-:W-:Y:S01]  /*d320*/  IMAD.WIDE R20, R16, 0x2, R10.reuse ;  /* 0x0000000210147825 */ /* 0x102fe200078e020a */
[----:B------:R0:W-:Y:S04]  /*d330*/  STL.64 [R1+0xa18], R24 ;  /* 0x000a181801007387 */ /* 0x0001e80000100a00 */
[----:B------:R1:W-:Y:S04]  /*d340*/  STL.64 [R1+0xe10], R16 ;  /* 0x000e101001007387 */ /* 0x0003e80000100a00 */
[----:B------:R3:W-:Y:S01]  /*d350*/  STL.64 [R1+0xa28], R20 ;  /* 0x000a281401007387 */ /* 0x0007e20000100a00 */
[----:B0-----:R-:W-:-:S04]  /*d360*/  IMAD.WIDE R24, R17, 0x2, R10 ;  /* 0x0000000211187825 */ /* 0x001fc800078e020a */
[--C-:B-1----:R-:W-:Y:S01]  /*d370*/  IMAD.WIDE R16, R7, 0x2, R10.reuse ;  /* 0x0000000207107825 */ /* 0x102fe200078e020a */
[----:B------:R-:W-:Y:S03]  /*d380*/  STL.64 [R1+0xa38], R24 ;  /* 0x000a381801007387 */ /* 0x000fe60000100a00 */
[--C-:B---3--:R-:W-:Y:S01]  /*d390*/  IMAD.WIDE R20, R6, 0x2, R10.reuse ;  /* 0x0000000206147825 */ /* 0x108fe200078e020a */
[----:B------:R0:W-:Y:S04]  /*d3a0*/  STL.64 [R1+0xe18], R6 ;  /* 0x000e180601007387 */ /* 0x0001e80000100a00 */
[----:B------:R-:W-:Y:S04]  /*d3b0*/  STL.64 [R1+0xa48], R20 ;  /* 0x000a481401007387 */ /* 0x000fe80000100a00 */
[----:B------:R1:W-:Y:S01]  /*d3c0*/  STL.64 [R1+0xa58], R16 ;  /* 0x000a581001007387 */ /* 0x0003e20000100a00 */
[----:B0-----:R-:W-:-:S03]  /*d3d0*/  IMAD.WIDE R6, R2, 0x2, R10 ;  /* 0x0000000202067825 */ /* 0x001fc600078e020a */
[----:B------:R-:W-:Y:S04]  /*d3e0*/  STL.64 [R1+0xe20], R2 ;  /* 0x000e200201007387 */ /* 0x000fe80000100a00 */
[----:B------:R0:W-:Y:S01]  /*d3f0*/  STL.64 [R1+0xa68], R6 ;  /* 0x000a680601007387 */ /* 0x0001e20000100a00 */
[----:B-1----:R-:W-:-:S05]  /*d400*/  IMAD.WIDE R16, R3, 0x2, R10 ;  /* 0x0000000203107825 */ /* 0x002fca00078e020a */
[----:B------:R-:W-:Y:S01]  /*d410*/  STL.64 [R1+0xa88], R16 ;  /* 0x000a881001007387 */ /* 0x000fe20000100a00 */
[----:B0-----:R-:W-:-:S03]  /*d420*/  IMAD.WIDE R6, R15, 0x2, R10 ;  /* 0x000000020f067825 */ /* 0x001fc600078e020a */
[----:B------:R-:W3:Y:S04]  /*d430*/  LDL.LU R2, [R1+0x58] ;  /* 0x0000580001027983 */ /* 0x000ee80000300800 */
[----:B------:R-:W4:Y:S04]  /*d440*/  LDL.LU R3, [R1+0x68] ;  /* 0x0000680001037983 */ /* 0x000f280000300800 */
[----:B------:R0:W-:Y:S04]  /*d450*/  STL.64 [R1+0xa78], R6 ;  /* 0x000a780601007387 */ /* 0x0001e80000100a00 */
[----:B0-----:R-:W5:Y:S04]  /*d460*/  LDL.LU R6, [R1+0x78] ;  /* 0x0000780001067983 */ /* 0x001f680000300800 */
[----:B------:R-:W3:Y:S04]  /*d470*/  LDL.LU R7, [R1+0x1f0] ;  /* 0x0001f00001077983 */ /* 0x000ee80000300800 */
[----:B------:R-:W3:Y:S04]  /*d480*/  LDL.LU R16, [R1+0x208] ;  /* 0x0002080001107983 */ /* 0x000ee80000300800 */
[----:B------:R-:W3:Y:S04]  /*d490*/  LDL.LU R17, [R1+0x20c] ;  /* 0x00020c0001117983 */ /* 0x000ee80000300800 */
[----:B------:R-:W3:Y:S04]  /*d4a0*/  LDL.LU R20, [R1+0x218] ;  /* 0x0002180001147983 */ /* 0x000ee80000300800 */
[----:B------:R-:W3:Y:S04]  /*d4b0*/  LDL.LU R21, [R1+0x21c] ;  /* 0x00021c0001157983 */ /* 0x000ee80000300800 */
[----:B------:R-:W3:Y:S04]  /*d4c0*/  LDL.LU R24, [R1+0x230] ;  /* 0x0002300001187983 */ /* 0x000ee80000300800 */
[----:B------:R-:W3:Y:S04]  /*d4d0*/  LDL.LU R25, [R1+0x234] ;  /* 0x0002340001197983 */ /* 0x000ee80000300800 */
[----:B------:R0:W-:Y:S04]  /*d4e0*/  STL.64 [R1+0xe28], R14 ;  /* 0x000e280e01007387 */ /* 0x0001e80000100a00 */
[----:B0-----:R-:W3:Y:S04]  /*d4f0*/  LDL.LU R14, [R1+0x40] ;  /* 0x00004000010e7983 */ /* 0x001ee80000300800 */
[----:B------:R-:W3:Y:S01]  /*d500*/  LDL.LU R15, [R1+0x48] ;  /* 0x00004800010f7983 */ /* 0x000ee20000300800 */
[----:B--2---:R-:W-:-:S04]  /*d510*/  IMAD.WIDE R4, R4, 0x2, R12 ;  /* 0x0000000204047825 */ /* 0x004fc800078e020c */
[--C-:B------:R-:W-:Y:S01]  /*d520*/  IMAD.WIDE R8, R8, 0x2, R12.reuse ;  /* 0x0000000208087825 */ /* 0x100fe200078e020c */
[----:B------:R0:W-:Y:S04]  /*d530*/  STL.64 [R1+0xe30], R4 ;  /* 0x000e300401007387 */ /* 0x0001e80000100a00 */
[----:B0-----:R-:W2:Y:S04]  /*d540*/  LDL.LU R4, [R1+0x20] ;  /* 0x0000200001047983 */ /* 0x001ea80000300800 */
[----:B------:R-:W3:Y:S04]  /*d550*/  LDL.LU R5, [R1+0x30] ;  /* 0x0000300001057983 */ /* 0x000ee80000300800 */
[----:B------:R0:W-:Y:S04]  /*d560*/  STL.64 [R1+0xe38], R8 ;  /* 0x000e380801007387 */ /* 0x0001e80000100a00 */
[----:B0-----:R-:W3:Y:S04]  /*d570*/  LDL.LU R8, [R1+0x8] ;  /* 0x0000080001087983 */ /* 0x001ee80000300800 */
[----:B------:R-:W4:Y:S01]  /*d580*/  LDL.LU R9, [R1+0x18] ;  /* 0x0000180001097983 */ /* 0x000f220000300800 */
[----:B------:R-:W-:-:S04]  /*d590*/  IMAD.WIDE R10, R0, 0x2, R12 ;  /* 0x00000002000a7825 */ /* 0x000fc800078e020c */
[--C-:B------:R-:W-:Y:S01]  /*d5a0*/  IMAD.WIDE R18, R18, 0x2, R12.reuse ;  /* 0x0000000212127825 */ /* 0x100fe200078e020c */
[----:B------:R-:W-:Y:S03]  /*d5b0*/  STL.64 [R1+0xe40], R10 ;  /* 0x000e400a01007387 */ /* 0x000fe60000100a00 */
[--C-:B------:R-:W-:Y:S01]  /*d5c0*/  IMAD.WIDE R22, R22, 0x2, R12.reuse ;  /* 0x0000000216167825 */ /* 0x100fe200078e020c */
[----:B------:R2:W-:Y:S03]  /*d5d0*/  STL.64 [R1+0xe48], R18 ;  /* 0x000e481201007387 */ /* 0x0005e60000100a00 */
[--C-:B------:R-:W-:Y:S01]  /*d5e0*/  IMAD.WIDE R26, R26, 0x2, R12.reuse ;  /* 0x000000021a1a7825 */ /* 0x100fe200078e020c */
[----:B------:R-:W-:Y:S03]  /*d5f0*/  STL.64 [R1+0xe50], R22 ;  /* 0x000e501601007387 */ /* 0x000fe60000100a00 */
[--C-:B------:R-:W-:Y:S01]  /*d600*/  IMAD.WIDE R28, R28, 0x2, R12.reuse ;  /* 0x000000021c1c7825 */ /* 0x100fe200078e020c */
[----:B------:R-:W-:Y:S04]  /*d610*/  STL.64 [R1+0xe58], R26 ;  /* 0x000e581a01007387 */ /* 0x000fe80000100a00 */
[----:B------:R-:W-:Y:S01]  /*d620*/  STL.64 [R1+0xe60], R28 ;  /* 0x000e601c01007387 */ /* 0x000fe20000100a00 */
[----:B--2---:R-:W-:-:S04]  /*d630*/  IMAD.WIDE R18, R4, 0x2, R12 ;  /* 0x0000000204127825 */ /* 0x004fc800078e020c */
[----:B---3--:R-:W-:-:S04]  /*d640*/  IMAD.WIDE R10, R8, 0x2, R12 ;  /* 0x00000002080a7825 */ /* 0x008fc800078e020c */
[--C-:B----4-:R-:W-:Y:S01]  /*d650*/  IMAD.WIDE R8, R9, 0x2, R12.reuse ;  /* 0x0000000209087825 */ /* 0x110fe200078e020c */
[----:B------:R0:W-:Y:S04]  /*d660*/  STL.64 [R1+0x8], R10 ;  /* 0x0000080a01007387 */ /* 0x0001e80000100a00 */
[----:B------:R1:W-:Y:S04]  /*d670*/  STL.64 [R1+0x18], R8 ;  /* 0x0000180801007387 */ /* 0x0003e80000100a00 */
[----:B------:R-:W-:Y:S01]  /*d680*/  STL.64 [R1+0x20], R18 ;  /* 0x0000201201007387 */ /* 0x000fe20000100a00 */
[----:B0-----:R-:W-:-:S04]  /*d690*/  IMAD.WIDE R10, R5, 0x2, R12 ;  /* 0x00000002050a7825 */ /* 0x001fc800078e020c */
[--C-:B-1----:R-:W-:Y:S01]  /*d6a0*/  IMAD.WIDE R8, R14, 0x2, R12.reuse ;  /* 0x000000020e087825 */ /* 0x102fe200078e020c */
[----:B------:R0:W-:Y:S03]  /*d6b0*/  STL.64 [R1+0x30], R10 ;  /* 0x0000300a01007387 */ /* 0x0001e60000100a00 */
[--C-:B------:R-:W-:Y:S01]  /*d6c0*/  IMAD.WIDE R4, R15, 0x2, R12.reuse ;  /* 0x000000020f047825 */ /* 0x100fe200078e020c */
[----:B------:R1:W-:Y:S04]  /*d6d0*/  STL.64 [R1+0x40], R8 ;  /* 0x0000400801007387 */ /* 0x0003e80000100a00 */
[----:B------:R5:W-:Y:S01]  /*d6e0*/  STL.64 [R1+0x48], R4 ;  /* 0x0000480401007387 */ /* 0x000be20000100a00 */
[----:B0-----:R-:W-:-:S04]  /*d6f0*/  IMAD.WIDE R10, R2, 0x2, R12 ;  /* 0x00000002020a7825 */ /* 0x001fc800078e020c */
[--C-:B-1----:R-:W-:Y:S01]  /*d700*/  IMAD.WIDE R8, R3, 0x2, R12.reuse ;  /* 0x0000000203087825 */ /* 0x102fe200078e020c */
[----:B------:R-:W-:Y:S03]  /*d710*/  STL.64 [R1+0x58], R10 ;  /* 0x0000580a01007387 */ /* 0x000fe60000100a00 */
[--C-:B-----5:R-:W-:Y:S01]  /*d720*/  IMAD.WIDE R4, R6, 0x2, R12.reuse ;  /* 0x0000000206047825 */ /* 0x120fe200078e020c */
        /* <DEDUP_REMOVED lines=9> */
[--C-:B--2---:R-:W-:Y:S01]  /*d7c0*/  IMAD.WIDE R6, R21, 0x2, R12.reuse ;  /* 0x0000000215067825 */ /* 0x104fe200078e020c */
[----:B------:R1:W-:Y:S04]  /*d7d0*/  STL.64 [R1+0xb0], R2 ;  /* 0x0000b00201007387 */ /* 0x0003e80000100a00 */
[----:B------:R-:W-:Y:S01]  /*d7e0*/  STL.64 [R1+0xc0], R6 ;  /* 0x0000c00601007387 */ /* 0x000fe20000100a00 */
[----:B0-----:R-:W-:-:S03]  /*d7f0*/  IMAD.WIDE R4, R24, 0x2, R12 ;  /* 0x0000000218047825 */ /* 0x001fc600078e020c */
[----:B------:R-:W2:Y:S04]  /*d800*/  LDL.LU R28, [R1+0x1e0] ;  /* 0x0001e000011c7983 */ /* 0x000ea80000300800 */
[----:B------:R-:W-:Y:S04]  /*d810*/  STL.64 [R1+0xd0], R4 ;  /* 0x0000d00401007387 */ /* 0x000fe80000100a00 */
[----:B------:R-:W3:Y:S01]  /*d820*/  LDL.LU R29, [R1+0x258] ;  /* 0x00025800011d7983 */ /* 0x000ee20000300800 */
[----:B-1----:R-:W-:-:S05]  /*d830*/  IMAD.WIDE R2, R25, 0x2, R12 ;  /* 0x0000000219027825 */ /* 0x002fca00078e020c */
[----:B------:R-:W-:Y:S04]  /*d840*/  STL.64 [R1+0xe0], R2 ;  /* 0x0000e00201007387 */ /* 0x000fe80000100a00 */
[----:B---3--:R0:W-:Y:S04]  /*d850*/  STL [R1+0xe90], R29 ;  /* 0x000e901d01007387 */ /* 0x0081e80000100800 */
[----:B0-----:R-:W3:Y:S04]  /*d860*/  LDL.LU R29, [R1+0x1e4] ;  /* 0x0001e400011d7983 */ /* 0x001ee80000300800 */
[----:B--2---:R0:W-:Y:S04]  /*d870*/  STL [R1+0xe94], R28 ;  /* 0x000e941c01007387 */ /* 0x0041e80000100800 */
[----:B0-----:R-:W2:Y:S04]  /*d880*/  LDL.LU R28, [R1+0x244] ;  /* 0x00024400011c7983 */ /* 0x001ea80000300800 */
[----:B---3--:R0:W-:Y:S04]  /*d890*/  STL [R1+0xe98], R29 ;  /* 0x000e981d01007387 */ /* 0x0081e80000100800 */
[----:B0-----:R-:W3:Y:S04]  /*d8a0*/  LDL.LU R29, [R1+0x240] ;  /* 0x00024000011d7983 */ /* 0x001ee80000300800 */
[----:B--2---:R0:W-:Y:S04]  /*d8b0*/  STL [R1+0xe9c], R28 ;  /* 0x000e9c1c01007387 */ /* 0x0041e80000100800 */
[----:B0-----:R-:W2:Y:S04]  /*d8c0*/  LDL.LU R28, [R1+0x1f4] ;  /* 0x0001f400011c7983 */ /* 0x001ea80000300800 */
[----:B---3--:R2:W-:Y:S04]  /*d8d0*/  STL [R1+0xea0], R29 ;  /* 0x000ea01d01007387 */ /* 0x0085e80000100800 */
        /* <DEDUP_REMOVED lines=17> */
[----:B--2---:R-:W-:-:S03]  /*d9f0*/  IMAD.WIDE R28, R28, 0x2, R12 ;  /* 0x000000021c1c7825 */ /* 0x004fc600078e020c */
[----:B------:R-:W2:Y:S04]  /*da00*/  LDL.LU R6, [R1+0x2d0] ;  /* 0x0002d00001067983 */ /* 0x000ea80000300800 */
[----:B------:R-:W2:Y:S04]  /*da10*/  LDL.LU R7, [R1+0x2d4] ;  /* 0x0002d40001077983 */ /* 0x000ea80000300800 */
[----:B------:R-:W2:Y:S04]  /*da20*/  LDL.LU R16, [R1+0x2d8] ;  /* 0x0002d80001107983 */ /* 0x000ea80000300800 */
[----:B------:R-:W2:Y:S04]  /*da30*/  LDL.LU R17, [R1+0x2dc] ;  /* 0x0002dc0001117983 */ /* 0x000ea80000300800 */
[----:B------:R-:W2:Y:S04]  /*da40*/  LDL.LU R20, [R1+0x2e0] ;  /* 0x0002e00001147983 */ /* 0x000ea80000300800 */
[----:B------:R-:W2:Y:S04]  /*da50*/  LDL.LU R21, [R1+0x2e4] ;  /* 0x0002e40001157983 */ /* 0x000ea80000300800 */
[----:B------:R-:W2:Y:S04]  /*da60*/  LDL.LU R24, [R1+0x2e8] ;  /* 0x0002e80001187983 */ /* 0x000ea80000300800 */
[----:B------:R-:W2:Y:S04]  /*da70*/  LDL.LU R25, [R1+0x2ec] ;  /* 0x0002ec0001197983 */ /* 0x000ea80000300800 */
[----:B------:R0:W-:Y:S04]  /*da80*/  STL.64 [R1+0xf0], R28 ;  /* 0x0000f01c01007387 */ /* 0x0001e80000100a00 */
[----:B0-----:R-:W2:Y:S02]  /*da90*/  LDL.LU R29, [R1+0xea0] ;  /* 0x000ea000011d7983 */ /* 0x001ea40000300800 */
[----:B--2---:R-:W-:-:S05]  /*daa0*/  IMAD.WIDE R28, R29, 0x2, R12 ;  /* 0x000000021d1c7825 */ /* 0x004fca00078e020c */
        /* <DEDUP_REMOVED lines=12> */
[----:B------:R3:W-:Y:S02]  /*db70*/  STL.64 [R1+0x168], R28 ;  /* 0x0001681c01007387 */ /* 0x0007e40000100a00 */
[----:B---3--:R-:W-:-:S04]  /*db80*/  IMAD.WIDE R28, R26, 0x2, R12 ;  /* 0x000000021a1c7825 */ /* 0x008fc800078e020c */
[--C-:B----4-:R-:W-:Y:S01]  /*db90*/  IMAD.WIDE R26, R27, 0x2, R12.reuse ;  /* 0x000000021b1a7825 */ /* 0x110fe200078e020c */
[----:B------:R5:W-:Y:S04]  /*dba0*/  STL.64 [R1+0x178], R28 ;  /* 0x0001781c01007387 */ /* 0x000be80000100a00 */
[----:B------:R0:W-:Y:S01]  /*dbb0*/  STL.64 [R1+0x190], R26 ;  /* 0x0001901a01007387 */ /* 0x0001e20000100a00 */
[----:B-----5:R-:W-:-:S04]  /*dbc0*/  IMAD.WIDE R28, R22, 0x2, R12 ;  /* 0x00000002161c7825 */ /* 0x020fc800078e020c */
[--C-:B0-----:R-:W-:Y:S01]  /*dbd0*/  IMAD.WIDE R26, R23, 0x2, R12.reuse ;  /* 0x00000002171a7825 */ /* 0x101fe200078e020c */
        /* <DEDUP_REMOVED lines=9> */
[--C-:B--2---:R-:W-:Y:S01]  /*dc70*/  IMAD.WIDE R18, R0, 0x2, R12.reuse ;  /* 0x0000000200127825 */ /* 0x104fe200078e020c */
        /* <DEDUP_REMOVED lines=193> */
[----:B0-----:R-:W2:Y:S04]  /*e890*/  LDL.LU.64 R28, [R1+0xe60] ;  /* 0x000e6000011c7983 */ /* 0x001ea80000300a00 */
[----:B------:R5:W-:Y:S02]  /*e8a0*/  STL.64 [R1+0x860], R26 ;  /* 0x0008601a01007387 */ /* 0x000be40000100a00 */
[----:B-----5:R-:W-:-:S04]  /*e8b0*/  IMAD.WIDE R26, R22, 0x2, R12 ;  /* 0x00000002161a7825 */ /* 0x020fc800078e020c */
[--C-:B------:R-:W-:Y:S01]  /*e8c0*/  IMAD.WIDE R22, R23, 0x2, R12.reuse ;  /* 0x0000000217167825 */ /* 0x100fe200078e020c */
[----:B------:R0:W-:Y:S04]  /*e8d0*/  STL.64 [R1+0x870], R26 ;  /* 0x0008701a01007387 */ /* 0x0001e80000100a00 */
[----:B0-----:R-:W3:Y:S04]  /*e8e0*/  LDL.LU.64 R26, [R1+0xe58] ;  /* 0x000e5800011a7983 */ /* 0x001ee80000300a00 */
[----:B------:R0:W-:Y:S02]  /*e8f0*/  STL.64 [R1+0x880], R22 ;  /* 0x0008801601007387 */ /* 0x0001e40000100a00 */
[----:B0-----:R-:W-:-:S04]  /*e900*/  IMAD.WIDE R22, R18, 0x2, R12 ;  /* 0x0000000212167825 */ /* 0x001fc800078e020c */
[--C-:B------:R-:W-:Y:S01]  /*e910*/  IMAD.WIDE R18, R19, 0x2, R12.reuse ;  /* 0x0000000213127825 */ /* 0x100fe200078e020c */
[----:B------:R0:W-:Y:S04]  /*e920*/  STL.64 [R1+0x890], R22 ;  /* 0x0008901601007387 */ /* 0x0001e80000100a00 */
[----:B0-----:R-:W4:Y:S04]  /*e930*/  LDL.LU.64 R22, [R1+0xe50] ;  /* 0x000e500001167983 */ /* 0x001f280000300a00 */
        /* <DEDUP_REMOVED lines=23> */
[----:B0-----:R-:W-:-:S05]  /*eab0*/  IMAD.WIDE R14, R2, 0x2, R12 ;  /* 0x00000002020e7825 */ /* 0x001fca00078e020c */
[----:B------:R0:W-:Y:S04]  /*eac0*/  STL.64 [R1+0x940], R14 ;  /* 0x0009400e01007387 */ /* 0x0001e80000100a00 */
[----:B0-----:R-:W2:Y:S01]  /*ead0*/  LDL.LU.64 R14, [R1+0xe28] ;  /* 0x000e2800010e7983 */ /* 0x001ea20000300a00 */
[----:B------:R-:W-:-:S05]  /*eae0*/  IMAD.WIDE R2, R3, 0x2, R12 ;  /* 0x0000000203027825 */ /* 0x000fca00078e020c */
[----:B------:R0:W-:Y:S02]  /*eaf0*/  STL.64 [R1+0x260], R2 ;  /* 0x0002600201007387 */ /* 0x0001e40000100a00 */
[----:B0-----:R-:W-:-:S04]  /*eb00*/  IMAD.WIDE R2, R6, 0x2, R12 ;  /* 0x0000000206027825 */ /* 0x001fc800078e020c */
[--C-:B------:R-:W-:Y:S01]  /*eb10*/  IMAD.WIDE R6, R7, 0x2, R12.reuse ;  /* 0x0000000207067825 */ /* 0x100fe200078e020c */
[----:B------:R0:W-:Y:S04]  /*eb20*/  STL.64 [R1+0x960], R2 ;  /* 0x0009600201007387 */ /* 0x0001e80000100a00 */
[----:B0-----:R-:W3:Y:S04]  /*eb30*/  LDL.LU.64 R2, [R1+0xe20] ;  /* 0x000e200001027983 */ /* 0x001ee80000300a00 */
        /* <DEDUP_REMOVED lines=16> */
[----:B--2---:R-:W-:-:S02]  /*ec40*/  IMAD.WIDE R24, R14, 0x2, R12 ;  /* 0x000000020e187825 */ /* 0x004fc400078e020c */
[----:B------:R-:W2:Y:S04]  /*ec50*/  LDL.LU R14, [R1+0xe00] ;  /* 0x000e0000010e7983 */ /* 0x000ea80000300800 */
        /* <DEDUP_REMOVED lines=24> */
[----:B------:R0:W-:Y:S03]  /*ede0*/  STL.64 [R1+0xa70], R6 ;  /* 0x000a700601007387 */ /* 0x0001e60000100a00 */
[----:B------:R-:W-:Y:S01]  /*edf0*/  IMAD.WIDE R12, R15, 0x2, R12 ;  /* 0x000000020f0c7825 */ /* 0x000fe200078e020c */
[----:B0-----:R-:W2:Y:S04]  /*ee00*/  LDL.LU.64 R6, [R1+0xdd8] ;  /* 0x000dd80001067983 */ /* 0x001ea80000300a00 */
[----:B------:R0:W-:Y:S04]  /*ee10*/  STL.64 [R1+0xc98], R2 ;  /* 0x000c980201007387 */ /* 0x0001e80000100a00 */
[----:B0-----:R-:W2:Y:S04]  /*ee20*/  LDL.LU.64 R2, [R1+0xdd0] ;  /* 0x000dd00001027983 */ /* 0x001ea80000300a00 */
[----:B------:R-:W3:Y:S04]  /*ee30*/  LDL.LU R15, [R1+0xdc8] ;  /* 0x000dc800010f7983 */ /* 0x000ee80000300800 */
[----:B------:R-:W-:Y:S04]  /*ee40*/  STL.64 [R1+0xdc0], R12 ;  /* 0x000dc00c01007387 */ /* 0x000fe80000100a00 */
[----:B--2---:R-:W-:Y:S04]  /*ee50*/  STL [R1+0x298], R2 ;  /* 0x0002980201007387 */ /* 0x004fe80000100800 */
[----:B------:R-:W-:Y:S04]  /*ee60*/  STL [R1+0x294], R3 ;  /* 0x0002940301007387 */ /* 0x000fe80000100800 */
[----:B------:R-:W-:Y:S04]  /*ee70*/  STL [R1+0x2a0], R4 ;  /* 0x0002a00401007387 */ /* 0x000fe80000100800 */
[----:B------:R-:W-:Y:S04]  /*ee80*/  STL [R1+0x29c], R5 ;  /* 0x00029c0501007387 */ /* 0x000fe80000100800 */
[----:B------:R-:W-:Y:S04]  /*ee90*/  STL [R1+0x2a8], R6 ;  /* 0x0002a80601007387 */ /* 0x000fe80000100800 */
[----:B------:R-:W-:Y:S04]  /*eea0*/  STL [R1+0x2a4], R7 ;  /* 0x0002a40701007387 */ /* 0x000fe80000100800 */
[----:B------:R-:W-:Y:S04]  /*eeb0*/  STL [R1+0x2b0], R8 ;  /* 0x0002b00801007387 */ /* 0x000fe80000100800 */
[----:B------:R-:W-:Y:S04]  /*eec0*/  STL [R1+0x2ac], R9 ;  /* 0x0002ac0901007387 */ /* 0x000fe80000100800 */
[----:B------:R-:W-:Y:S04]  /*eed0*/  STL [R1+0x2b8], R14 ;  /* 0x0002b80e01007387 */ /* 0x000fe80000100800 */
[----:B---3--:R0:W-:Y:S04]  /*eee0*/  STL [R1+0x2b4], R15 ;  /* 0x0002b40f01007387 */ /* 0x0081e80000100800 */
[----:B0-----:R-:W2:Y:S04]  /*eef0*/  LDL.LU.64 R14, [R1+0x8] ;  /* 0x00000800010e7983 */ /* 0x001ea80000300a00 */
[----:B------:R-:W-:Y:S04]  /*ef00*/  STL [R1+0x2c0], R10 ;  /* 0x0002c00a01007387 */ /* 0x000fe80000100800 */
[----:B------:R0:W-:Y:S04]  /*ef10*/  STL [R1+0x2bc], R11 ;  /* 0x0002bc0b01007387 */ /* 0x0001e80000100800 */
[----:B0-----:R-:W3:Y:S04]  /*ef20*/  LDL.LU.64 R10, [R1+0x10] ;  /* 0x00001000010a7983 */ /* 0x001ee80000300a00 */
[----:B------:R-:W2:Y:S04]  /*ef30*/  LDL.LU.64 R8, [R1+0x28] ;  /* 0x0000280001087983 */ /* 0x000ea80000300a00 */
[----:B------:R-:W-:Y:S04]  /*ef40*/  STL [R1+0x2c8], R16 ;  /* 0x0002c81001007387 */ /* 0x000fe80000100800 */
[----:B------:R0:W-:Y:S04]  /*ef50*/  STL [R1+0x2c4], R17 ;  /* 0x0002c41101007387 */ /* 0x0001e80000100800 */
[----:B0-----:R-:W2:Y:S04]  /*ef60*/  LDL.LU.64 R16, [R1] ;  /* 0x0000000001107983 */ /* 0x001ea80000300a00 */
[----:B------:R-:W3:Y:S04]  /*ef70*/  LDL.LU.64 R6, [R1+0x18] ;  /* 0x0000180001067983 */ /* 0x000ee80000300a00 */
[----:B-----5:R-:W-:Y:S04]  /*ef80*/  STL [R1+0x2d0], R18 ;  /* 0x0002d01201007387 */ /* 0x020fe80000100800 */
[----:B------:R-:W-:Y:S04]  /*ef90*/  STL [R1+0x2cc], R19 ;  /* 0x0002cc1301007387 */ /* 0x000fe80000100800 */
[----:B------:R-:W5:Y:S04]  /*efa0*/  LDL.LU.64 R4, [R1+0x38] ;  /* 0x0000380001047983 */ /* 0x000f680000300a00 */
[----:B------:R-:W-:Y:S04]  /*efb0*/  STL [R1+0x2d8], R20 ;  /* 0x0002d81401007387 */ /* 0x000fe80000100800 */
[----:B------:R0:W-:Y:S04]  /*efc0*/  STL [R1+0x2d4], R21 ;  /* 0x0002d41501007387 */ /* 0x0001e80000100800 */
[----:B------:R-:W5:Y:S04]  /*efd0*/  LDL.LU.64 R12, [R1+0x20] ;  /* 0x00002000010c7983 */ /* 0x000f680000300a00 */
[----:B----4-:R-:W-:Y:S04]  /*efe0*/  STL [R1+0x2e0], R22 ;  /* 0x0002e01601007387 */ /* 0x010fe80000100800 */
[----:B------:R1:W-:Y:S04]  /*eff0*/  STL [R1+0x2dc], R23 ;  /* 0x0002dc1701007387 */ /* 0x0003e80000100800 */
[----:B------:R-:W4:Y:S04]  /*f000*/  LDL.LU.64 R2, [R1+0x50] ;  /* 0x0000500001027983 */ /* 0x000f280000300a00 */
[----:B------:R-:W-:Y:S04]  /*f010*/  STL [R1+0x2e8], R24 ;  /* 0x0002e81801007387 */ /* 0x000fe80000100800 */
[----:B------:R-:W-:Y:S04]  /*f020*/  STL [R1+0x2e4], R25 ;  /* 0x0002e41901007387 */ /* 0x000fe80000100800 */
[----:B0-----:R-:W4:Y:S04]  /*f030*/  LDL.LU.64 R20, [R1+0x30] ;  /* 0x0000300001147983 */ /* 0x001f280000300a00 */
[----:B------:R-:W-:Y:S04]  /*f040*/  STL [R1+0x2f0], R26 ;  /* 0x0002f01a01007387 */ /* 0x000fe80000100800 */
[----:B------:R-:W-:Y:S04]  /*f050*/  STL [R1+0x2ec], R27 ;  /* 0x0002ec1b01007387 */ /* 0x000fe80000100800 */
[----:B-1----:R-:W4:Y:S04]  /*f060*/  LDL.LU.64 R22, [R1+0x60] ;  /* 0x0000600001167983 */ /* 0x002f280000300a00 */
[----:B--2---:R0:W-:Y:S04]  /*f070*/  STL [R1+0x2f8], R16 ;  /* 0x0002f81001007387 */ /* 0x0041e80000100800 */
[----:B------:R-:W2:Y:S01]  /*f080*/  LDL.LU.64 R18, [R1+0x40] ;  /* 0x0000400001127983 */ /* 0x000ea20000300a00 */
[----:B------:R-:W-:-:S05]  /*f090*/  IMAD.MOV.U32 R0, RZ, RZ, R17 ;  /* 0x000000ffff007224 */ /* 0x000fca00078e0011 */
[----:B------:R3:W-:Y:S04]  /*f0a0*/  STL [R1+0x2f4], R0 ;  /* 0x0002f40001007387 */ /* 0x0007e80000100800 */
[----:B------:R-:W-:Y:S04]  /*f0b0*/  STL [R1+0x300], R28 ;  /* 0x0003001c01007387 */ /* 0x000fe80000100800 */
[----:B------:R-:W-:Y:S04]  /*f0c0*/  STL [R1+0x2fc], R29 ;  /* 0x0002fc1d01007387 */ /* 0x000fe80000100800 */
[----:B0-----:R-:W2:Y:S01]  /*f0d0*/  LDL.LU.64 R16, [R1+0x70] ;  /* 0x0000700001107983 */ /* 0x001ea20000300a00 */
[----:B---3--:R-:W-:-:S03]  /*f0e0*/  IMAD.MOV.U32 R0, RZ, RZ, R11 ;  /* 0x000000ffff007224 */ /* 0x008fc600078e000b */
[----:B------:R0:W-:Y:S04]  /*f0f0*/  STL [R1+0x308], R10 ;  /* 0x0003080a01007387 */ /* 0x0001e80000100800 */
[----:B0-----:R-:W3:Y:S04]  /*f100*/  LDL.LU.64 R10, [R1+0x48] ;  /* 0x00004800010a7983 */ /* 0x001ee80000300a00 */
[----:B------:R0:W-:Y:S04]  /*f110*/  STL [R1+0x304], R0 ;  /* 0x0003040001007387 */ /* 0x0001e80000100800 */
[----:B------:R1:W-:Y:S01]  /*f120*/  STL [R1+0x310], R14 ;  /* 0x0003100e01007387 */ /* 0x0003e20000100800 */
[----:B0-----:R-:W-:-:S03]  /*f130*/  IMAD.MOV.U32 R0, RZ, RZ, R15 ;  /* 0x000000ffff007224 */ /* 0x001fc600078e000f */
[----:B-1----:R-:W3:Y:S04]  /*f140*/  LDL.LU.64 R14, [R1+0x88] ;  /* 0x00008800010e7983 */ /* 0x002ee80000300a00 */
        /* <DEDUP_REMOVED lines=9> */
[----:B-----5:R1:W-:Y:S01]  /*f1e0*/  STL [R1+0x328], R4 ;  /* 0x0003280401007387 */ /* 0x0203e20000100800 */
[----:B0-----:R-:W-:-:S03]  /*f1f0*/  IMAD.MOV.U32 R0, RZ, RZ, R5 ;  /* 0x000000ffff007224 */ /* 0x001fc600078e0005 */
[----:B-1----:R-:W5:Y:S04]  /*f200*/  LDL.LU.64 R4, [R1+0x68] ;  /* 0x0000680001047983 */ /* 0x002f680000300a00 */
[----:B------:R0:W-:Y:S04]  /*f210*/  STL [R1+0x324], R0 ;  /* 0x0003240001007387 */ /* 0x0001e80000100800 */
[----:B------:R1:W-:Y:S01]  /*f220*/  STL [R1+0x330], R12 ;  /* 0x0003300c01007387 */ /* 0x0003e20000100800 */
[----:B0-----:R-:W-:-:S03]  /*f230*/  IMAD.MOV.U32 R0, RZ, RZ, R13 ;  /* 0x000000ffff007224 */ /* 0x001fc600078e000d */
[----:B-1----:R-:W5:Y:S04]  /*f240*/  LDL.LU.64 R12, [R1+0xa8] ;  /* 0x0000a800010c7983 */ /* 0x002f680000300a00 */
[----:B------:R0:W-:Y:S04]  /*f250*/  STL [R1+0x32c], R0 ;  /* 0x00032c0001007387 */ /* 0x0001e80000100800 */
[----:B----4-:R1:W-:Y:S01]  /*f260*/  STL [R1+0x338], R2 ;  /* 0x0003380201007387 */ /* 0x0103e20000100800 */
[----:B0-----:R-:W-:-:S03]  /*f270*/  IMAD.MOV.U32 R0, RZ, RZ, R3 ;  /* 0x000000ffff007224 */ /* 0x001fc600078e0003 */
[----:B-1----:R-:W4:Y:S04]  /*f280*/  LDL.LU.64 R2, [R1+0x78] ;  /* 0x0000780001027983 */ /* 0x002f280000300a00 */
[----:B------:R0:W-:Y:S04]  /*f290*/  STL [R1+0x334], R0 ;  /* 0x0003340001007387 */ /* 0x0001e80000100800 */
[----:B------:R1:W-:Y:S01]  /*f2a0*/  STL [R1+0x340], R20 ;  /* 0x0003401401007387 */ /* 0x0003e20000100800 */
[----:B0-----:R-:W-:-:S03]  /*f2b0*/  IMAD.MOV.U32 R0, RZ, RZ, R21 ;  /* 0x000000ffff007224 */ /* 0x001fc600078e0015 */
[----:B-1----:R-:W4:Y:S04]  /*f2c0*/  LDL.LU.64 R20, [R1+0xb8] ;  /* 0x0000b80001147983 */ /* 0x002f280000300a00 */
[----:B------:R0:W-:Y:S04]  /*f2d0*/  STL [R1+0x33c], R0 ;  /* 0x00033c0001007387 */ /* 0x0001e80000100800 */
[----:B------:R1:W-:Y:S01]  /*f2e0*/  STL [R1+0x348], R22 ;  /* 0x0003481601007387 */ /* 0x0003e20000100800 */
[----:B0-----:R-:W-:-:S03]  /*f2f0*/  IMAD.MOV.U32 R0, RZ, RZ, R23 ;  /* 0x000000ffff007224 */ /* 0x001fc600078e0017 */
[----:B-1----:R-:W4:Y:S04]  /*f300*/  LDL.LU.64 R22, [R1+0x80] ;  /* 0x0000800001167983 */ /* 0x002f280000300a00 */
[----:B------:R0:W-:Y:S04]  /*f310*/  STL [R1+0x344], R0 ;  /* 0x0003440001007387 */ /* 0x0001e80000100800 */
[----:B--2---:R1:W-:Y:S01]  /*f320*/  STL [R1+0x350], R18 ;  /* 0x0003501201007387 */ /* 0x0043e20000100800 */
[----:B0-----:R-:W-:-:S03]  /*f330*/  IMAD.MOV.U32 R0, RZ, RZ, R19 ;  /* 0x000000ffff007224 */ /* 0x001fc600078e0013 */
[----:B-1----:R-:W2:Y:S04]  /*f340*/  LDL.LU.64 R18, [R1+0xc8] ;  /* 0x0000c80001127983 */ /* 0x002ea80000300a00 */
[----:B------:R0:W-:Y:S04]  /*f350*/  STL [R1+0x34c], R0 ;  /* 0x00034c0001007387 */ /* 0x0001e80000100800 */
[----:B------:R1:W-:Y:S01]  /*f360*/  STL [R1+0x358], R16 ;  /* 0x0003581001007387 */ /* 0x0003e20000100800 */
[----:B0-----:R-:W-:-:S03]  /*f370*/  IMAD.MOV.U32 R0, RZ, RZ, R17 ;  /* 0x000000ffff007224 */ /* 0x001fc600078e0011 */
[----:B-1----:R-:W2:Y:S04]  /*f380*/  LDL.LU.64 R16, [R1+0x90] ;  /* 0x0000900001107983 */ /* 0x002ea80000300a00 */
[----:B------:R0:W-:Y:S04]  /*f390*/  STL [R1+0x354], R0 ;  /* 0x0003540001007387 */ /* 0x0001e80000100800 */
[----:B---3--:R1:W-:Y:S01]  /*f3a0*/  STL [R1+0x360], R10 ;  /* 0x0003600a01007387 */ /* 0x0083e20000100800 */
        /* <DEDUP_REMOVED lines=647> */
[----:B------:R-:W-:Y:S04]  /*11c20*/  STL [R1+0x870], R22 ;  /* 0x0008701601007387 */ /* 0x000fe80000100800 */
[----:B------:R-:W4:Y:S01]  /*11c30*/  LDL.LU.64 R24, [R1+0x8c8] ;  /* 0x0008c80001187983 */ /* 0x000f220000300a00 */
[----:B0-----:R-:W-:-:S05]  /*11c40*/  IMAD.MOV.U32 R0, RZ, RZ, R23 ;  /* 0x000000ffff007224 */ /* 0x001fca00078e0017 */
        /* <DEDUP_REMOVED lines=37> */
[----:B------:R1:W-:Y:S04]  /*11ea0*/  STL [R1+0x8c0], R20 ;  /* 0x0008c01401007387 */ /* 0x0003e80000100800 */
[----:B------:R-:W4:Y:S01]  /*11eb0*/  LDL.LU.64 R22, [R1+0x918] ;  /* 0x0009180001167983 */ /* 0x000f220000300a00 */
[----:B0-----:R-:W-:-:S03]  /*11ec0*/  IMAD.MOV.U32 R0, RZ, RZ, R21 ;  /* 0x000000ffff007224 */ /* 0x001fc600078e0015 */
[----:B------:R-:W-:Y:S04]  /*11ed0*/  STL [R1+0x8c8], R24 ;  /* 0x0008c81801007387 */ /* 0x000fe80000100800 */
[----:B------:R0:W-:Y:S04]  /*11ee0*/  STL [R1+0x8bc], R0 ;  /* 0x0008bc0001007387 */ /* 0x0001e80000100800 */
[----:B-1----:R-:W4:Y:S01]  /*11ef0*/  LDL.LU.64 R20, [R1+0x920] ;  /* 0x0009200001147983 */ /* 0x002f220000300a00 */
[----:B0-----:R-:W-:-:S03]  /*11f00*/  IMAD.MOV.U32 R0, RZ, RZ, R25 ;  /* 0x000000ffff007224 */ /* 0x001fc600078e0019 */
[----:B--2---:R-:W-:Y:S04]  /*11f10*/  STL [R1+0x8d0], R18 ;  /* 0x0008d01201007387 */ /* 0x004fe80000100800 */
[----:B------:R0:W-:Y:S02]  /*11f20*/  STL [R1+0x8c4], R0 ;  /* 0x0008c40001007387 */ /* 0x0001e40000100800 */
[----:B0-----:R-:W-:Y:S02]  /*11f30*/  IMAD.MOV.U32 R0, RZ, RZ, R19 ;  /* 0x000000ffff007224 */ /* 0x001fe400078e0013 */
[----:B------:R-:W2:Y:S04]  /*11f40*/  LDL.LU.64 R18, [R1+0x928] ;  /* 0x0009280001127983 */ /* 0x000ea80000300a00 */
        /* <DEDUP_REMOVED lines=31> */
[----:B------:R-:W-:Y:S04]  /*12140*/  STL [R1+0x918], R22 ;  /* 0x0009181601007387 */ /* 0x000fe80000100800 */
[----:B------:R0:W-:Y:S04]  /*12150*/  STL [R1+0x90c], R0 ;  /* 0x00090c0001007387 */ /* 0x0001e80000100800 */
[----:B-1----:R-:W4:Y:S01]  /*12160*/  LDL.LU.64 R2, [R1+0x968] ;  /* 0x0009680001027983 */ /* 0x002f220000300a00 */
[----:B0-----:R-:W-:-:S03]  /*12170*/  IMAD.MOV.U32 R0, RZ, RZ, R23 ;  /* 0x000000ffff007224 */ /* 0x001fc600078e0017 */
[----:B------:R-:W-:Y:S04]  /*12180*/  STL [R1+0x920], R20 ;  /* 0x0009201401007387 */ /* 0x000fe80000100800 */
[----:B------:R0:W-:Y:S04]  /*12190*/  STL [R1+0x914], R0 ;  /* 0x0009140001007387 */ /* 0x0001e80000100800 */
[----:B------:R-:W4:Y:S01]  /*121a0*/  LDL.LU.64 R22, [R1+0x248] ;  /* 0x0002480001167983 */ /* 0x000f220000300a00 */
[----:B0-----:R-:W-:-:S03]  /*121b0*/  IMAD.MOV.U32 R0, RZ, RZ, R21 ;  /* 0x000000ffff007224 */ /* 0x001fc600078e0015 */
[----:B------:R-:W4:Y:S04]  /*121c0*/  LDL.LU.64 R20, [R1+0x978] ;  /* 0x0009780001147983 */ /* 0x000f280000300a00 */
[----:B------:R0:W-:Y:S04]  /*121d0*/  STL [R1+0x91c], R0 ;  /* 0x00091c0001007387 */ /* 0x0001e80000100800 */
[----:B--2---:R1:W-:Y:S01]  /*121e0*/  STL [R1+0x928], R18 ;  /* 0x0009281201007387 */ /* 0x0043e20000100800 */
[----:B0-----:R-:W-:-:S03]  /*121f0*/  IMAD.MOV.U32 R0, RZ, RZ, R19 ;  /* 0x000000ffff007224 */ /* 0x001fc600078e0013 */
[----:B-1----:R-:W2:Y:S04]  /*12200*/  LDL.LU.64 R18, [R1+0x980] ;  /* 0x0009800001127983 */ /* 0x002ea80000300a00 */
[----:B------:R0:W-:Y:S04]  /*12210*/  STL [R1+0x924], R0 ;  /* 0x0009240001007387 */ /* 0x0001e80000100800 */
[----:B------:R-:W-:Y:S04]  /*12220*/  STL [R1+0x930], R16 ;  /* 0x0009301001007387 */ /* 0x000fe80000100800 */
[----:B------:R-:W2:Y:S01]  /*12230*/  LDL.LU.64 R24, [R1+0x988] ;  /* 0x0009880001187983 */ /* 0x000ea20000300a00 */
[----:B0-----:R-:W-:-:S05]  /*12240*/  IMAD.MOV.U32 R0, RZ, RZ, R17 ;  /* 0x000000ffff007224 */ /* 0x001fca00078e0011 */
[----:B------:R0:W-:Y:S04]  /*12250*/  STL [R1+0x92c], R0 ;  /* 0x00092c0001007387 */ /* 0x0001e80000100800 */
[----:B---3--:R-:W-:Y:S01]  /*12260*/  STL [R1+0x938], R10 ;  /* 0x0009380a01007387 */ /* 0x008fe20000100800 */
[----:B0-----:R-:W-:-:S03]  /*12270*/  IMAD.MOV.U32 R0, RZ, RZ, R11 ;  /* 0x000000ffff007224 */ /* 0x001fc600078e000b */
[----:B------:R-:W3:Y:S04]  /*12280*/  LDL.LU.64 R16, [R1+0x220] ;  /* 0x0002200001107983 */ /* 0x000ee80000300a00 */
[----:B------:R0:W-:Y:S02]  /*12290*/  STL [R1+0x934], R0 ;  /* 0x0009340001007387 */ /* 0x0001e40000100800 */
[----:B0-----:R-:W-:Y:S02]  /*122a0*/  IMAD.MOV.U32 R0, RZ, RZ, R15 ;  /* 0x000000ffff007224 */ /* 0x001fe400078e000f */
[----:B------:R0:W-:Y:S04]  /*122b0*/  STL [R1+0x940], R14 ;  /* 0x0009400e01007387 */ /* 0x0001e80000100800 */
[----:B------:R-:W3:Y:S04]  /*122c0*/  LDL.LU.64 R10, [R1+0x998] ;  /* 0x00099800010a7983 */ /* 0x000ee80000300a00 */
[----:B------:R1:W-:Y:S04]  /*122d0*/  STL [R1+0x93c], R0 ;  /* 0x00093c0001007387 */ /* 0x0003e80000100800 */
[----:B------:R1:W-:Y:S04]  /*122e0*/  STL [R1+0x948], R8 ;  /* 0x0009480801007387 */ /* 0x0003e80000100800 */
[----:B0-----:R-:W3:Y:S01]  /*122f0*/  LDL.LU.64 R14, [R1+0x9a0] ;  /* 0x0009a000010e7983 */ /* 0x001ee20000300a00 */
[----:B-1----:R-:W-:-:S03]  /*12300*/  IMAD.MOV.U32 R0, RZ, RZ, R9 ;  /* 0x000000ffff007224 */ /* 0x002fc600078e0009 */
[----:B------:R-:W-:Y:S04]  /*12310*/  STL [R1+0x950], R6 ;  /* 0x0009500601007387 */ /* 0x000fe80000100800 */
[----:B------:R0:W-:Y:S04]  /*12320*/  STL [R1+0x944], R0 ;  /* 0x0009440001007387 */ /* 0x0001e80000100800 */
[----:B------:R-:W3:Y:S01]  /*12330*/  LDL.LU.64 R8, [R1+0x9a8] ;  /* 0x0009a80001087983 */ /* 0x000ee20000300a00 */
[----:B0-----:R-:W-:-:S03]  /*12340*/  IMAD.MOV.U32 R0, RZ, RZ, R7 ;  /* 0x000000ffff007224 */ /* 0x001fc600078e0007 */
[----:B-----5:R-:W-:Y:S04]  /*12350*/  STL [R1+0x958], R4 ;  /* 0x0009580401007387 */ /* 0x020fe80000100800 */
[----:B------:R0:W-:Y:S04]  /*12360*/  STL [R1+0x94c], R0 ;  /* 0x00094c0001007387 */ /* 0x0001e80000100800 */
[----:B------:R-:W5:Y:S01]  /*12370*/  LDL.LU.64 R6, [R1+0x1f8] ;  /* 0x0001f80001067983 */ /* 0x000f620000300a00 */
[----:B0-----:R-:W-:-:S03]  /*12380*/  IMAD.MOV.U32 R0, RZ, RZ, R5 ;  /* 0x000000ffff007224 */ /* 0x001fc600078e0005 */
[----:B------:R-:W-:Y:S04]  /*12390*/  STL [R1+0x960], R12 ;  /* 0x0009600c01007387 */ /* 0x000fe80000100800 */
[----:B------:R0:W-:Y:S04]  /*123a0*/  STL [R1+0x954], R0 ;  /* 0x0009540001007387 */ /* 0x0001e80000100800 */
[----:B------:R-:W5:Y:S01]  /*123b0*/  LDL.LU.64 R4, [R1+0x9b8] ;  /* 0x0009b80001047983 */ /* 0x000f620000300a00 */
[----:B0-----:R-:W-:-:S03]  /*123c0*/  IMAD.MOV.U32 R0, RZ, RZ, R13 ;  /* 0x000000ffff007224 */ /* 0x001fc600078e000d */
[----:B------:R-:W5:Y:S04]  /*123d0*/  LDL.LU.64 R12, [R1+0x9c0] ;  /* 0x0009c000010c7983 */ /* 0x000f680000300a00 */
[----:B------:R0:W-:Y:S04]  /*123e0*/  STL [R1+0x95c], R0 ;  /* 0x00095c0001007387 */ /* 0x0001e80000100800 */
[----:B----4-:R1:W-:Y:S01]  /*123f0*/  STL [R1+0x968], R2 ;  /* 0x0009680201007387 */ /* 0x0103e20000100800 */
[----:B0-----:R-:W-:-:S03]  /*12400*/  IMAD.MOV.U32 R0, RZ, RZ, R3 ;  /* 0x000000ffff007224 */ /* 0x001fc600078e0003 */
[----:B-1----:R-:W4:Y:S04]  /*12410*/  LDL.LU.64 R2, [R1+0x9c8] ;  /* 0x0009c80001027983 */ /* 0x002f280000300a00 */
[----:B------:R0:W-:Y:S04]  /*12420*/  STL [R1+0x964], R0 ;  /* 0x0009640001007387 */ /* 0x0001e80000100800 */
[----:B------:R1:W-:Y:S01]  /*12430*/  STL [R1+0x970], R22 ;  /* 0x0009701601007387 */ /* 0x0003e20000100800 */
[----:B0-----:R-:W-:-:S03]  /*12440*/  IMAD.MOV.U32 R0, RZ, RZ, R23 ;  /* 0x000000ffff007224 */ /* 0x001fc600078e0017 */
[----:B------:R-:W-:Y:S04]  /*12450*/  STL [R1+0x978], R20 ;  /* 0x0009781401007387 */ /* 0x000fe80000100800 */
[----:B------:R0:W-:Y:S04]  /*12460*/  STL [R1+0x96c], R0 ;  /* 0x00096c0001007387 */ /* 0x0001e80000100800 */
[----:B-1----:R-:W4:Y:S01]  /*12470*/  LDL.LU.64 R22, [R1+0x1d0] ;  /* 0x0001d00001167983 */ /* 0x002f220000300a00 */
[----:B0-----:R-:W-:-:S03]  /*12480*/  IMAD.MOV.U32 R0, RZ, RZ, R21 ;  /* 0x000000ffff007224 */ /* 0x001fc600078e0015 */
[----:B--2---:R-:W-:Y:S04]  /*12490*/  STL [R1+0x980], R18 ;  /* 0x0009801201007387 */ /* 0x004fe80000100800 */
[----:B------:R0:W-:Y:S04]  /*124a0*/  STL [R1+0x974], R0 ;  /* 0x0009740001007387 */ /* 0x0001e80000100800 */
[----:B------:R-:W2:Y:S01]  /*124b0*/  LDL.LU.64 R20, [R1+0x9d8] ;  /* 0x0009d80001147983 */ /* 0x000ea20000300a00 */
[----:B0-----:R-:W-:-:S03]  /*124c0*/  IMAD.MOV.U32 R0, RZ, RZ, R19 ;  /* 0x000000ffff007224 */ /* 0x001fc600078e0013 */
[----:B------:R-:W-:Y:S04]  /*124d0*/  STL [R1+0x988], R24 ;  /* 0x0009881801007387 */ /* 0x000fe80000100800 */
[----:B------:R0:W-:Y:S04]  /*124e0*/  STL [R1+0x97c], R0 ;  /* 0x00097c0001007387 */ /* 0x0001e80000100800 */
[----:B------:R-:W2:Y:S01]  /*124f0*/  LDL.LU.64 R18, [R1+0x9e0] ;  /* 0x0009e00001127983 */ /* 0x000ea20000300a00 */
[----:B0-----:R-:W-:-:S03]  /*12500*/  IMAD.MOV.U32 R0, RZ, RZ, R25 ;  /* 0x000000ffff007224 */ /* 0x001fc600078e0019 */
[----:B---3--:R-:W-:Y:S04]  /*12510*/  STL [R1+0x990], R16 ;  /* 0x0009901001007387 */ /* 0x008fe80000100800 */
[----:B------:R0:W-:Y:S02]  /*12520*/  STL [R1+0x984], R0 ;  /* 0x0009840001007387 */ /* 0x0001e40000100800 */
[----:B0-----:R-:W-:Y:S02]  /*12530*/  IMAD.MOV.U32 R0, RZ, RZ, R17 ;  /* 0x000000ffff007224 */ /* 0x001fe400078e0011 */
[----:B------:R-:W3:Y:S04]  /*12540*/  LDL.LU.64 R16, [R1+0x9e8] ;  /* 0x0009e80001107983 */ /* 0x000ee80000300a00 */
[----:B------:R0:W-:Y:S04]  /*12550*/  STL [R1+0x98c], R0 ;  /* 0x00098c0001007387 */ /* 0x0001e80000100800 */
[----:B------:R1:W-:Y:S01]  /*12560*/  STL [R1+0x998], R10 ;  /* 0x0009980a01007387 */ /* 0x0003e20000100800 */
[----:B0-----:R-:W-:-:S03]  /*12570*/  IMAD.MOV.U32 R0, RZ, RZ, R11 ;  /* 0x000000ffff007224 */ /* 0x001fc600078e000b */
[----:B------:R-:W-:Y:S04]  /*12580*/  STL [R1+0x9a0], R14 ;  /* 0x0009a00e01007387 */ /* 0x000fe80000100800 */
[----:B------:R0:W-:Y:S04]  /*12590*/  STL [R1+0x994], R0 ;  /* 0x0009940001007387 */ /* 0x0001e80000100800 */
[----:B-1----:R-:W3:Y:S01]  /*125a0*/  LDL.LU.64 R10, [R1+0x1a8] ;  /* 0x0001a800010a7983 */ /* 0x002ee20000300a00 */
[----:B0-----:R-:W-:-:S03]  /*125b0*/  IMAD.MOV.U32 R0, RZ, RZ, R15 ;  /* 0x000000ffff007224 */ /* 0x001fc600078e000f */
[----:B------:R-:W-:Y:S04]  /*125c0*/  STL [R1+0x9a8], R8 ;  /* 0x0009a80801007387 */ /* 0x000fe80000100800 */
[----:B------:R0:W-:Y:S04]  /*125d0*/  STL [R1+0x99c], R0 ;  /* 0x00099c0001007387 */ /* 0x0001e80000100800 */
[----:B------:R-:W3:Y:S01]  /*125e0*/  LDL.LU.64 R14, [R1+0x9f8] ;  /* 0x0009f800010e7983 */ /* 0x000ee20000300a00 */
[----:B0-----:R-:W-:-:S05]  /*125f0*/  IMAD.MOV.U32 R0, RZ, RZ, R9 ;  /* 0x000000ffff007224 */ /* 0x001fca00078e0009 */
[----:B------:R0:W-:Y:S04]  /*12600*/  STL [R1+0x9a4], R0 ;  /* 0x0009a40001007387 */ /* 0x0001e80000100800 */
[----:B-----5:R-:W-:Y:S04]  /*12610*/  STL [R1+0x9b0], R6 ;  /* 0x0009b00601007387 */ /* 0x020fe80000100800 */
[----:B------:R-:W5:Y:S01]  /*12620*/  LDL.LU.64 R8, [R1+0xa00] ;  /* 0x000a000001087983 */ /* 0x000f620000300a00 */
[----:B0-----:R-:W-:-:S05]  /*12630*/  IMAD.MOV.U32 R0, RZ, RZ, R7 ;  /* 0x000000ffff007224 */ /* 0x001fca00078e0007 */
[----:B------:R0:W-:Y:S04]  /*12640*/  STL [R1+0x9ac], R0 ;  /* 0x0009ac0001007387 */ /* 0x0001e80000100800 */
[----:B------:R-:W-:Y:S01]  /*12650*/  STL [R1+0x9b8], R4 ;  /* 0x0009b80401007387 */ /* 0x000fe20000100800 */
[----:B0-----:R-:W-:-:S03]  /*12660*/  IMAD.MOV.U32 R0, RZ, RZ, R5 ;  /* 0x000000ffff007224 */ /* 0x001fc600078e0005 */
[----:B------:R-:W-:Y:S04]  /*12670*/  STL [R1+0x9c0], R12 ;  /* 0x0009c00c01007387 */ /* 0x000fe80000100800 */
[----:B------:R0:W-:Y:S04]  /*12680*/  STL [R1+0x9b4], R0 ;  /* 0x0009b40001007387 */ /* 0x0001e80000100800 */
[----:B------:R-:W5:Y:S01]  /*12690*/  LDL.LU.64 R6, [R1+0xa08] ;  /* 0x000a080001067983 */ /* 0x000f620000300a00 */
[----:B0-----:R-:W-:-:S03]  /*126a0*/  IMAD.MOV.U32 R0, RZ, RZ, R13 ;  /* 0x000000ffff007224 */ /* 0x001fc600078e000d */
[----:B----4-:R-:W-:Y:S04]  /*126b0*/  STL [R1+0x9c8], R2 ;  /* 0x0009c80201007387 */ /* 0x010fe80000100800 */
[----:B------:R0:W-:Y:S04]  /*126c0*/  STL [R1+0x9bc], R0 ;  /* 0x0009bc0001007387 */ /* 0x0001e80000100800 */
[----:B------:R-:W4:Y:S04]  /*126d0*/  LDL.LU.64 R12, [R1+0x180] ;  /* 0x00018000010c7983 */ /* 0x000f280000300a00 */
[----:B------:R-:W4:Y:S01]  /*126e0*/  LDL.LU.64 R4, [R1+0xa18] ;  /* 0x000a180001047983 */ /* 0x000f220000300a00 */
[----:B0-----:R-:W-:-:S05]  /*126f0*/  IMAD.MOV.U32 R0, RZ, RZ, R3 ;  /* 0x000000ffff007224 */ /* 0x001fca00078e0003 */
[----:B------:R0:W-:Y:S04]  /*12700*/  STL [R1+0x9c4], R0 ;  /* 0x0009c40001007387 */ /* 0x0001e80000100800 */
[----:B------:R-:W-:Y:S04]  /*12710*/  STL [R1+0x9d0], R22 ;  /* 0x0009d01601007387 */ /* 0x000fe80000100800 */
[----:B------:R-:W4:Y:S01]  /*12720*/  LDL.LU.64 R2, [R1+0xa20] ;  /* 0x000a200001027983 */ /* 0x000f220000300a00 */
[----:B0-----:R-:W-:-:S03]  /*12730*/  IMAD.MOV.U32 R0, RZ, RZ, R23 ;  /* 0x000000ffff007224 */ /* 0x001fc600078e0017 */
[----:B--2---:R-:W-:Y:S04]  /*12740*/  STL [R1+0x9d8], R20 ;  /* 0x0009d81401007387 */ /* 0x004fe80000100800 */
[----:B------:R0:W-:Y:S04]  /*12750*/  STL [R1+0x9cc], R0 ;  /* 0x0009cc0001007387 */ /* 0x0001e80000100800 */
[----:B------:R-:W2:Y:S01]  /*12760*/  LDL.LU.64 R28, [R1+0xa28] ;  /* 0x000a2800011c7983 */ /* 0x000ea20000300a00 */
[----:B0-----:R-:W-:-:S03]  /*12770*/  IMAD.MOV.U32 R0, RZ, RZ, R21 ;  /* 0x000000ffff007224 */ /* 0x001fc600078e0015 */
[----:B------:R-:W-:Y:S04]  /*12780*/  STL [R1+0x9e0], R18 ;  /* 0x0009e01201007387 */ /* 0x000fe80000100800 */
[----:B------:R0:W-:Y:S04]  /*12790*/  STL [R1+0x9d4], R0 ;  /* 0x0009d40001007387 */ /* 0x0001e80000100800 */
[----:B------:R-:W2:Y:S04]  /*127a0*/  LDL.LU.64 R26, [R1+0x158] ;  /* 0x00015800011a7983 */ /* 0x000ea80000300a00 */
[----:B------:R-:W2:Y:S01]  /*127b0*/  LDL.LU.64 R24, [R1+0xa38] ;  /* 0x000a380001187983 */ /* 0x000ea20000300a00 */
[----:B0-----:R-:W-:-:S05]  /*127c0*/  IMAD.MOV.U32 R0, RZ, RZ, R19 ;  /* 0x000000ffff007224 */ /* 0x001fca00078e0013 */
[----:B------:R0:W-:Y:S04]  /*127d0*/  STL [R1+0x9dc], R0 ;  /* 0x0009dc0001007387 */ /* 0x0001e80000100800 */
[----:B---3--:R-:W-:Y:S04]  /*127e0*/  STL [R1+0x9e8], R16 ;  /* 0x0009e81001007387 */ /* 0x008fe80000100800 */
[----:B------:R-:W3:Y:S01]  /*127f0*/  LDL.LU.64 R22, [R1+0xa40] ;  /* 0x000a400001167983 */ /* 0x000ee20000300a00 */
[----:B0-----:R-:W-:-:S03]  /*12800*/  IMAD.MOV.U32 R0, RZ, RZ, R17 ;  /* 0x000000ffff007224 */ /* 0x001fc600078e0011 */
[----:B------:R-:W3:Y:S04]  /*12810*/  LDL.LU.64 R20, [R1+0xa48] ;  /* 0x000a480001147983 */ /* 0x000ee80000300a00 */
[----:B------:R0:W-:Y:S04]  /*12820*/  STL [R1+0x9e4], R0 ;  /* 0x0009e40001007387 */ /* 0x0001e80000100800 */
[----:B------:R-:W-:Y:S04]  /*12830*/  STL [R1+0x9f0], R10 ;  /* 0x0009f00a01007387 */ /* 0x000fe80000100800 */
[----:B------:R-:W3:Y:S01]  /*12840*/  LDL.LU.64 R18, [R1+0x140] ;  /* 0x0001400001127983 */ /* 0x000ee20000300a00 */
[----:B0-----:R-:W-:-:S03]  /*12850*/  IMAD.MOV.U32 R0, RZ, RZ, R11 ;  /* 0x000000ffff007224 */ /* 0x001fc600078e000b */
[----:B------:R-:W3:Y:S04]  /*12860*/  LDL.LU.64 R16, [R1+0xa58] ;  /* 0x000a580001107983 */ /* 0x000ee80000300a00 */
[----:B------:R0:W-:Y:S04]  /*12870*/  STL [R1+0x9ec], R0 ;  /* 0x0009ec0001007387 */ /* 0x0001e80000100800 */
[----:B------:R1:W-:Y:S01]  /*12880*/  STL [R1+0x9f8], R14 ;  /* 0x0009f80e01007387 */ /* 0x0003e20000100800 */
[----:B0-----:R-:W-:-:S03]  /*12890*/  IMAD.MOV.U32 R0, RZ, RZ, R15 ;  /* 0x000000ffff007224 */ /* 0x001fc600078e000f */
[----:B------:R-:W3:Y:S04]  /*128a0*/  LDL.LU.64 R10, [R1+0xa60] ;  /* 0x000a6000010a7983 */ /* 0x000ee80000300a00 */
[----:B-----5:R-:W-:Y:S04]  /*128b0*/  STL [R1+0xa00], R8 ;  /* 0x000a000801007387 */ /* 0x020fe80000100800 */
[----:B------:R0:W-:Y:S04]  /*128c0*/  STL [R1+0x9f4], R0 ;  /* 0x0009f40001007387 */ /* 0x0001e80000100800 */
[----:B-1----:R-:W5:Y:S01]  /*128d0*/  LDL.LU.64 R14, [R1+0xa68] ;  /* 0x000a6800010e7983 */ /* 0x002f620000300a00 */
[----:B0-----:R-:W-:-:S03]  /*128e0*/  IMAD.MOV.U32 R0, RZ, RZ, R9 ;  /* 0x000000ffff007224 */ /* 0x001fc600078e0009 */
[----:B------:R-:W5:Y:S04]  /*128f0*/  LDL.LU.64 R8, [R1+0xa70] ;  /* 0x000a700001087983 */ /* 0x000f680000300a00 */
[----:B------:R0:W-:Y:S02]  /*12900*/  STL [R1+0x9fc], R0 ;  /* 0x0009fc0001007387 */ /* 0x0001e40000100800 */
[----:B0-----:R-:W-:Y:S02]  /*12910*/  IMAD.MOV.U32 R0, RZ, RZ, R7 ;  /* 0x000000ffff007224 */ /* 0x001fe400078e0007 */
[----:B------:R0:W-:Y:S04]  /*12920*/  STL [R1+0xa08], R6 ;  /* 0x000a080601007387 */ /* 0x0001e80000100800 */
[----:B0-----:R-:W5:Y:S04]  /*12930*/  LDL.LU.64 R6, [R1+0xa78] ;  /* 0x000a780001067983 */ /* 0x001f680000300a00 */
[----:B------:R0:W-:Y:S04]  /*12940*/  STL [R1+0xa04], R0 ;  /* 0x000a040001007387 */ /* 0x0001e80000100800 */
[----:B----4-:R1:W-:Y:S01]  /*12950*/  STL [R1+0xa10], R12 ;  /* 0x000a100c01007387 */ /* 0x0103e20000100800 */
[----:B0-----:R-:W-:-:S03]  /*12960*/  IMAD.MOV.U32 R0, RZ, RZ, R13 ;  /* 0x000000ffff007224 */ /* 0x001fc600078e000d */
[----:B-1----:R-:W4:Y:S04]  /*12970*/  LDL.LU.64 R12, [R1+0xdc0] ;  /* 0x000dc000010c7983 */ /* 0x002f280000300a00 */
[----:B------:R-:W-:Y:S04]  /*12980*/  STL [R1+0xa18], R4 ;  /* 0x000a180401007387 */ /* 0x000fe80000100800 */
[----:B------:R0:W-:Y:S04]  /*12990*/  STL [R1+0xa0c], R0 ;  /* 0x000a0c0001007387 */ /* 0x0001e80000100800 */
[----:B------:R-:W-:Y:S01]  /*129a0*/  STL [R1+0xa20], R2 ;  /* 0x000a200201007387 */ /* 0x000fe20000100800 */
[----:B0-----:R-:W-:-:S05]  /*129b0*/  IMAD.MOV.U32 R0, RZ, RZ, R5 ;  /* 0x000000ffff007224 */ /* 0x001fca00078e0005 */
[----:B------:R0:W-:Y:S04]  /*129c0*/  STL [R1+0xa14], R0 ;  /* 0x000a140001007387 */ /* 0x0001e80000100800 */
[----:B------:R-:W4:Y:S01]  /*129d0*/  LDL.LU.64 R4, [R1+0xa88] ;  /* 0x000a880001047983 */ /* 0x000f220000300a00 */
[----:B0-----:R-:W-:-:S03]  /*129e0*/  IMAD.MOV.U32 R0, RZ, RZ, R3 ;  /* 0x000000ffff007224 */ /* 0x001fc600078e0003 */
[----:B--2---:R-:W-:Y:S04]  /*129f0*/  STL [R1+0xa28], R28 ;  /* 0x000a281c01007387 */ /* 0x004fe80000100800 */
[----:B------:R0:W-:Y:S04]  /*12a00*/  STL [R1+0xa1c], R0 ;  /* 0x000a1c0001007387 */ /* 0x0001e80000100800 */
[----:B------:R-:W2:Y:S01]  /*12a10*/  LDL.64 R2, [R1+0xc98] ;  /* 0x000c980001027983 */ /* 0x000ea20000100a00 */
[----:B0-----:R-:W-:-:S03]  /*12a20*/  IMAD.MOV.U32 R0, RZ, RZ, R29 ;  /* 0x000000ffff007224 */ /* 0x001fc600078e001d */
[----:B------:R-:W-:Y:S04]  /*12a30*/  STL [R1+0xa30], R26 ;  /* 0x000a301a01007387 */ /* 0x000fe80000100800 */
[----:B------:R0:W-:Y:S04]  /*12a40*/  STL [R1+0xa24], R0 ;  /* 0x000a240001007387 */ /* 0x0001e80000100800 */
[----:B------:R-:W-:Y:S01]  /*12a50*/  STL [R1+0xa38], R24 ;  /* 0x000a381801007387 */ /* 0x000fe20000100800 */
[----:B0-----:R-:W-:-:S05]  /*12a60*/  IMAD.MOV.U32 R0, RZ, RZ, R27 ;  /* 0x000000ffff007224 */ /* 0x001fca00078e001b */
[----:B------:R0:W-:Y:S04]  /*12a70*/  STL [R1+0xa2c], R0 ;  /* 0x000a2c0001007387 */ /* 0x0001e80000100800 */
[----:B---3--:R-:W-:Y:S01]  /*12a80*/  STL [R1+0xa40], R22 ;  /* 0x000a401601007387 */ /* 0x008fe20000100800 */
[----:B0-----:R-:W-:-:S05]  /*12a90*/  IMAD.MOV.U32 R0, RZ, RZ, R25 ;  /* 0x000000ffff007224 */ /* 0x001fca00078e0019 */
[----:B------:R0:W-:Y:S04]  /*12aa0*/  STL [R1+0xa34], R0 ;  /* 0x000a340001007387 */ /* 0x0001e80000100800 */
[----:B------:R-:W-:Y:S01]  /*12ab0*/  STL [R1+0xa48], R20 ;  /* 0x000a481401007387 */ /* 0x000fe20000100800 */
        /* <DEDUP_REMOVED lines=10> */
[----:B------:R0:W-:Y:S02]  /*12b60*/  STL [R1+0xa54], R0 ;  /* 0x000a540001007387 */ /* 0x0001e40000100800 */
[----:B0-----:R-:W-:-:S05]  /*12b70*/  IMAD.MOV.U32 R0, RZ, RZ, R11 ;  /* 0x000000ffff007224 */ /* 0x001fca00078e000b */
[----:B------:R0:W-:Y:S04]  /*12b80*/  STL [R1+0xa5c], R0 ;  /* 0x000a5c0001007387 */ /* 0x0001e80000100800 */
[----:B-----5:R-:W-:Y:S01]  /*12b90*/  STL [R1+0xa68], R14 ;  /* 0x000a680e01007387 */ /* 0x020fe20000100800 */
[----:B0-----:R-:W-:-:S03]  /*12ba0*/  IMAD.MOV.U32 R0, RZ, RZ, R15 ;  /* 0x000000ffff007224 */ /* 0x001fc600078e000f */
[----:B------:R-:W-:Y:S04]  /*12bb0*/  STL [R1+0xa70], R8 ;  /* 0x000a700801007387 */ /* 0x000fe80000100800 */
[----:B------:R0:W-:Y:S02]  /*12bc0*/  STL [R1+0xa64], R0 ;  /* 0x000a640001007387 */ /* 0x0001e40000100800 */
[----:B0-----:R-:W-:-:S05]  /*12bd0*/  IMAD.MOV.U32 R0, RZ, RZ, R9 ;  /* 0x000000ffff007224 */ /* 0x001fca00078e0009 */
[----:B------:R0:W-:Y:S04]  /*12be0*/  STL [R1+0xa6c], R0 ;  /* 0x000a6c0001007387 */ /* 0x0001e80000100800 */
[----:B------:R-:W-:Y:S01]  /*12bf0*/  STL [R1+0xa78], R6 ;  /* 0x000a780601007387 */ /* 0x000fe20000100800 */
[----:B0-----:R-:W-:-:S03]  /*12c00*/  IMAD.MOV.U32 R0, RZ, RZ, R7 ;  /* 0x000000ffff007224 */ /* 0x001fc600078e0007 */
[----:B----4-:R-:W-:Y:S04]  /*12c10*/  STL [R1+0xa80], R12 ;  /* 0x000a800c01007387 */ /* 0x010fe80000100800 */
[----:B------:R0:W-:Y:S02]  /*12c20*/  STL [R1+0xa74], R0 ;  /* 0x000a740001007387 */ /* 0x0001e40000100800 */
[----:B0-----:R-:W0:Y:S02]  /*12c30*/  S2R R0, SR_TID.X ;  /* 0x0000000000007919 */ /* 0x001e240000002100 */
[----:B------:R-:W-:Y:S04]  /*12c40*/  STL [R1+0xa7c], R13 ;  /* 0x000a7c0d01007387 */ /* 0x000fe80000100800 */
[----:B------:R1:W-:Y:S02]  /*12c50*/  STL [R1+0xa88], R4 ;  /* 0x000a880401007387 */ /* 0x0003e40000100800 */
[----:B-1----:R-:W-:-:S05]  /*12c60*/  IMAD.MOV.U32 R4, RZ, RZ, R5 ;  /* 0x000000ffff047224 */ /* 0x002fca00078e0005 */
[----:B------:R1:W-:Y:S01]  /*12c70*/  STL [R1+0xa84], R4 ;  /* 0x000a840401007387 */ /* 0x0003e20000100800 */
[----:B0-----:R-:W-:-:S04]  /*12c80*/  SHF.R.U32.HI R0, RZ, 0x5, R0 ;  /* 0x00000005ff007819 */ /* 0x001fc80000011600 */
[----:B------:R-:W-:-:S04]  /*12c90*/  SGXT.U32 R0, R0, 0x2 ;  /* 0x000000020000781a */ /* 0x000fc80000000000 */
[C---:B-1----:R-:W-:Y:S02]  /*12ca0*/  LOP3.LUT R4, R0.reuse, 0x88, RZ, 0xfc, !PT ;  /* 0x0000008800047812 */ /* 0x042fe400078efcff */
[C---:B------:R-:W-:Y:S02]  /*12cb0*/  LOP3.LUT R4, R0.reuse, 0x94, RZ, 0xfc, !PT ;  /* 0x0000009400047812 */ /* 0x040fe400078efcff */
[C---:B------:R-:W-:Y:S02]  /*12cc0*/  LOP3.LUT R4, R0.reuse, 0xa0, RZ, 0xfc, !PT ;  /* 0x000000a000047812 */ /* 0x040fe400078efcff */
[C---:B------:R-:W-:Y:S02]  /*12cd0*/  LOP3.LUT R4, R0.reuse, 0xac, RZ, 0xfc, !PT ;  /* 0x000000ac00047812 */ /* 0x040fe400078efcff */
[C---:B------:R-:W-:Y:S02]  /*12ce0*/  LOP3.LUT R4, R0.reuse, 0xb8, RZ, 0xfc, !PT ;  /* 0x000000b800047812 */ /* 0x040fe400078efcff */
[C---:B------:R-:W-:Y:S01]  /*12cf0*/  LOP3.LUT R4, R0.reuse, 0xc4, RZ, 0xfc, !PT ;  /* 0x000000c400047812 */ /* 0x040fe200078efcff */
[----:B--2---:R0:W-:Y:S02]  /*12d00*/  STL [R1+0xa90], R2 ;  /* 0x000a900201007387 */ /* 0x0041e40000100800 */
[----:B0-----:R-:W-:Y:S01]  /*12d10*/  IMAD.MOV.U32 R2, RZ, RZ, R3 ;  /* 0x000000ffff027224 */ /* 0x001fe200078e0003 */
[----:B------:R-:W-:-:S02]  /*12d20*/  LOP3.LUT R3, R0, 0x80, RZ, 0xfc, !PT ;  /* 0x0000008000037812 */ /* 0x000fc400078efcff */
[C---:B------:R-:W-:Y:S02]  /*12d30*/  LOP3.LUT R3, R0.reuse, 0x8c, RZ, 0xfc, !PT ;  /* 0x0000008c00037812 */ /* 0x040fe400078efcff */
[----:B------:R0:W-:Y:S01]  /*12d40*/  STL [R1+0xa8c], R2 ;  /* 0x000a8c0201007387 */ /* 0x0001e20000100800 */
[C---:B------:R-:W-:Y:S02]  /*12d50*/  LOP3.LUT R3, R0.reuse, 0x98, RZ, 0xfc, !PT ;  /* 0x0000009800037812 */ /* 0x040fe400078efcff */
[C---:B------:R-:W-:Y:S01]  /*12d60*/  LOP3.LUT R3, R0.reuse, 0xa4, RZ, 0xfc, !PT ;  /* 0x000000a400037812 */ /* 0x040fe200078efcff */
[----:B------:R1:W-:Y:S01]  /*12d70*/  STL [R1+0x210], RZ ;  /* 0x000210ff01007387 */ /* 0x0003e20000100800 */
[C---:B------:R-:W-:Y:S02]  /*12d80*/  LOP3.LUT R3, R0.reuse, 0xb0, RZ, 0xfc, !PT ;  /* 0x000000b000037812 */ /* 0x040fe400078efcff */
[C---:B0-----:R-:W-:Y:S02]  /*12d90*/  LOP3.LUT R2, R0.reuse, 0x84, RZ, 0xfc, !PT ;  /* 0x0000008400027812 */ /* 0x041fe400078efcff */
[----:B------:R-:W-:-:S02]  /*12da0*/  LOP3.LUT R2, R0, 0x90, RZ, 0xfc, !PT ;  /* 0x0000009000027812 */ /* 0x000fc400078efcff */
[C---:B------:R-:W-:Y:S02]  /*12db0*/  LOP3.LUT R2, R0.reuse, 0x9c, RZ, 0xfc, !PT ;  /* 0x0000009c00027812 */ /* 0x040fe400078efcff */
[C---:B------:R-:W-:Y:S02]  /*12dc0*/  LOP3.LUT R2, R0.reuse, 0xa8, RZ, 0xfc, !PT ;  /* 0x000000a800027812 */ /* 0x040fe400078efcff */
[C---:B------:R-:W-:Y:S01]  /*12dd0*/  LOP3.LUT R2, R0.reuse, 0xb4, RZ, 0xfc, !PT ;  /* 0x000000b400027812 */ /* 0x040fe200078efcff */
[----:B------:R1:W-:Y:S01]  /*12de0*/  STL [R1+0x214], RZ ;  /* 0x000214ff01007387 */ /* 0x0003e20000100800 */
[C---:B------:R-:W-:Y:S02]  /*12df0*/  LOP3.LUT R3, R0.reuse, 0xbc, RZ, 0xfc, !PT ;  /* 0x000000bc00037812 */ /* 0x040fe400078efcff */
[C---:B------:R-:W-:Y:S01]  /*12e00*/  LOP3.LUT R2, R0.reuse, 0xc0, RZ, 0xfc, !PT ;  /* 0x000000c000027812 */ /* 0x040fe200078efcff */
[----:B------:R1:W-:Y:S01]  /*12e10*/  STL [R1+0x218], RZ ;  /* 0x000218ff01007387 */ /* 0x0003e20000100800 */
[----:B------:R-:W-:-:S02]  /*12e20*/  LOP3.LUT R3, R0, 0xc8, RZ, 0xfc, !PT ;  /* 0x000000c800037812 */ /* 0x000fc400078efcff */
[C---:B------:R-:W-:Y:S01]  /*12e30*/  LOP3.LUT R2, R0.reuse, 0xcc, RZ, 0xfc, !PT ;  /* 0x000000cc00027812 */ /* 0x040fe200078efcff */
[----:B------:R1:W-:Y:S01]  /*12e40*/  STL [R1+0x21c], RZ ;  /* 0x00021cff01007387 */ /* 0x0003e20000100800 */
        /* <DEDUP_REMOVED lines=15> */
[----:B------:R-:W-:-:S03]  /*12f40*/  LOP3.LUT R0, R0, 0xf8, RZ, 0xfc, !PT ;  /* 0x000000f800007812 */ /* 0x000fc600078efcff */
[----:B------:R1:W-:Y:S04]  /*12f50*/  STL [R1+0x1f4], RZ ;  /* 0x0001f4ff01007387 */ /* 0x0003e80000100800 */
[----:B------:R1:W-:Y:S04]  /*12f60*/  STL [R1+0x1f8], RZ ;  /* 0x0001f8ff01007387 */ /* 0x0003e80000100800 */
[----:B------:R1:W-:Y:S04]  /*12f70*/  STL [R1+0x1fc], RZ ;  /* 0x0001fcff01007387 */ /* 0x0003e80000100800 */
[----:B------:R-:W2:Y:S04]  /*12f80*/  LDL R3, [R1+0x128] ;  /* 0x0001280001037983 */ /* 0x000ea80000100800 */
[----:B------:R-:W3:Y:S01]  /*12f90*/  LDL R0, [R1+0x12c] ;  /* 0x00012c0001007983 */ /* 0x000ee20000100800 */
[----:B------:R-:W0:Y:S01]  /*12fa0*/  S2R R2, SR_TID.X ;  /* 0x0000000000027919 */ /* 0x000e220000002100 */
[----:B------:R-:W4:Y:S01]  /*12fb0*/  S2R R5, SR_TID.X ;  /* 0x0000000000057919 */ /* 0x000f220000002100 */
[----:B0-----:R-:W-:-:S05]  /*12fc0*/  LOP3.LUT R2, R2, 0x7f, RZ, 0xc0, !PT ;  /* 0x0000007f02027812 */ /* 0x001fca00078ec0ff */
[----:B------:R-:W-:Y:S02]  /*12fd0*/  IMAD.SHL.U32 R4, R2, 0x2, RZ ;  /* 0x0000000202047824 */ /* 0x000fe400078e00ff */
[----:B------:R-:W0:Y:S01]  /*12fe0*/  S2R R2, SR_TID.X ;  /* 0x0000000000027919 */ /* 0x000e220000002100 */
[----:B------:R1:W-:Y:S04]  /*12ff0*/  STL [R1+0x1d0], RZ ;  /* 0x0001d0ff01007387 */ /* 0x0003e80000100800 */
[----:B------:R1:W-:Y:S01]  /*13000*/  STL [R1+0x1d4], RZ ;  /* 0x0001d4ff01007387 */ /* 0x0003e20000100800 */
[----:B----4-:R-:W-:-:S03]  /*13010*/  IMAD.SHL.U32 R5, R5, 0x2, RZ ;  /* 0x0000000205057824 */ /* 0x010fc600078e00ff */
[----:B------:R1:W-:Y:S04]  /*13020*/  STL [R1+0x1d8], RZ ;  /* 0x0001d8ff01007387 */ /* 0x0003e80000100800 */
[----:B------:R1:W-:Y:S04]  /*13030*/  STL [R1+0x1dc], RZ ;  /* 0x0001dcff01007387 */ /* 0x0003e80000100800 */
[----:B------:R1:W-:Y:S04]  /*13040*/  STL [R1+0x1c0], RZ ;  /* 0x0001c0ff01007387 */ /* 0x0003e80000100800 */
[----:B------:R1:W-:Y:S01]  /*13050*/  STL [R1+0x1c4], RZ ;  /* 0x0001c4ff01007387 */ /* 0x0003e20000100800 */
[----:B0-----:R-:W-:-:S04]  /*13060*/  SHF.R.S32.HI R2, RZ, 0x6, R2 ;  /* 0x00000006ff027819 */ /* 0x001fc80000011402 */
[----:B------:R-:W-:Y:S01]  /*13070*/  SGXT R2, R2, 0x1 ;  /* 0x000000010202781a */ /* 0x000fe20000000200 */
[----:B------:R1:W-:Y:S03]  /*13080*/  STL [R1+0x1c8], RZ ;  /* 0x0001c8ff01007387 */ /* 0x0003e60000100800 */
[----:B------:R-:W-:Y:S01]  /*13090*/  LOP3.LUT R2, R2, 0x90, RZ, 0xc0, !PT ;  /* 0x0000009002027812 */ /* 0x000fe200078ec0ff */
[----:B------:R1:W-:Y:S01]  /*130a0*/  STL [R1+0x1cc], RZ ;  /* 0x0001ccff01007387 */ /* 0x0003e20000100800 */
[----:B------:R-:W-:-:S03]  /*130b0*/  LOP3.LUT R7, R4, 0x10, RZ, 0x3c, !PT ;  /* 0x0000001004077812 */ /* 0x000fc600078e3cff */
[----:B------:R1:W-:Y:S01]  /*130c0*/  STL [R1+0x230], RZ ;  /* 0x000230ff01007387 */ /* 0x0003e20000100800 */
[----:B------:R-:W-:-:S03]  /*130d0*/  LOP3.LUT R2, R2, 0x7e, R5, 0x78, !PT ;  /* 0x0000007e02027812 */ /* 0x000fc600078e7805 */
[----:B------:R1:W-:Y:S01]  /*130e0*/  STL [R1+0x234], RZ ;  /* 0x000234ff01007387 */ /* 0x0003e20000100800 */
[----:B------:R-:W-:-:S03]  /*130f0*/  LOP3.LUT R6, R4, 0x20, RZ, 0x3c, !PT ;  /* 0x0000002004067812 */ /* 0x000fc600078e3cff */
[----:B------:R1:W-:Y:S01]  /*13100*/  STL [R1+0x238], RZ ;  /* 0x000238ff01007387 */ /* 0x0003e20000100800 */
[C---:B------:R-:W-:Y:S02]  /*13110*/  LOP3.LUT R7, R4.reuse, 0x30, RZ, 0x3c, !PT ;  /* 0x0000003004077812 */ /* 0x040fe400078e3cff */
[C---:B------:R-:W-:Y:S01]  /*13120*/  LOP3.LUT R6, R4.reuse, 0x40, RZ, 0x3c, !PT ;  /* 0x0000004004067812 */ /* 0x040fe200078e3cff */
[----:B------:R1:W-:Y:S01]  /*13130*/  STL [R1+0x23c], RZ ;  /* 0x00023cff01007387 */ /* 0x0003e20000100800 */
[C---:B------:R-:W-:Y:S02]  /*13140*/  LOP3.LUT R7, R4.reuse, 0x50, RZ, 0x3c, !PT ;  /* 0x0000005004077812 */ /* 0x040fe400078e3cff */
[C---:B------:R-:W-:Y:S01]  /*13150*/  LOP3.LUT R6, R4.reuse, 0x60, RZ, 0x3c, !PT ;  /* 0x0000006004067812 */ /* 0x040fe200078e3cff */
[----:B------:R1:W-:Y:S01]  /*13160*/  STL [R1+0x220], RZ ;  /* 0x000220ff01007387 */ /* 0x0003e20000100800 */
[----:B------:R-:W-:Y:S02]  /*13170*/  LOP3.LUT R5, R4, 0x70, RZ, 0x3c, !PT ;  /* 0x0000007004057812 */ /* 0x000fe400078e3cff */
[----:B------:R-:W-:Y:S01]  /*13180*/  LOP3.LUT R4, R2, 0x20, RZ, 0x3c, !PT ;  /* 0x0000002002047812 */ /* 0x000fe200078e3cff */
[----:B------:R1:W-:Y:S04]  /*13190*/  STL [R1+0x224], RZ ;  /* 0x000224ff01007387 */ /* 0x0003e80000100800 */
[----:B------:R1:W-:Y:S04]  /*131a0*/  STL [R1+0x228], RZ ;  /* 0x000228ff01007387 */ /* 0x0003e80000100800 */
[----:B------:R1:W-:Y:S04]  /*131b0*/  STL [R1+0x22c], RZ ;  /* 0x00022cff01007387 */ /* 0x0003e80000100800 */
[----:B------:R1:W-:Y:S04]  /*131c0*/  STL [R1+0x1e0], RZ ;  /* 0x0001e0ff01007387 */ /* 0x0003e80000100800 */
[----:B------:R1:W-:Y:S04]  /*131d0*/  STL [R1+0x1e4], RZ ;  /* 0x0001e4ff01007387 */ /* 0x0003e80000100800 */
[----:B------:R1:W-:Y:S04]  /*131e0*/  STL [R1+0x1e8], RZ ;  /* 0x0001e8ff01007387 */ /* 0x0003e80000100800 */
[----:B------:R1:W-:Y:S01]  /*131f0*/  STL [R1+0x1ec], RZ ;  /* 0x0001ecff01007387 */ /* 0x0003e20000100800 */
[----:B------:R-:W-:-:S02]  /*13200*/  UIADD3 UR9, UPT, UPT, UR4, 0xff, URZ ;  /* 0x000000ff04097890 */ /* 0x000fc4000fffe0ff */
[----:B------:R-:W-:Y:S02]  /*13210*/  USHF.L.U32 UR8, UR6, 0x8, URZ ;  /* 0x0000000806087899 */ /* 0x000fe400080006ff */
[----:B------:R-:W-:Y:S02]  /*13220*/  USHF.R.S32.HI UR4, URZ, 0x1f, UR9 ;  /* 0x0000001fff047899 */ /* 0x000fe40008011409 */
[----:B------:R-:W-:Y:S02]  /*13230*/  USHF.L.U32 UR10, UR7, 0x8, URZ ;  /* 0x00000008070a7899 */ /* 0x000fe400080006ff */
[----:B------:R-:W-:Y:S02]  /*13240*/  ULEA.HI UR4, UR4, UR9, URZ, 0x8 ;  /* 0x0000000904047291 */ /* 0x000fe4000f8f40ff */
[----:B------:R-:W-:Y:S02]  /*13250*/  USHF.R.S32.HI UR6, URZ, 0x1f, UR8 ;  /* 0x0000001fff067899 */ /* 0x000fe40008011408 */
[----:B------:R-:W-:-:S02]  /*13260*/  USHF.R.S32.HI UR7, URZ, 0x1f, UR10 ;  /* 0x0000001fff077899 */ /* 0x000fc4000801140a */
[----:B------:R-:W-:Y:S02]  /*13270*/  USHF.L.U32 UR14, UR8, 0x1, URZ ;  /* 0x00000001080e7899 */ /* 0x000fe400080006ff */
[----:B------:R-:W-:Y:S02]  /*13280*/  USHF.L.U64.HI UR8, UR8, 0x1, UR6 ;  /* 0x0000000108087899 */ /* 0x000fe40008010206 */
[----:B------:R-:W-:Y:S02]  /*13290*/  USHF.R.S32.HI UR6, URZ, 0x8, UR4 ;  /* 0x00000008ff067899 */ /* 0x000fe40008011404 */
[----:B------:R-:W-:Y:S02]  /*132a0*/  USHF.L.U32 UR11, UR10, 0x1, URZ ;  /* 0x000000010a0b7899 */ /* 0x000fe400080006ff */
[----:B------:R-:W-:Y:S01]  /*132b0*/  USHF.L.U64.HI UR7, UR10, 0x1, UR7 ;  /* 0x000000010a077899 */ /* 0x000fe20008010207 */
[----:B------:R-:W-:Y:S01]  /*132c0*/  UMOV UR4, URZ ;  /* 0x000000ff00047c82 */ /* 0x000fe20008000000 */
[----:B--2---:R-:W-:-:S02]  /*132d0*/  LOP3.LUT R2, R3, 0x40, RZ, 0x3c, !PT ;  /* 0x0000004003027812 */ /* 0x004fc400078e3cff */
[----:B---3--:R-:W-:-:S03]  /*132e0*/  LOP3.LUT R0, R0, 0x20, RZ, 0x3c, !PT ;  /* 0x0000002000007812 */ /* 0x008fc600078e3cff */
[----:B------:R1:W-:Y:S04]  /*132f0*/  STL [R1+0xdb0], R2 ;  /* 0x000db00201007387 */ /* 0x0003e80000100800 */
[----:B------:R1:W-:Y:S02]  /*13300*/  STL [R1+0x130], R0 ;  /* 0x0001300001007387 */ /* 0x0003e40000100800 */
.L_x_2:
[----:B-----5:R-:W-:Y:S04]  /*13310*/  STL [R1+0x1c68], R15 ;  /* 0x001c680f01007387 */ /* 0x020fe80000100800 */
[----:B------:R-:W-:Y:S04]  /*13320*/  STL [R1+0x1c64], R14 ;  /* 0x001c640e01007387 */ /* 0x000fe80000100800 */
[----:B------:R-:W2:Y:S04]  /*13330*/  LDL R3, [R1+0xa94] ;  /* 0x000a940001037983 */ /* 0x000ea80000100800 */
[----:B-1----:R-:W2:Y:S04]  /*13340*/  LDL R2, [R1+0xaa4] ;  /* 0x000aa40001027983 */ /* 0x002ea80000100800 */
[----:B0-----:R0:W-:Y:S04]  /*13350*/  STL [R1+0x1c60], R13 ;  /* 0x001c600d01007387 */ /* 0x0011e80000100800 */
[----:B0-----:R-:W3:Y:S04]  /*13360*/  LDL R13, [R1+0xab0] ;  /* 0x000ab000010d7983 */ /* 0x001ee80000100800 */
[----:B------:R-:W-:Y:S04]  /*13370*/  STL [R1+0x1c5c], R12 ;  /* 0x001c5c0c01007387 */ /* 0x000fe80000100800 */
[----:B------:R-:W-:Y:S04]  /*13380*/  STL [R1+0x1c54], R11 ;  /* 0x001c540b01007387 */ /* 0x000fe80000100800 */
[----:B------:R0:W-:Y:S04]  /*13390*/  STL [R1+0x1c50], R10 ;  /* 0x001c500a01007387 */ /* 0x0001e80000100800 */
[----:B0-----:R-:W4:Y:S01]  /*133a0*/  LDL R10, [R1+0xaa0] ;  /* 0x000aa000010a7983 */ /* 0x001f220000100800 */
[----:B------:R-:W-:-:S03]  /*133b0*/  UIMAD UR9, UR4, -0x100, UR15 ;  /* 0xffffff00040978a4 */ /* 0x000fc6000f8e020f */
        /* <DEDUP_REMOVED lines=10> */
[----:B------:R0:W-:Y:S04]  /*13460*/  STL [R1+0x1c44], R28 ;  /* 0x001c441c01007387 */ /* 0x0001e80000100800 */
        /* <DEDUP_REMOVED lines=35> */
[----:B------:R-:W-:Y:S01]  /*136a0*/  STL [R1+0x1b00], R8 ;  /* 0x001b000801007387 */ /* 0x000fe20000100800 */
[----:B------:R-:W0:Y:S03]  /*136b0*/  S2R R15, SR_TID.X ;  /* 0x00000000000f7919 */ /* 0x000e260000002100 */
        /* <DEDUP_REMOVED lines=8> */
[----:B0-----:R-:W-:-:S02]  /*13740*/  SHF.R.U32.HI R28, RZ, 0x5, R15 ;  /* 0x00000005ff1c7819 */ /* 0x001fc4000001160f */
[----:B------:R-:W-:Y:S01]  /*13750*/  SHF.R.U32.HI R15, RZ, 0x5, R15 ;  /* 0x00000005ff0f7819 */ /* 0x000fe2000001160f */
[----:B------:R-:W-:Y:S01]  /*13760*/  STL [R1+0x1b24], R8 ;  /* 0x001b240801007387 */ /* 0x000fe20000100800 */
[----:B------:R-:W-:Y:S02]  /*13770*/  PRMT R4, RZ, 0x7610, R4 ;  /* 0x00007610ff047816 */ /* 0x000fe40000000004 */
[----:B------:R-:W-:Y:S01]  /*13780*/  SGXT.U32 R15, R15, 0x2 ;  /* 0x000000020f0f781a */ /* 0x000fe20000000000 */
[----:B------:R-:W-:Y:S01]  /*13790*/  STL [R1+0x1b28], R8 ;  /* 0x001b280801007387 */ /* 0x000fe20000100800 */
[----:B------:R-:W-:Y:S02]  /*137a0*/  SGXT.U32 R28, R28, 0x2 ;  /* 0x000000021c1c781a */ /* 0x000fe40000000000 */
[----:B------:R-:W-:Y:S01]  /*137b0*/  LOP3.LUT R15, R15, 0x4, RZ, 0xfc, !PT ;  /* 0x000000040f0f7812 */ /* 0x000fe200078efcff */
[----:B------:R-:W-:Y:S01]  /*137c0*/  STL [R1+0x1b2c], R8 ;  /* 0x001b2c0801007387 */ /* 0x000fe20000100800 */
[----:B------:R-:W-:-:S02]  /*137d0*/  LOP3.LUT R14, R28, 0x8, RZ, 0xfc, !PT ;  /* 0x000000081c0e7812 */ /* 0x000fc400078efcff */
[----:B------:R-:W-:Y:S01]  /*137e0*/  ISETP.GE.AND P0, PT, R15, UR9, PT ;  /* 0x000000090f007c0c */ /* 0x000fe2000bf06270 */
        /* <DEDUP_REMOVED lines=40> */
[----:B------:R-:W4:Y:S04]  /*13a70*/  LDL.LU R15, [R1+0x1c68] ;  /* 0x001c6800010f7983 */ /* 0x000f280000300800 */
[----:B--2---:R3:W2:Y:S01]  /*13a80*/  @!P0 LDG.E.U16 R4, desc[UR12][R2.64] ;  /* 0x0000000c02048981 */ /* 0x0046a2000c1e1500 */
[----:B------:R-:W0:Y:S01]  /*13a90*/  S2R R9, SR_TID.X ;  /* 0x0000000000097919 */ /* 0x000e220000002100 */
[----:B------:R-:W-:-:S02]  /*13aa0*/  ISETP.GE.AND P1, PT, R14, UR9, PT ;  /* 0x000000090e007c0c */ /* 0x000fc4000bf26270 */
[----:B------:R-:W-:-:S04]  /*13ab0*/  LOP3.LUT R28, R28, 0xc, RZ, 0xfc, !PT ;  /* 0x0000000c1c1c7812 */ /* 0x000fc800078efcff */
[----:B------:R-:W-:Y:S02]  /*13ac0*/  ISETP.GE.AND P2, PT, R28, UR9, PT ;  /* 0x000000091c007c0c */ /* 0x000fe4000bf46270 */
[----:B------:R-:W2:Y:S05]  /*13ad0*/  LDL R28, [R1+0xaa8] ;  /* 0x000aa800011c7983 */ /* 0x000eaa0000100800 */
[----:B---3--:R-:W-:Y:S02]  /*13ae0*/  @!P1 IMAD.MOV.U32 R2, RZ, RZ, R13 ;  /* 0x000000ffff029224 */ /* 0x008fe400078e000d */
[----:B----4-:R-:W-:Y:S01]  /*13af0*/  @!P1 IMAD.MOV.U32 R3, RZ, RZ, R10 ;  /* 0x000000ffff039224 */ /* 0x010fe200078e000a */
[----:B0-----:R-:W-:-:S04]  /*13b00*/  SHF.R.U32.HI R14, RZ, 0x5, R9 ;  /* 0x00000005ff0e7819 */ /* 0x001fc80000011609 */
[----:B------:R-:W-:-:S04]  /*13b10*/  SGXT.U32 R14, R14, 0x2 ;  /* 0x000000020e0e781a */ /* 0x000fc80000000000 */
[----:B------:R-:W-:-:S04]  /*13b20*/  LOP3.LUT R14, R14, 0x10, RZ, 0xfc, !PT ;  /* 0x000000100e0e7812 */ /* 0x000fc800078efcff */
[----:B------:R-:W-:Y:S02]  /*13b30*/  ISETP.GE.AND P3, PT, R14, UR9, PT ;  /* 0x000000090e007c0c */ /* 0x000fe4000bf66270 */
[----:B------:R-:W3:Y:S04]  /*13b40*/  LDL.LU R14, [R1+0x1c64] ;  /* 0x001c6400010e7983 */ /* 0x000ee80000300800 */
[----:B------:R-:W4:Y:S01]  /*13b50*/  LDL R10, [R1+0xae8] ;  /* 0x000ae800010a7983 */ /* 0x000f220000100800 */
[----:B------:R-:W-:-:S03]  /*13b60*/  PRMT R15, RZ, 0x7610, R15 ;  /* 0x00007610ff0f7816 */ /* 0x000fc6000000000f */
[----:B--2---:R0:W-:Y:S04]  /*13b70*/  STL [R1+0x54], R4 ;  /* 0x0000540401007387 */ /* 0x0041e80000100800 */
[----:B------:R1:W2:Y:S01]  /*13b80*/  @!P1 LDG.E.U16 R15, desc[UR12][R2.64] ;  /* 0x0000000c020f9981 */ /* 0x0002a2000c1e1500 */
[----:B------:R-:W-:Y:S01]  /*13b90*/  PRMT R12, RZ, 0x7610, R12 ;  /* 0x00007610ff0c7816 */ /* 0x000fe2000000000c */
[----:B------:R-:W1:Y:S02]  /*13ba0*/  S2R R13, SR_TID.X ;  /* 0x00000000000d7919 */ /* 0x000e640000002100 */
[----:B0-----:R-:W2:Y:S04]  /*13bb0*/  LDL R4, [R1+0xafc] ;  /* 0x000afc0001047983 */ /* 0x001ea80000100800 */
[----:B------:R-:W1:Y:S04]  /*13bc0*/  LDL R2, [R1+0xa9c] ;  /* 0x000a9c0001027983 */ /* 0x000e680000100800 */
[----:B------:R-:W1:Y:S02]  /*13bd0*/  LDL R3, [R1+0xaac] ;  /* 0x000aac0001037983 */ /* 0x000e640000100800 */
[----:B-1----:R-:W-:-:S04]  /*13be0*/  @!P2 LOP3.LUT R3, R3, R2, RZ, 0x3c, !PT ;  /* 0x000000020303a212 */ /* 0x002fc800078e3cff */
[----:B------:R-:W-:-:S04]  /*13bf0*/  @!P2 LOP3.LUT R2, R3, R2, RZ, 0x3c, !PT ;  /* 0x000000020302a212 */ /* 0x000fc800078e3cff */
[----:B------:R-:W-:-:S05]  /*13c00*/  @!P2 LOP3.LUT R3, R3, R2, RZ, 0x3c, !PT ;  /* 0x000000020303a212 */ /* 0x000fca00078e3cff */
[----:B------:R-:W2:Y:S01]  /*13c10*/  @!P2 LDG.E.U16 R12, desc[UR12][R2.64] ;  /* 0x0000000c020ca981 */ /* 0x000ea2000c1e1500 */
[----:B------:R-:W-:-:S04]  /*13c20*/  SHF.R.U32.HI R13, RZ, 0x5, R13 ;  /* 0x00000005ff0d7819 */ /* 0x000fc8000001160d */
[----:B------:R-:W-:-:S04]  /*13c30*/  SGXT.U32 R13, R13, 0x2 ;  /* 0x000000020d0d781a */ /* 0x000fc80000000000 */
[----:B------:R-:W-:-:S04]  /*13c40*/  LOP3.LUT R13, R13, 0x18, RZ, 0xfc, !PT ;  /* 0x000000180d0d7812 */ /* 0x000fc800078efcff */
[----:B------:R-:W-:Y:S02]  /*13c50*/  ISETP.GE.AND P1, PT, R13, UR9, PT ;  /* 0x000000090d007c0c */ /* 0x000fe4000bf26270 */
[----:B------:R-:W3:Y:S04]  /*13c60*/  LDL.LU R13, [R1+0x1c60] ;  /* 0x001c6000010d7983 */ /* 0x000ee80000300800 */
[----:B--2---:R0:W-:Y:S04]  /*13c70*/  STL [R1+0x28c], R12 ;  /* 0x00028c0c01007387 */ /* 0x0041e80000100800 */
[----:B0-----:R-:W2:Y:S04]  /*13c80*/  LDL.LU R12, [R1+0x1c5c] ;  /* 0x001c5c00010c7983 */ /* 0x001ea80000300800 */
[----:B------:R-:W2:Y:S01]  /*13c90*/  LDL R3, [R1+0xa98] ;  /* 0x000a980001037983 */ /* 0x000ea20000100800 */
[----:B---3--:R-:W-:Y:S01]  /*13ca0*/  PRMT R14, RZ, 0x7610, R14 ;  /* 0x00007610ff0e7816 */ /* 0x008fe2000000000e */
[----:B------:R-:W-:Y:S01]  /*13cb0*/  @!P3 IMAD.MOV.U32 R2, RZ, RZ, R28 ;  /* 0x000000ffff02b224 */ /* 0x000fe200078e001c */
[----:B------:R-:W-:-:S04]  /*13cc0*/  SHF.R.U32.HI R9, RZ, 0x5, R9 ;  /* 0x00000005ff097819 */ /* 0x000fc80000011609 */
[----:B------:R-:W-:-:S04]  /*13cd0*/  SGXT.U32 R9, R9, 0x2 ;  /* 0x000000020909781a */ /* 0x000fc80000000000 */
[----:B------:R-:W-:Y:S01]  /*13ce0*/  LOP3.LUT R9, R9, 0x14, RZ, 0xfc, !PT ;  /* 0x0000001409097812 */ /* 0x000fe200078efcff */
[----:B--2---:R0:W2:Y:S04]  /*13cf0*/  @!P3 LDG.E.U16 R14, desc[UR12][R2.64] ;  /* 0x0000000c020eb981 */ /* 0x0040a8000c1e1500 */
[----:B------:R-:W0:Y:S04]  /*13d00*/  LDL R2, [R1+0xaec] ;  /* 0x000aec0001027983 */ /* 0x000e280000100800 */
[----:B------:R-:W0:Y:S01]  /*13d10*/  LDL R3, [R1+0xb00] ;  /* 0x000b000001037983 */ /* 0x000e220000100800 */
[----:B------:R-:W-:-:S02]  /*13d20*/  ISETP.GE.AND P0, PT, R9, UR9, PT ;  /* 0x0000000909007c0c */ /* 0x000fc4000bf06270 */
[----:B------:R-:W-:Y:S01]  /*13d30*/  PRMT R29, RZ, 0x7610, R29 ;  /* 0x00007610ff1d7816 */ /* 0x000fe2000000001d */
[----:B------:R-:W1:Y:S01]  /*13d40*/  S2R R9, SR_TID.X ;  /* 0x0000000000097919 */ /* 0x000e620000002100 */
[----:B------:R-:W3:Y:S01]  /*13d50*/  S2R R28, SR_TID.X ;  /* 0x00000000001c7919 */ /* 0x000ee20000002100 */
[----:B-1----:R-:W-:-:S04]  /*13d60*/  SHF.R.U32.HI R9, RZ, 0x5, R9 ;  /* 0x00000005ff097819 */ /* 0x002fc80000011609 */
[----:B------:R-:W-:-:S04]  /*13d70*/  SGXT.U32 R9, R9, 0x2 ;  /* 0x000000020909781a */ /* 0x000fc80000000000 */
[----:B0-----:R-:W-:-:S04]  /*13d80*/  @!P0 LOP3.LUT R3, R3, R2, RZ, 0x3c, !PT ;  /* 0x0000000203038212 */ /* 0x001fc800078e3cff */
[----:B------:R-:W-:-:S04]  /*13d90*/  @!P0 LOP3.LUT R2, R3, R2, RZ, 0x3c, !PT ;  /* 0x0000000203028212 */ /* 0x000fc800078e3cff */
[----:B------:R-:W-:-:S05]  /*13da0*/  @!P0 LOP3.LUT R3, R3, R2, RZ, 0x3c, !PT ;  /* 0x0000000203038212 */ /* 0x000fca00078e3cff */
[----:B------:R0:W2:Y:S01]  /*13db0*/  @!P0 LDG.E.U16 R29, desc[UR12][R2.64] ;  /* 0x0000000c021d8981 */ /* 0x0000a2000c1e1500 */
[----:B------:R-:W-:-:S04]  /*13dc0*/  LOP3.LUT R9, R9, 0x1c, RZ, 0xfc, !PT ;  /* 0x0000001c09097812 */ /* 0x000fc800078efcff */
[----:B------:R-:W-:Y:S02]  /*13dd0*/  ISETP.GE.AND P2, PT, R9, UR9, PT ;  /* 0x0000000909007c0c */ /* 0x000fe4000bf46270 */
[----:B------:R-:W1:Y:S01]  /*13de0*/  S2R R9, SR_TID.X ;  /* 0x0000000000097919 */ /* 0x000e620000002100 */
[----:B---3--:R-:W-:-:S04]  /*13df0*/  SHF.R.U32.HI R28, RZ, 0x5, R28 ;  /* 0x00000005ff1c7819 */ /* 0x008fc8000001161c */
[----:B------:R-:W-:Y:S01]  /*13e00*/  SGXT.U32 R28, R28, 0x2 ;  /* 0x000000021c1c781a */ /* 0x000fe20000000000 */
[----:B0-----:R-:W-:Y:S01]  /*13e10*/  @!P1 IMAD.MOV.U32 R2, RZ, RZ, R4 ;  /* 0x000000ffff029224 */ /* 0x001fe200078e0004 */
[----:B------:R-:W-:Y:S01]  /*13e20*/  PRMT R13, RZ, 0x7610, R13 ;  /* 0x00007610ff0d7816 */ /* 0x000fe2000000000d */
[----:B----4-:R-:W-:Y:S01]  /*13e30*/  @!P1 IMAD.MOV.U32 R3, RZ, RZ, R10 ;  /* 0x000000ffff039224 */ /* 0x010fe200078e000a */
[----:B------:R-:W-:Y:S01]  /*13e40*/  LOP3.LUT R28, R28, 0x24, RZ, 0xfc, !PT ;  /* 0x000000241c1c7812 */ /* 0x000fe200078efcff */
[----:B--2---:R-:W-:Y:S03]  /*13e50*/  STL [R1+0x1ac8], R14 ;  /* 0x001ac80e01007387 */ /* 0x004fe60000100800 */
[----:B------:R-:W-:Y:S01]  /*13e60*/  ISETP.GE.AND P0, PT, R28, UR9, PT ;  /* 0x000000091c007c0c */ /* 0x000fe2000bf06270 */
[----:B------:R0:W2:Y:S04]  /*13e70*/  @!P1 LDG.E.U16 R13, desc[UR12][R2.64] ;  /* 0x0000000c020d9981 */ /* 0x0000a8000c1e1500 */
[----:B------:R-:W3:Y:S04]  /*13e80*/  LDL R28, [R1+0xad4] ;  /* 0x000ad400011c7983 */ /* 0x000ee80000100800 */
[----:B------:R-:W4:Y:S04]  /*13e90*/  LDL R4, [R1+0xad8] ;  /* 0x000ad80001047983 */ /* 0x000f280000100800 */
[----:B------:R-:W0:Y:S01]  /*13ea0*/  LDL R2, [R1+0xae4] ;  /* 0x000ae40001027983 */ /* 0x000e220000100800 */
[----:B-1----:R-:W-:-:S04]  /*13eb0*/  SHF.R.U32.HI R9, RZ, 0x5, R9 ;  /* 0x00000005ff097819 */ /* 0x002fc80000011609 */
[----:B------:R-:W-:-:S04]  /*13ec0*/  SGXT.U32 R9, R9, 0x2 ;  /* 0x000000020909781a */ /* 0x000fc80000000000 */
[----:B------:R-:W-:-:S04]  /*13ed0*/  LOP3.LUT R9, R9, 0x20, RZ, 0xfc, !PT ;  /* 0x0000002009097812 */ /* 0x000fc800078efcff */
[----:B------:R-:W-:Y:S02]  /*13ee0*/  ISETP.GE.AND P3, PT, R9, UR9, PT ;  /* 0x0000000909007c0c */ /* 0x000fe4000bf66270 */
[----:B------:R-:W2:Y:S04]  /*13ef0*/  LDL R9, [R1+0xaf4] ;  /* 0x000af40001097983 */ /* 0x000ea80000100800 */
[----:B------:R1:W-:Y:S04]  /*13f00*/  STL [R1+0x50], R29 ;  /* 0x0000501d01007387 */ /* 0x0003e80000100800 */
[----:B------:R-:W0:Y:S01]  /*13f10*/  LDL R3, [R1+0xaf8] ;  /* 0x000af80001037983 */ /* 0x000e220000100800 */
[----:B------:R-:W-:Y:S01]  /*13f20*/  PRMT R11, RZ, 0x7610, R11 ;  /* 0x00007610ff0b7816 */ /* 0x000fe2000000000b */
[----:B------:R-:W1:Y:S01]  /*13f30*/  S2R R10, SR_TID.X ;  /* 0x00000000000a7919 */ /* 0x000e620000002100 */
[----:B0-----:R-:W-:-:S04]  /*13f40*/  @!P2 LOP3.LUT R3, R3, R2, RZ, 0x3c, !PT ;  /* 0x000000020303a212 */ /* 0x001fc800078e3cff */
[----:B------:R-:W-:-:S04]  /*13f50*/  @!P2 LOP3.LUT R2, R3, R2, RZ, 0x3c, !PT ;  /* 0x000000020302a212 */ /* 0x000fc800078e3cff */
[----:B------:R-:W-:-:S05]  /*13f60*/  @!P2 LOP3.LUT R3, R3, R2, RZ, 0x3c, !PT ;  /* 0x000000020303a212 */ /* 0x000fca00078e3cff */
[----:B------:R-:W3:Y:S01]  /*13f70*/  @!P2 LDG.E.U16 R11, desc[UR12][R2.64] ;  /* 0x0000000c020ba981 */ /* 0x000ee2000c1e1500 */
[----:B-1----:R-:W-:-:S04]  /*13f80*/  SHF.R.U32.HI R29, RZ, 0x5, R10 ;  /* 0x00000005ff1d7819 */ /* 0x002fc8000001160a */
[----:B------:R-:W-:-:S04]  /*13f90*/  SGXT.U32 R29, R29, 0x2 ;  /* 0x000000021d1d781a */ /* 0x000fc80000000000 */
[----:B------:R-:W-:Y:S01]  /*13fa0*/  LOP3.LUT R29, R29, 0x28, RZ, 0xfc, !PT ;  /* 0x000000281d1d7812 */ /* 0x000fe200078efcff */
[----:B--2---:R-:W-:Y:S03]  /*13fb0*/  STL [R1+0x1ac4], R13 ;  /* 0x001ac40d01007387 */ /* 0x004fe60000100800 */
[----:B------:R-:W-:Y:S02]  /*13fc0*/  ISETP.GE.AND P1, PT, R29, UR9, PT ;  /* 0x000000091d007c0c */ /* 0x000fe4000bf26270 */
[----:B------:R-:W2:Y:S01]  /*13fd0*/  LDL.LU R29, [R1+0x1c58] ;  /* 0x001c5800011d7983 */ /* 0x000ea20000300800 */
[----:B------:R-:W-:-:S03]  /*13fe0*/  SHF.R.U32.HI R10, RZ, 0x5, R10 ;  /* 0x00000005ff0a7819 */ /* 0x000fc6000001160a */
[----:B---3--:R0:W-:Y:S04]  /*13ff0*/  STL [R1+0x4c], R11 ;  /* 0x00004c0b01007387 */ /* 0x0081e80000100800 */
[----:B0-----:R-:W3:Y:S04]  /*14000*/  LDL.LU R11, [R1+0x1c54] ;  /* 0x001c5400010b7983 */ /* 0x001ee80000300800 */
[----:B------:R-:W2:Y:S01]  /*14010*/  LDL R3, [R1+0xaf0] ;  /* 0x000af00001037983 */ /* 0x000ea20000100800 */
[----:B------:R-:W-:-:S04]  /*14020*/  SGXT.U32 R10, R10, 0x2 ;  /* 0x000000020a0a781a */ /* 0x000fc80000000000 */
[----:B------:R-:W-:Y:S02]  /*14030*/  LOP3.LUT R2, R10, 0x2c, RZ, 0xfc, !PT ;  /* 0x0000002c0a027812 */ /* 0x000fe400078efcff */
[----:B------:R-:W-:Y:S02]  /*14040*/  PRMT R12, RZ, 0x7610, R12 ;  /* 0x00007610ff0c7816 */ /* 0x000fe4000000000c */
[----:B------:R-:W-:Y:S01]  /*14050*/  ISETP.GE.AND P2, PT, R2, UR9, PT ;  /* 0x0000000902007c0c */ /* 0x000fe2000bf46270 */
[----:B------:R-:W-:-:S05]  /*14060*/  @!P3 IMAD.MOV.U32 R2, RZ, RZ, R9 ;  /* 0x000000ffff02b224 */ /* 0x000fca00078e0009 */
[----:B--2---:R0:W2:Y:S04]  /*14070*/  @!P3 LDG.E.U16 R12, desc[UR12][R2.64] ;  /* 0x0000000c020cb981 */ /* 0x0040a8000c1e1500 */
[----:B------:R-:W0:Y:S04]  /*14080*/  LDL R2, [R1+0xadc] ;  /* 0x000adc0001027983 */ /* 0x000e280000100800 */
[----:B------:R-:W0:Y:S01]  /*14090*/  LDL R3, [R1+0xae0] ;  /* 0x000ae00001037983 */ /* 0x000e220000100800 */
[----:B------:R-:W-:Y:S01]  /*140a0*/  PRMT R27, RZ, 0x7610, R27 ;  /* 0x00007610ff1b7816 */ /* 0x000fe2000000001b */
[----:B------:R-:W1:Y:S01]  /*140b0*/  S2R R9, SR_TID.X ;  /* 0x0000000000097919 */ /* 0x000e620000002100 */
[----:B------:R-:W0:Y:S02]  /*140c0*/  S2R R10, SR_TID.X ;  /* 0x00000000000a7919 */ /* 0x000e240000002100 */
[----:B0-----:R-:W-:-:S04]  /*140d0*/  @!P0 LOP3.LUT R3, R3, R2, RZ, 0x3c, !PT ;  /* 0x0000000203038212 */ /* 0x001fc800078e3cff */
[----:B------:R-:W-:-:S04]  /*140e0*/  @!P0 LOP3.LUT R2, R3, R2, RZ, 0x3c, !PT ;  /* 0x0000000203028212 */ /* 0x000fc800078e3cff */
[----:B------:R-:W-:-:S05]  /*140f0*/  @!P0 LOP3.LUT R3, R3, R2, RZ, 0x3c, !PT ;  /* 0x0000000203038212 */ /* 0x000fca00078e3cff */
[----:B------:R0:W2:Y:S01]  /*14100*/  @!P0 LDG.E.U16 R27, desc[UR12][R2.64] ;  /* 0x0000000c021b8981 */ /* 0x0000a2000c1e1500 */
[----:B-1----:R-:W-:Y:S02]  /*14110*/  SHF.R.U32.HI R9, RZ, 0x5, R9 ;  /* 0x00000005ff097819 */ /* 0x002fe40000011609 */
[----:B------:R-:W-:Y:S02]  /*14120*/  SHF.R.U32.HI R10, RZ, 0x5, R10 ;  /* 0x00000005ff0a7819 */ /* 0x000fe4000001160a */
[----:B------:R-:W-:Y:S02]  /*14130*/  SGXT.U32 R9, R9, 0x2 ;  /* 0x000000020909781a */ /* 0x000fe40000000000 */
[----:B------:R-:W-:Y:S02]  /*14140*/  SGXT.U32 R10, R10, 0x2 ;  /* 0x000000020a0a781a */ /* 0x000fe40000000000 */
[----:B0-----:R-:W-:Y:S02]  /*14150*/  LOP3.LUT R3, R9, 0x34, RZ, 0xfc, !PT ;  /* 0x0000003409037812 */ /* 0x001fe400078efcff */
[----:B------:R-:W-:Y:S01]  /*14160*/  LOP3.LUT R10, R10, 0x30, RZ, 0xfc, !PT ;  /* 0x000000300a0a7812 */ /* 0x000fe200078efcff */
[----:B----4-:R-:W-:Y:S01]  /*14170*/  @!P1 IMAD.MOV.U32 R2, RZ, RZ, R4 ;  /* 0x000000ffff029224 */ /* 0x010fe200078e0004 */
[----:B---3--:R-:W-:-:S02]  /*14180*/  PRMT R11, RZ, 0x7610, R11 ;  /* 0x00007610ff0b7816 */ /* 0x008fc4000000000b */
[----:B------:R-:W-:Y:S01]  /*14190*/  ISETP.GE.AND P0, PT, R3, UR9, PT ;  /* 0x0000000903007c0c */ /* 0x000fe2000bf06270 */
[----:B------:R-:W-:Y:S01]  /*141a0*/  @!P1 IMAD.MOV.U32 R3, RZ, RZ, R28 ;  /* 0x000000ffff039224 */ /* 0x000fe200078e001c */
[----:B------:R-:W-:Y:S02]  /*141b0*/  ISETP.GE.AND P3, PT, R10, UR9, PT ;  /* 0x000000090a007c0c */ /* 0x000fe4000bf66270 */
[----:B------:R-:W3:Y:S04]  /*141c0*/  LDL.LU R10, [R1+0x1c50] ;  /* 0x001c5000010a7983 */ /* 0x000ee80000300800 */
[----:B------:R0:W4:Y:S04]  /*141d0*/  @!P1 LDG.E.U16 R11, desc[UR12][R2.64] ;  /* 0x0000000c020b9981 */ /* 0x000128000c1e1500 */
[----:B--2---:R1:W-:Y:S04]  /*141e0*/  STL [R1+0x48], R27 ;  /* 0x0000481b01007387 */ /* 0x0043e80000100800 */
[----:B------:R-:W0:Y:S04]  /*141f0*/  LDL R2, [R1+0xacc] ;  /* 0x000acc0001027983 */ /* 0x000e280000100800 */
[----:B------:R-:W0:Y:S01]  /*14200*/  LDL R3, [R1+0xad0] ;  /* 0x000ad00001037983 */ /* 0x000e220000100800 */
[----:B------:R-:W-:Y:S01]  /*14210*/  PRMT R29, RZ, 0x7610, R29 ;  /* 0x00007610ff1d7816 */ /* 0x000fe2000000001d */
[----:B------:R-:W2:Y:S02]  /*14220*/  S2R R9, SR_TID.X ;  /* 0x0000000000097919 */ /* 0x000ea40000002100 */
[----:B-1----:R-:W2:Y:S04]  /*14230*/  LDL R27, [R1+0xac0] ;  /* 0x000ac000011b7983 */ /* 0x002ea80000100800 */
[----:B------:R-:W2:Y:S01]  /*14240*/  LDL R28, [R1+0xb14] ;  /* 0x000b1400011c7983 */ /* 0x000ea20000100800 */
[----:B0-----:R-:W-:-:S04]  /*14250*/  @!P2 LOP3.LUT R3, R3, R2, RZ, 0x3c, !PT ;  /* 0x000000020303a212 */ /* 0x001fc800078e3cff */
[----:B------:R-:W-:-:S04]  /*14260*/  @!P2 LOP3.LUT R2, R3, R2, RZ, 0x3c, !PT ;  /* 0x000000020302a212 */ /* 0x000fc800078e3cff */
[----:B------:R-:W-:-:S05]  /*14270*/  @!P2 LOP3.LUT R3, R3, R2, RZ, 0x3c, !PT ;  /* 0x000000020303a212 */ /* 0x000fca00078e3cff */
[----:B------:R-:W3:Y:S01]  /*14280*/  @!P2 LDG.E.U16 R29, desc[UR12][R2.64] ;  /* 0x0000000c021da981 */ /* 0x000ee2000c1e1500 */
[----:B--2---:R-:W-:-:S04]  /*14290*/  SHF.R.U32.HI R9, RZ, 0x5, R9 ;  /* 0x00000005ff097819 */ /* 0x004fc80000011609 */
[----:B------:R-:W-:-:S04]  /*142a0*/  SGXT.U32 R9, R9, 0x2 ;  /* 0x000000020909781a */ /* 0x000fc80000000000 */
[----:B------:R-:W-:-:S04]  /*142b0*/  LOP3.LUT R9, R9, 0x38, RZ, 0xfc, !PT ;  /* 0x0000003809097812 */ /* 0x000fc800078efcff */
[----:B------:R-:W-:Y:S02]  /*142c0*/  ISETP.GE.AND P1, PT, R9, UR9, PT ;  /* 0x0000000909007c0c */ /* 0x000fe4000bf26270 */
[----:B------:R-:W2:Y:S04]  /*142d0*/  LDL.LU R9, [R1+0x1c4c] ;  /* 0x001c4c0001097983 */ /* 0x000ea80000300800 */
[----:B------:R-:W2:Y:S01]  /*142e0*/  LDL R2, [R1+0xac4] ;  /* 0x000ac40001027983 */ /* 0x000ea20000100800 */
[----:B------:R-:W0:Y:S03]  /*142f0*/  S2R R4, SR_TID.X ;  /* 0x0000000000047919 */ /* 0x000e260000002100 */
[----:B---3--:R1:W-:Y:S04]  /*14300*/  STL [R1+0x44], R29 ;  /* 0x0000441d01007387 */ /* 0x0083e80000100800 */
[----:B------:R-:W2:Y:S01]  /*14310*/  LDL R3, [R1+0xac8] ;  /* 0x000ac80001037983 */ /* 0x000ea20000100800 */
[----:B0-----:R-:W-:-:S04]  /*14320*/  SHF.R.U32.HI R4, RZ, 0x5, R4 ;  /* 0x00000005ff047819 */ /* 0x001fc80000011604 */
[----:B------:R-:W-:Y:S02]  /*14330*/  SGXT.U32 R4, R4, 0x2 ;  /* 0x000000020404781a */ /* 0x000fe40000000000 */
[----:B------:R-:W-:Y:S02]  /*14340*/  PRMT R10, RZ, 0x7610, R10 ;  /* 0x00007610ff0a7816 */ /* 0x000fe4000000000a */
[----:B------:R-:W-:-:S04]  /*14350*/  LOP3.LUT R4, R4, 0x3c, RZ, 0xfc, !PT ;  /* 0x0000003c04047812 */ /* 0x000fc800078efcff */
[----:B------:R-:W-:Y:S02]  /*14360*/  ISETP.GE.AND P2, PT, R4, UR9, PT ;  /* 0x0000000904007c0c */ /* 0x000fe4000bf46270 */
[----:B------:R-:W3:Y:S01]  /*14370*/  LDL.LU R4, [R1+0x1c48] ;  /* 0x001c480001047983 */ /* 0x000ee20000300800 */
[----:B-1----:R-:W0:Y:S01]  /*14380*/  S2R R29, SR_TID.X ;  /* 0x00000000001d7919 */ /* 0x002e220000002100 */
[----:B--2---:R-:W-:-:S04]  /*14390*/  @!P3 LOP3.LUT R3, R3, R2, RZ, 0x3c, !PT ;  /* 0x000000020303b212 */ /* 0x004fc800078e3cff */
[----:B------:R-:W-:-:S04]  /*143a0*/  @!P3 LOP3.LUT R2, R3, R2, RZ, 0x3c, !PT ;  /* 0x000000020302b212 */ /* 0x000fc800078e3cff */
[----:B------:R-:W-:-:S05]  /*143b0*/  @!P3 LOP3.LUT R3, R3, R2, RZ, 0x3c, !PT ;  /* 0x000000020303b212 */ /* 0x000fca00078e3cff */
[----:B------:R1:W2:Y:S04]  /*143c0*/  @!P3 LDG.E.U16 R10, desc[UR12][R2.64] ;  /* 0x0000000c020ab981 */ /* 0x0002a8000c1e1500 */
[----:B------:R-:W2:Y:S01]  /*143d0*/  LDL R3, [R1+0xabc] ;  /* 0x000abc0001037983 */ /* 0x000ea20000100800 */
[----:B0-----:R-:W-:-:S04]  /*143e0*/  SHF.R.U32.HI R29, RZ, 0x5, R29 ;  /* 0x00000005ff1d7819 */ /* 0x001fc8000001161d */
[----:B------:R-:W-:-:S04]  /*143f0*/  SGXT.U32 R29, R29, 0x2 ;  /* 0x000000021d1d781a */ /* 0x000fc80000000000 */
[----:B-1----:R-:W-:Y:S02]  /*14400*/  LOP3.LUT R2, R29, 0x40, RZ, 0xfc, !PT ;  /* 0x000000401d027812 */ /* 0x002fe400078efcff */
[----:B------:R-:W-:Y:S02]  /*14410*/  PRMT R17, RZ, 0x7610, R17 ;  /* 0x00007610ff117816 */ /* 0x000fe40000000011 */
[----:B------:R-:W-:Y:S01]  /*14420*/  ISETP.GE.AND P3, PT, R2, UR9, PT ;  /* 0x0000000902007c0c */ /* 0x000fe2000bf66270 */
[----:B------:R-:W-:Y:S01]  /*14430*/  @!P0 IMAD.MOV.U32 R2, RZ, RZ, R27 ;  /* 0x000000ffff028224 */ /* 0x000fe200078e001b */
[----:B------:R-:W0:Y:S01]  /*14440*/  S2R R29, SR_TID.X ;  /* 0x00000000001d7919 */ /* 0x000e220000002100 */
[----:B------:R-:W-:Y:S01]  /*14450*/  PRMT R9, RZ, 0x7610, R9 ;  /* 0x00007610ff097816 */ /* 0x000fe20000000009 */
[----:B------:R-:W3:Y:S04]  /*14460*/  LDL R27, [R1+0xb08] ;  /* 0x000b0800011b7983 */ /* 0x000ee80000100800 */
[----:B--2---:R1:W2:Y:S04]  /*14470*/  @!P0 LDG.E.U16 R17, desc[UR12][R2.64] ;  /* 0x0000000c02118981 */ /* 0x0042a8000c1e1500 */
[----:B------:R-:W3:Y:S01]  /*14480*/  LDL R3, [R1+0xab8] ;  /* 0x000ab80001037983 */ /* 0x000ee20000100800 */
[----:B0-----:R-:W-:-:S04]  /*14490*/  SHF.R.U32.HI R29, RZ, 0x5, R29 ;  /* 0x00000005ff1d7819 */ /* 0x001fc8000001161d */
[----:B------:R-:W-:-:S04]  /*144a0*/  SGXT.U32 R29, R29, 0x2 ;  /* 0x000000021d1d781a */ /* 0x000fc80000000000 */
[----:B-1----:R-:W-:-:S04]  /*144b0*/  LOP3.LUT R2, R29, 0x44, RZ, 0xfc, !PT ;  /* 0x000000441d027812 */ /* 0x002fc800078efcff */
[----:B------:R-:W-:Y:S01]  /*144c0*/  ISETP.GE.AND P0, PT, R2, UR9, PT ;  /* 0x0000000902007c0c */ /* 0x000fe2000bf06270 */
[----:B------:R-:W-:Y:S01]  /*144d0*/  @!P1 IMAD.MOV.U32 R2, RZ, RZ, R28 ;  /* 0x000000ffff029224 */ /* 0x000fe200078e001c */
[----:B--2---:R0:W-:Y:S04]  /*144e0*/  STL [R1+0x40], R17 ;  /* 0x0000401101007387 */ /* 0x0041e80000100800 */
[----:B---3--:R1:W2:Y:S01]  /*144f0*/  @!P1 LDG.E.U16 R9, desc[UR12][R2.64] ;  /* 0x0000000c02099981 */ /* 0x0082a2000c1e1500 */
[----:B------:R-:W-:Y:S01]  /*14500*/  PRMT R26, RZ, 0x7610, R26 ;  /* 0x00007610ff1a7816 */ /* 0x000fe2000000001a */
[----:B------:R-:W3:Y:S02]  /*14510*/  S2R R29, SR_TID.X ;  /* 0x00000000001d7919 */ /* 0x000ee40000002100 */
[----:B0-----:R-:W2:Y:S04]  /*14520*/  LDL R17, [R1+0xb2c] ;  /* 0x000b2c0001117983 */ /* 0x001ea80000100800 */
[----:B------:R-:W1:Y:S04]  /*14530*/  LDL R2, [R1+0xab4] ;  /* 0x000ab40001027983 */ /* 0x000e680000100800 */
[----:B------:R-:W1:Y:S02]  /*14540*/  LDL R3, [R1+0xb10] ;  /* 0x000b100001037983 */ /* 0x000e640000100800 */
[----:B-1----:R-:W-:-:S04]  /*14550*/  @!P2 LOP3.LUT R3, R3, R2, RZ, 0x3c, !PT ;  /* 0x000000020303a212 */ /* 0x002fc800078e3cff */
[----:B------:R-:W-:-:S04]  /*14560*/  @!P2 LOP3.LUT R2, R3, R2, RZ, 0x3c, !PT ;  /* 0x000000020302a212 */ /* 0x000fc800078e3cff */
[----:B------:R-:W-:-:S05]  /*14570*/  @!P2 LOP3.LUT R3, R3, R2, RZ, 0x3c, !PT ;  /* 0x000000020303a212 */ /* 0x000fca00078e3cff */
[----:B------:R-:W4:Y:S01]  /*14580*/  @!P2 LDG.E.U16 R26, desc[UR12][R2.64] ;  /* 0x0000000c021aa981 */ /* 0x000f22000c1e1500 */
[----:B---3--:R-:W-:-:S04]  /*14590*/  SHF.R.U32.HI R29, RZ, 0x5, R29 ;  /* 0x00000005ff1d7819 */ /* 0x008fc8000001161d */
[----:B------:R-:W-:-:S04]  /*145a0*/  SGXT.U32 R29, R29, 0x2 ;  /* 0x000000021d1d781a */ /* 0x000fc80000000000 */
[----:B------:R-:W-:Y:S01]  /*145b0*/  LOP3.LUT R28, R29, 0x48, RZ, 0xfc, !PT ;  /* 0x000000481d1c7812 */ /* 0x000fe200078efcff */
[----:B--2---:R-:W-:Y:S03]  /*145c0*/  STL [R1+0x1ac0], R9 ;  /* 0x001ac00901007387 */ /* 0x004fe60000100800 */
[----:B------:R-:W-:Y:S02]  /*145d0*/  ISETP.GE.AND P1, PT, R28, UR9, PT ;  /* 0x000000091c007c0c */ /* 0x000fe4000bf26270 */
[----:B------:R-:W2:Y:S01]  /*145e0*/  LDL.LU R28, [R1+0x1c44] ;  /* 0x001c4400011c7983 */ /* 0x000ea20000300800 */
[----:B------:R-:W0:Y:S03]  /*145f0*/  S2R R29, SR_TID.X ;  /* 0x00000000001d7919 */ /* 0x000e260000002100 */
[----:B----4-:R0:W-:Y:S04]  /*14600*/  STL [R1+0x3c], R26 ;  /* 0x00003c1a01007387 */ /* 0x0101e80000100800 */
[----:B------:R-:W3:Y:S04]  /*14610*/  LDL R2, [R1+0xb04] ;  /* 0x000b040001027983 */ /* 0x000ee80000100800 */
[----:B------:R-:W3:Y:S01]  /*14620*/  LDL R3, [R1+0xb0c] ;  /* 0x000b0c0001037983 */ /* 0x000ee20000100800 */
[----:B0-----:R-:W-:-:S02]  /*14630*/  SHF.R.U32.HI R26, RZ, 0x5, R29 ;  /* 0x00000005ff1a7819 */ /* 0x001fc4000001161d */
[----:B------:R-:W-:Y:S02]  /*14640*/  SHF.R.U32.HI R29, RZ, 0x5, R29 ;  /* 0x00000005ff1d7819 */ /* 0x000fe4000001161d */
[----:B------:R-:W-:Y:S02]  /*14650*/  PRMT R4, RZ, 0x7610, R4 ;  /* 0x00007610ff047816 */ /* 0x000fe40000000004 */
[----:B------:R-:W-:Y:S02]  /*14660*/  SGXT.U32 R29, R29, 0x2 ;  /* 0x000000021d1d781a */ /* 0x000fe40000000000 */
[----:B--2---:R-:W-:Y:S02]  /*14670*/  PRMT R28, RZ, 0x7610, R28 ;  /* 0x00007610ff1c7816 */ /* 0x004fe4000000001c */
[----:B---3--:R-:W-:-:S04]  /*14680*/  @!P3 LOP3.LUT R3, R3, R2, RZ, 0x3c, !PT ;  /* 0x000000020303b212 */ /* 0x008fc800078e3cff */
[----:B------:R-:W-:-:S04]  /*14690*/  @!P3 LOP3.LUT R2, R3, R2, RZ, 0x3c, !PT ;  /* 0x000000020302b212 */ /* 0x000fc800078e3cff */
[----:B------:R-:W-:-:S05]  /*146a0*/  @!P3 LOP3.LUT R3, R3, R2, RZ, 0x3c, !PT ;  /* 0x000000020303b212 */ /* 0x000fca00078e3cff */
[----:B------:R0:W2:Y:S02]  /*146b0*/  @!P3 LDG.E.U16 R4, desc[UR12][R2.64] ;  /* 0x0000000c0204b981 */ /* 0x0000a4000c1e1500 */
[----:B0-----:R-:W-:Y:S01]  /*146c0*/  LOP3.LUT R3, R29, 0x50, RZ, 0xfc, !PT ;  /* 0x000000501d037812 */ /* 0x001fe200078efcff */
[----:B------:R-:W-:-:S03]  /*146d0*/  @!P0 IMAD.MOV.U32 R2, RZ, RZ, R17 ;  /* 0x000000ffff028224 */ /* 0x000fc600078e0011 */
[----:B------:R-:W-:Y:S01]  /*146e0*/  ISETP.GE.AND P3, PT, R3, UR9, PT ;  /* 0x0000000903007c0c */ /* 0x000fe2000bf66270 */
[----:B------:R-:W-:-:S05]  /*146f0*/  @!P0 IMAD.MOV.U32 R3, RZ, RZ, R27 ;  /* 0x000000ffff038224 */ /* 0x000fca00078e001b */
[----:B------:R-:W3:Y:S01]  /*14700*/  @!P0 LDG.E.U16 R28, desc[UR12][R2.64] ;  /* 0x0000000c021c8981 */ /* 0x000ee2000c1e1500 */
[----:B------:R-:W-:-:S04]  /*14710*/  SGXT.U32 R26, R26, 0x2 ;  /* 0x000000021a1a781a */ /* 0x000fc80000000000 */
[----:B------:R-:W-:-:S04]  /*14720*/  LOP3.LUT R26, R26, 0x4c, RZ, 0xfc, !PT ;  /* 0x0000004c1a1a7812 */ /* 0x000fc800078efcff */
[----:B------:R-:W-:Y:S02]  /*14730*/  ISETP.GE.AND P2, PT, R26, UR9, PT ;  /* 0x000000091a007c0c */ /* 0x000fe4000bf46270 */
[----:B------:R-:W4:Y:S04]  /*14740*/  LDL.LU R26, [R1+0x1c40] ;  /* 0x001c4000011a7983 */ /* 0x000f280000300800 */
[----:B------:R-:W2:Y:S04]  /*14750*/  LDL R27, [R1+0xb30] ;  /* 0x000b3000011b7983 */ /* 0x000ea80000100800 */
[----:B------:R-:W2:Y:S04]  /*14760*/  LDL R17, [R1+0xb40] ;  /* 0x000b400001117983 */ /* 0x000ea80000100800 */
[----:B------:R-:W2:Y:S04]  /*14770*/  LDL R2, [R1+0xb18] ;  /* 0x000b180001027983 */ /* 0x000ea80000100800 */
[----:B---3--:R0:W-:Y:S04]  /*14780*/  STL [R1+0x38], R28 ;  /* 0x0000381c01007387 */ /* 0x0081e80000100800 */
[----:B------:R-:W2:Y:S01]  /*14790*/  LDL R3, [R1+0xb28] ;  /* 0x000b280001037983 */ /* 0x000ea20000100800 */
[----:B----4-:R-:W-:Y:S01]  /*147a0*/  PRMT R26, RZ, 0x7610, R26 ;  /* 0x00007610ff1a7816 */ /* 0x010fe2000000001a */
[----:B------:R-:W1:Y:S01]  /*147b0*/  S2R R29, SR_TID.X ;  /* 0x00000000001d7919 */ /* 0x000e620000002100 */
[----:B--2---:R-:W-:-:S04]  /*147c0*/  @!P1 LOP3.LUT R3, R3, R2, RZ, 0x3c, !PT ;  /* 0x0000000203039212 */ /* 0x004fc800078e3cff */
[----:B------:R-:W-:-:S04]  /*147d0*/  @!P1 LOP3.LUT R2, R3, R2, RZ, 0x3c, !PT ;  /* 0x0000000203029212 */ /* 0x000fc800078e3cff */
[----:B------:R-:W-:-:S05]  /*147e0*/  @!P1 LOP3.LUT R3, R3, R2, RZ, 0x3c, !PT ;  /* 0x0000000203039212 */ /* 0x000fca00078e3cff */
[----:B------:R-:W2:Y:S01]  /*147f0*/  @!P1 LDG.E.U16 R26, desc[UR12][R2.64] ;  /* 0x0000000c021a9981 */ /* 0x000ea2000c1e1500 */
[----:B-1----:R-:W-:-:S04]  /*14800*/  SHF.R.U32.HI R29, RZ, 0x5, R29 ;  /* 0x00000005ff1d7819 */ /* 0x002fc8000001161d */
[----:B------:R-:W-:-:S04]  /*14810*/  SGXT.U32 R29, R29, 0x2 ;  /* 0x000000021d1d781a */ /* 0x000fc80000000000 */
[----:B0-----:R-:W-:-:S04]  /*14820*/  LOP3.LUT R28, R29, 0x54, RZ, 0xfc, !PT ;  /* 0x000000541d1c7812 */ /* 0x001fc800078efcff */
[----:B------:R-:W-:Y:S02]  /*14830*/  ISETP.GE.AND P0, PT, R28, UR9, PT ;  /* 0x000000091c007c0c */ /* 0x000fe4000bf06270 */
[----:B------:R-:W3:Y:S04]  /*14840*/  LDL.LU R28, [R1+0x1c3c] ;  /* 0x001c3c00011c7983 */ /* 0x000ee80000300800 */
[----:B------:R-:W4:Y:S04]  /*14850*/  LDL R2, [R1+0xb1c] ;  /* 0x000b1c0001027983 */ /* 0x000f280000100800 */
[----:B--2---:R0:W-:Y:S04]  /*14860*/  STL [R1+0x1c], R26 ;  /* 0x00001c1a01007387 */ /* 0x0041e80000100800 */
[----:B------:R-:W4:Y:S01]  /*14870*/  LDL R3, [R1+0xb24] ;  /* 0x000b240001037983 */ /* 0x000f220000100800 */
[----:B------:R-:W-:Y:S01]  /*14880*/  PRMT R25, RZ, 0x7610, R25 ;  /* 0x00007610ff197816 */ /* 0x000fe20000000019 */
[----:B------:R-:W1:Y:S01]  /*14890*/  S2R R29, SR_TID.X ;  /* 0x00000000001d7919 */ /* 0x000e620000002100 */
[----:B----4-:R-:W-:-:S04]  /*148a0*/  @!P2 LOP3.LUT R3, R3, R2, RZ, 0x3c, !PT ;  /* 0x000000020303a212 */ /* 0x010fc800078e3cff */
[----:B------:R-:W-:-:S04]  /*148b0*/  @!P2 LOP3.LUT R2, R3, R2, RZ, 0x3c, !PT ;  /* 0x000000020302a212 */ /* 0x000fc800078e3cff */
[----:B------:R-:W-:-:S05]  /*148c0*/  @!P2 LOP3.LUT R3, R3, R2, RZ, 0x3c, !PT ;  /* 0x000000020303a212 */ /* 0x000fca00078e3cff */
[----:B------:R-:W2:Y:S01]  /*148d0*/  @!P2 LDG.E.U16 R25, desc[UR12][R2.64] ;  /* 0x0000000c0219a981 */ /* 0x000ea2000c1e1500 */
[----:B-1----:R-:W-:-:S04]  /*148e0*/  SHF.R.U32.HI R29, RZ, 0x5, R29 ;  /* 0x00000005ff1d7819 */ /* 0x002fc8000001161d */
[----:B------:R-:W-:-:S04]  /*148f0*/  SGXT.U32 R29, R29, 0x2 ;  /* 0x000000021d1d781a */ /* 0x000fc80000000000 */
[----:B0-----:R-:W-:-:S04]  /*14900*/  LOP3.LUT R26, R29, 0x58, RZ, 0xfc, !PT ;  /* 0x000000581d1a7812 */ /* 0x001fc800078efcff */
[----:B------:R-:W-:Y:S02]  /*14910*/  ISETP.GE.AND P1, PT, R26, UR9, PT ;  /* 0x000000091a007c0c */ /* 0x000fe4000bf26270 */
[----:B------:R-:W4:Y:S01]  /*14920*/  LDL.LU R26, [R1+0x1c38] ;  /* 0x001c3800011a7983 */ /* 0x000f220000300800 */
[----:B------:R-:W0:Y:S03]  /*14930*/  S2R R29, SR_TID.X ;  /* 0x00000000001d7919 */ /* 0x000e260000002100 */
[----:B--2---:R0:W-:Y:S04]  /*14940*/  STL [R1+0x34], R25 ;  /* 0x0000341901007387 */ /* 0x0041e80000100800 */
[----:B------:R-:W2:Y:S04]  /*14950*/  LDL R2, [R1+0xb20] ;  /* 0x000b200001027983 */ /* 0x000ea80000100800 */
[----:B------:R-:W2:Y:S01]  /*14960*/  LDL R3, [R1+0xb44] ;  /* 0x000b440001037983 */ /* 0x000ea20000100800 */
[----:B0-----:R-:W-:-:S02]  /*14970*/  SHF.R.U32.HI R25, RZ, 0x5, R29 ;  /* 0x00000005ff197819 */ /* 0x001fc4000001161d */
[----:B------:R-:W-:Y:S02]  /*14980*/  SHF.R.U32.HI R29, RZ, 0x5, R29 ;  /* 0x00000005ff1d7819 */ /* 0x000fe4000001161d */
[----:B---3--:R-:W-:Y:S02]  /*14990*/  PRMT R28, RZ, 0x7610, R28 ;  /* 0x00007610ff1c7816 */ /* 0x008fe4000000001c */
[----:B------:R-:W-:Y:S02]  /*149a0*/  SGXT.U32 R29, R29, 0x2 ;  /* 0x000000021d1d781a */ /* 0x000fe40000000000 */
[----:B----4-:R-:W-:Y:S02]  /*149b0*/  PRMT R26, RZ, 0x7610, R26 ;  /* 0x00007610ff1a7816 */ /* 0x010fe4000000001a */
[----:B--2---:R-:W-:-:S04]  /*149c0*/  @!P3 LOP3.LUT R3, R3, R2, RZ, 0x3c, !PT ;  /* 0x000000020303b212 */ /* 0x004fc800078e3cff */
        /* <DEDUP_REMOVED lines=12> */
[----:B--2---:R0:W-:Y:S04]  /*14a90*/  STL [R1+0x18], R28 ;  /* 0x0000181c01007387 */ /* 0x0041e80000100800 */
[----:B0-----:R-:W2:Y:S04]  /*14aa0*/  LDL.LU R28, [R1+0x1c30] ;  /* 0x001c3000011c7983 */ /* 0x001ea80000300800 */
[----:B------:R-:W4:Y:S04]  /*14ab0*/  LDL R27, [R1+0xb4c] ;  /* 0x000b4c00011b7983 */ /* 0x000f280000100800 */
[----:B------:R-:W4:Y:S04]  /*14ac0*/  LDL R17, [R1+0xb54] ;  /* 0x000b540001117983 */ /* 0x000f280000100800 */
[----:B------:R-:W4:Y:S04]  /*14ad0*/  LDL R2, [R1+0xb34] ;  /* 0x000b340001027983 */ /* 0x000f280000100800 */
[----:B---3--:R0:W-:Y:S04]  /*14ae0*/  STL [R1+0x30], R26 ;  /* 0x0000301a01007387 */ /* 0x0081e80000100800 */
[----:B------:R-:W4:Y:S01]  /*14af0*/  LDL R3, [R1+0xb3c] ;  /* 0x000b3c0001037983 */ /* 0x000f220000100800 */
[----:B------:R-:W1:Y:S01]  /*14b00*/  S2R R29, SR_TID.X ;  /* 0x00000000001d7919 */ /* 0x000e620000002100 */
[----:B--2---:R-:W-:-:S02]  /*14b10*/  PRMT R28, RZ, 0x7610, R28 ;  /* 0x00007610ff1c7816 */ /* 0x004fc4000000001c */
        /* <DEDUP_REMOVED lines=76> */
[----:B------:R-:W4:Y:S04]  /*14fe0*/  LDL.LU R25, [R1+0x1c18] ;  /* 0x001c180001197983 */ /* 0x000f280000300800 */
[----:B--2---:R0:W-:Y:S04]  /*14ff0*/  STL [R1+0x24], R26 ;  /* 0x0000241a01007387 */ /* 0x0041e80000100800 */
[----:B------:R-:W2:Y:S04]  /*15000*/  LDL R2, [R1+0xb64] ;  /* 0x000b640001027983 */ /* 0x000ea80000100800 */
[----:B------:R-:W2:Y:S01]  /*15010*/  LDL R3, [R1+0xb6c] ;  /* 0x000b6c0001037983 */ /* 0x000ea20000100800 */
[----:B---3--:R-:W-:Y:S01]  /*15020*/  PRMT R28, RZ, 0x7610, R28 ;  /* 0x00007610ff1c7816 */ /* 0x008fe2000000001c */
[----:B------:R-:W0:Y:S01]  /*15030*/  S2R R29, SR_TID.X ;  /* 0x00000000001d7919 */ /* 0x000e220000002100 */
[----:B--2---:R-:W-:-:S04]  /*15040*/  @!P3 LOP3.LUT R3, R3, R2, RZ, 0x3c, !PT ;  /* 0x000000020303b212 */ /* 0x004fc800078e3cff */
[----:B------:R-:W-:-:S04]  /*15050*/  @!P3 LOP3.LUT R2, R3, R2, RZ, 0x3c, !PT ;  /* 0x000000020302b212 */ /* 0x000fc800078e3cff */
[----:B------:R-:W-:-:S05]  /*15060*/  @!P3 LOP3.LUT R3, R3, R2, RZ, 0x3c, !PT ;  /* 0x000000020303b212 */ /* 0x000fca00078e3cff */
[----:B------:R1:W2:Y:S01]  /*15070*/  @!P3 LDG.E.U16 R28, desc[UR12][R2.64] ;  /* 0x0000000c021cb981 */ /* 0x0002a2000c1e1500 */
[--C-:B0-----:R-:W-:Y:S02]  /*15080*/  SHF.R.U32.HI R26, RZ, 0x5, R29.reuse ;  /* 0x00000005ff1a7819 */ /* 0x101fe4000001161d */
[----:B------:R-:W-:Y:S02]  /*15090*/  SHF.R.U32.HI R29, RZ, 0x5, R29 ;  /* 0x00000005ff1d7819 */ /* 0x000fe4000001161d */
[----:B------:R-:W-:Y:S02]  /*150a0*/  SGXT.U32 R26, R26, 0x2 ;  /* 0x000000021a1a781a */ /* 0x000fe40000000000 */
[----:B------:R-:W-:Y:S02]  /*150b0*/  SGXT.U32 R29, R29, 0x2 ;  /* 0x000000021d1d781a */ /* 0x000fe40000000000 */
[----:B------:R-:W-:Y:S02]  /*150c0*/  LOP3.LUT R26, R26, 0x7c, RZ, 0xfc, !PT ;  /* 0x0000007c1a1a7812 */ /* 0x000fe400078efcff */
[----:B-1----:R-:W-:Y:S01]  /*150d0*/  LOP3.LUT R3, R29, 0x80, RZ, 0xfc, !PT ;  /* 0x000000801d037812 */ /* 0x002fe200078efcff */
[----:B------:R-:W-:Y:S01]  /*150e0*/  @!P0 IMAD.MOV.U32 R2, RZ, RZ, R17 ;  /* 0x000000ffff028224 */ /* 0x000fe200078e0011 */
[----:B------:R-:W-:-:S02]  /*150f0*/  PRMT R8, RZ, 0x7610, R8 ;  /* 0x00007610ff087816 */ /* 0x000fc40000000008 */
[----:B------:R-:W-:Y:S01]  /*15100*/  ISETP.GE.AND P3, PT, R3, UR9, PT ;  /* 0x0000000903007c0c */ /* 0x000fe2000bf66270 */
[----:B------:R-:W-:Y:S01]  /*15110*/  @!P0 IMAD.MOV.U32 R3, RZ, RZ, R27 ;  /* 0x000000ffff038224 */ /* 0x000fe200078e001b */
[----:B------:R-:W-:Y:S02]  /*15120*/  ISETP.GE.AND P2, PT, R26, UR9, PT ;  /* 0x000000091a007c0c */ /* 0x000fe4000bf46270 */
[----:B------:R-:W3:Y:S04]  /*15130*/  LDL.LU R26, [R1+0x1c14] ;  /* 0x001c1400011a7983 */ /* 0x000ee80000300800 */
[----:B------:R0:W4:Y:S04]  /*15140*/  @!P0 LDG.E.U16 R8, desc[UR12][R2.64] ;  /* 0x0000000c02088981 */ /* 0x000128000c1e1500 */
[----:B--2---:R1:W-:Y:S04]  /*15150*/  STL [R1+0x8], R28 ;  /* 0x0000081c01007387 */ /* 0x0043e80000100800 */
[----:B-1----:R-:W2:Y:S04]  /*15160*/  LDL.LU R28, [R1+0x1c10] ;  /* 0x001c1000011c7983 */ /* 0x002ea80000300800 */
[----:B------:R-:W0:Y:S04]  /*15170*/  LDL R2, [R1+0xb78] ;  /* 0x000b780001027983 */ /* 0x000e280000100800 */
[----:B------:R-:W0:Y:S01]  /*15180*/  LDL R3, [R1+0xb88] ;  /* 0x000b880001037983 */ /* 0x000e220000100800 */
[----:B---3--:R-:W-:Y:S01]  /*15190*/  PRMT R26, RZ, 0x7610, R26 ;  /* 0x00007610ff1a7816 */ /* 0x008fe2000000001a */
[----:B------:R-:W1:Y:S01]  /*151a0*/  S2R R29, SR_TID.X ;  /* 0x00000000001d7919 */ /* 0x000e620000002100 */
[----:B0-----:R-:W-:-:S04]  /*151b0*/  @!P1 LOP3.LUT R3, R3, R2, RZ, 0x3c, !PT ;  /* 0x0000000203039212 */ /* 0x001fc800078e3cff */
[----:B------:R-:W-:-:S04]  /*151c0*/  @!P1 LOP3.LUT R2, R3, R2, RZ, 0x3c, !PT ;  /* 0x0000000203029212 */ /* 0x000fc800078e3cff */
[----:B------:R-:W-:-:S05]  /*151d0*/  @!P1 LOP3.LUT R3, R3, R2, RZ, 0x3c, !PT ;  /* 0x0000000203039212 */ /* 0x000fca00078e3cff */
[----:B------:R-:W3:Y:S01]  /*151e0*/  @!P1 LDG.E.U16 R26, desc[UR12][R2.64] ;  /* 0x0000000c021a9981 */ /* 0x000ee2000c1e1500 */
[----:B-1----:R-:W-:-:S04]  /*151f0*/  SHF.R.U32.HI R29, RZ, 0x5, R29 ;  /* 0x00000005ff1d7819 */ /* 0x002fc8000001161d */
[----:B------:R-:W-:Y:S01]  /*15200*/  SGXT.U32 R29, R29, 0x2 ;  /* 0x000000021d1d781a */ /* 0x000fe20000000000 */
[----:B----4-:R0:W-:Y:S04]  /*15210*/  STL [R1+0x20], R8 ;  /* 0x0000200801007387 */ /* 0x0101e80000100800 */
[----:B------:R-:W4:Y:S04]  /*15220*/  LDL R27, [R1+0xba0] ;  /* 0x000ba000011b7983 */ /* 0x000f280000100800 */
[----:B------:R-:W2:Y:S01]  /*15230*/  LDL R17, [R1+0xb94] ;  /* 0x000b940001117983 */ /* 0x000ea20000100800 */
[----:B0-----:R-:W-:-:S03]  /*15240*/  LOP3.LUT R8, R29, 0x84, RZ, 0xfc, !PT ;  /* 0x000000841d087812 */ /* 0x001fc600078efcff */
[----:B------:R-:W2:Y:S01]  /*15250*/  LDL R2, [R1+0xb7c] ;  /* 0x000b7c0001027983 */ /* 0x000ea20000100800 */
[----:B------:R-:W-:-:S03]  /*15260*/  ISETP.GE.AND P0, PT, R8, UR9, PT ;  /* 0x0000000908007c0c */ /* 0x000fc6000bf06270 */
[----:B------:R-:W2:Y:S01]  /*15270*/  LDL R8, [R1+0xb9c] ;  /* 0x000b9c0001087983 */ /* 0x000ea20000100800 */
[----:B------:R-:W0:Y:S03]  /*15280*/  S2R R29, SR_TID.X ;  /* 0x00000000001d7919 */ /* 0x000e260000002100 */
[----:B---3--:R1:W-:Y:S04]  /*15290*/  STL [R1+0x4], R26 ;  /* 0x0000041a01007387 */ /* 0x0083e80000100800 */
[----:B------:R-:W2:Y:S01]  /*152a0*/  LDL R3, [R1+0xb84] ;  /* 0x000b840001037983 */ /* 0x000ea20000100800 */
[----:B0-----:R-:W-:-:S04]  /*152b0*/  SHF.R.U32.HI R29, RZ, 0x5, R29 ;  /* 0x00000005ff1d7819 */ /* 0x001fc8000001161d */
[----:B------:R-:W-:Y:S02]  /*152c0*/  SGXT.U32 R29, R29, 0x2 ;  /* 0x000000021d1d781a */ /* 0x000fe40000000000 */
[----:B------:R-:W-:Y:S02]  /*152d0*/  PRMT R24, RZ, 0x7610, R24 ;  /* 0x00007610ff187816 */ /* 0x000fe40000000018 */
[----:B-1----:R-:W-:-:S04]  /*152e0*/  LOP3.LUT R26, R29, 0x88, RZ, 0xfc, !PT ;  /* 0x000000881d1a7812 */ /* 0x002fc800078efcff */
[----:B------:R-:W-:Y:S02]  /*152f0*/  ISETP.GE.AND P1, PT, R26, UR9, PT ;  /* 0x000000091a007c0c */ /* 0x000fe4000bf26270 */
[----:B------:R-:W3:Y:S01]  /*15300*/  LDL.LU R26, [R1+0x1c0c] ;  /* 0x001c0c00011a7983 */ /* 0x000ee20000300800 */
[----:B--2---:R-:W-:-:S04]  /*15310*/  @!P2 LOP3.LUT R3, R3, R2, RZ, 0x3c, !PT ;  /* 0x000000020303a212 */ /* 0x004fc800078e3cff */
[----:B------:R-:W-:-:S04]  /*15320*/  @!P2 LOP3.LUT R2, R3, R2, RZ, 0x3c, !PT ;  /* 0x000000020302a212 */ /* 0x000fc800078e3cff */
[----:B------:R-:W-:-:S05]  /*15330*/  @!P2 LOP3.LUT R3, R3, R2, RZ, 0x3c, !PT ;  /* 0x000000020303a212 */ /* 0x000fca00078e3cff */
[----:B------:R0:W2:Y:S04]  /*15340*/  @!P2 LDG.E.U16 R24, desc[UR12][R2.64] ;  /* 0x0000000c0218a981 */ /* 0x0000a8000c1e1500 */
[----:B------:R-:W0:Y:S04]  /*15350*/  LDL R2, [R1+0xb80] ;  /* 0x000b800001027983 */ /* 0x000e280000100800 */
[----:B------:R-:W0:Y:S01]  /*15360*/  LDL R3, [R1+0xba4] ;  /* 0x000ba40001037983 */ /* 0x000e220000100800 */
[----:B------:R-:W-:Y:S01]  /*15370*/  PRMT R28, RZ, 0x7610, R28 ;  /* 0x00007610ff1c7816 */ /* 0x000fe2000000001c */
[----:B------:R-:W1:Y:S01]  /*15380*/  S2R R29, SR_TID.X ;  /* 0x00000000001d7919 */ /* 0x000e620000002100 */
[----:B0-----:R-:W-:-:S04]  /*15390*/  @!P3 LOP3.LUT R3, R3, R2, RZ, 0x3c, !PT ;  /* 0x000000020303b212 */ /* 0x001fc800078e3cff */
[----:B------:R-:W-:-:S04]  /*153a0*/  @!P3 LOP3.LUT R2, R3, R2, RZ, 0x3c, !PT ;  /* 0x000000020302b212 */ /* 0x000fc800078e3cff */
[----:B------:R-:W-:-:S05]  /*153b0*/  @!P3 LOP3.LUT R3, R3, R2, RZ, 0x3c, !PT ;  /* 0x000000020303b212 */ /* 0x000fca00078e3cff */
[----:B------:R0:W3:Y:S04]  /*153c0*/  @!P3 LDG.E.U16 R28, desc[UR12][R2.64] ;  /* 0x0000000c021cb981 */ /* 0x0000e8000c1e1500 */
[----:B--2---:R2:W-:Y:S02]  /*153d0*/  STL [R1+0x288], R24 ;  /* 0x0002881801007387 */ /* 0x0045e40000100800 */
[----:B--2---:R-:W0:Y:S01]  /*153e0*/  S2R R24, SR_TID.X ;  /* 0x0000000000187919 */ /* 0x004e220000002100 */
[----:B-1----:R-:W-:-:S04]  /*153f0*/  SHF.R.U32.HI R29, RZ, 0x5, R29 ;  /* 0x00000005ff1d7819 */ /* 0x002fc8000001161d */
[----:B------:R-:W-:-:S04]  /*15400*/  SGXT.U32 R29, R29, 0x2 ;  /* 0x000000021d1d781a */ /* 0x000fc80000000000 */
[----:B------:R-:W-:-:S04]  /*15410*/  LOP3.LUT R29, R29, 0x8c, RZ, 0xfc, !PT ;  /* 0x0000008c1d1d7812 */ /* 0x000fc800078efcff */
[----:B------:R-:W-:Y:S02]  /*15420*/  ISETP.GE.AND P2, PT, R29, UR9, PT ;  /* 0x000000091d007c0c */ /* 0x000fe4000bf46270 */
[----:B------:R-:W2:Y:S01]  /*15430*/  LDL.LU R29, [R1+0x1c08] ;  /* 0x001c0800011d7983 */ /* 0x000ea20000300800 */
[----:B0-----:R-:W-:-:S04]  /*15440*/  SHF.R.U32.HI R3, RZ, 0x5, R24 ;  /* 0x00000005ff037819 */ /* 0x001fc80000011618 */
[----:B------:R-:W-:-:S04]  /*15450*/  SGXT.U32 R3, R3, 0x2 ;  /* 0x000000020303781a */ /* 0x000fc80000000000 */
[----:B------:R-:W-:Y:S01]  /*15460*/  LOP3.LUT R2, R3, 0x90, RZ, 0xfc, !PT ;  /* 0x0000009003027812 */ /* 0x000fe200078efcff */
[----:B---3--:R0:W-:Y:S04]  /*15470*/  STL [R1], R28 ;  /* 0x0000001c01007387 */ /* 0x0081e80000100800 */
[----:B0-----:R-:W3:Y:S04]  /*15480*/  LDL.LU R28, [R1+0x1c04] ;  /* 0x001c0400011c7983 */ /* 0x001ee80000300800 */
[----:B------:R-:W3:Y:S01]  /*15490*/  LDL R3, [R1+0xb90] ;  /* 0x000b900001037983 */ /* 0x000ee20000100800 */
[----:B------:R-:W-:-:S02]  /*154a0*/  PRMT R26, RZ, 0x7610, R26 ;  /* 0x00007610ff1a7816 */ /* 0x000fc4000000001a */
[----:B------:R-:W-:Y:S01]  /*154b0*/  ISETP.GE.AND P3, PT, R2, UR9, PT ;  /* 0x0000000902007c0c */ /* 0x000fe2000bf66270 */
[----:B----4-:R-:W-:Y:S01]  /*154c0*/  @!P0 IMAD.MOV.U32 R2, RZ, RZ, R27 ;  /* 0x000000ffff028224 */ /* 0x010fe200078e001b */
[----:B--2---:R-:W-:Y:S01]  /*154d0*/  PRMT R29, RZ, 0x7610, R29 ;  /* 0x00007610ff1d7816 */ /* 0x004fe2000000001d */
[----:B------:R-:W0:Y:S03]  /*154e0*/  S2R R27, SR_TID.X ;  /* 0x00000000001b7919 */ /* 0x000e260000002100 */
[----:B---3--:R1:W2:Y:S02]  /*154f0*/  @!P0 LDG.E.U16 R26, desc[UR12][R2.64] ;  /* 0x0000000c021a8981 */ /* 0x0082a4000c1e1500 */
[----:B-1----:R-:W-:Y:S02]  /*15500*/  @!P1 IMAD.MOV.U32 R2, RZ, RZ, R8 ;  /* 0x000000ffff029224 */ /* 0x002fe400078e0008 */
[----:B------:R-:W-:Y:S01]  /*15510*/  @!P1 IMAD.MOV.U32 R3, RZ, RZ, R17 ;  /* 0x000000ffff039224 */ /* 0x000fe200078e0011 */
[----:B------:R-:W-:Y:S01]  /*15520*/  SHF.R.U32.HI R24, RZ, 0x5, R24 ;  /* 0x00000005ff187819 */ /* 0x000fe20000011618 */
[----:B------:R-:W3:Y:S04]  /*15530*/  LDL R17, [R1+0xbb0] ;  /* 0x000bb00001117983 */ /* 0x000ee80000100800 */
[----:B------:R-:W4:Y:S01]  /*15540*/  @!P1 LDG.E.U16 R29, desc[UR12][R2.64] ;  /* 0x0000000c021d9981 */ /* 0x000f22000c1e1500 */
[----:B0-----:R-:W-:-:S02]  /*15550*/  SHF.R.U32.HI R27, RZ, 0x5, R27 ;  /* 0x00000005ff1b7819 */ /* 0x001fc4000001161b */
[----:B------:R-:W-:Y:S01]  /*15560*/  PRMT R20, RZ, 0x7610, R20 ;  /* 0x00007610ff147816 */ /* 0x000fe20000000014 */
[----:B------:R-:W2:Y:S04]  /*15570*/  LDL R8, [R1+0xbd4] ;  /* 0x000bd40001087983 */ /* 0x000ea80000100800 */
[----:B------:R-:W2:Y:S04]  /*15580*/  LDL R2, [R1+0xb98] ;  /* 0x000b980001027983 */ /* 0x000ea80000100800 */
[----:B------:R-:W2:Y:S01]  /*15590*/  LDL R3, [R1+0xbbc] ;  /* 0x000bbc0001037983 */ /* 0x000ea20000100800 */
[----:B------:R-:W-:-:S02]  /*155a0*/  SGXT.U32 R24, R24, 0x2 ;  /* 0x000000021818781a */ /* 0x000fc40000000000 */
[----:B------:R-:W-:Y:S02]  /*155b0*/  SGXT.U32 R27, R27, 0x2 ;  /* 0x000000021b1b781a */ /* 0x000fe40000000000 */
[----:B------:R-:W-:Y:S02]  /*155c0*/  LOP3.LUT R24, R24, 0x94, RZ, 0xfc, !PT ;  /* 0x0000009418187812 */ /* 0x000fe400078efcff */
[----:B------:R-:W-:Y:S02]  /*155d0*/  LOP3.LUT R27, R27, 0x98, RZ, 0xfc, !PT ;  /* 0x000000981b1b7812 */ /* 0x000fe400078efcff */
[----:B------:R-:W-:Y:S02]  /*155e0*/  ISETP.GE.AND P0, PT, R24, UR9, PT ;  /* 0x0000000918007c0c */ /* 0x000fe4000bf06270 */
[----:B------:R-:W3:Y:S01]  /*155f0*/  LDL R24, [R1+0xbb4] ;  /* 0x000bb40001187983 */ /* 0x000ee20000100800 */
[----:B------:R-:W-:-:S03]  /*15600*/  ISETP.GE.AND P1, PT, R27, UR9, PT ;  /* 0x000000091b007c0c */ /* 0x000fc6000bf26270 */
[----:B----4-:R-:W-:Y:S01]  /*15610*/  STL [R1+0x1a88], R29 ;  /* 0x001a881d01007387 */ /* 0x010fe20000100800 */
[----:B--2---:R-:W-:-:S04]  /*15620*/  @!P2 LOP3.LUT R3, R3, R2, RZ, 0x3c, !PT ;  /* 0x000000020303a212 */ /* 0x004fc800078e3cff */
[C---:B------:R-:W-:Y:S01]  /*15630*/  @!P2 LOP3.LUT R2, R3.reuse, R2, RZ, 0x3c, !PT ;  /* 0x000000020302a212 */ /* 0x040fe200078e3cff */
[----:B------:R0:W-:Y:S03]  /*15640*/  STL [R1+0x284], R26 ;  /* 0x0002841a01007387 */ /* 0x0001e60000100800 */
[----:B------:R-:W-:Y:S01]  /*15650*/  @!P2 LOP3.LUT R3, R3, R2, RZ, 0x3c, !PT ;  /* 0x000000020303a212 */ /* 0x000fe200078e3cff */
[----:B------:R-:W-:Y:S04]  /*15660*/  STL [R1+0x1a8c], R29 ;  /* 0x001a8c1d01007387 */ /* 0x000fe80000100800 */
[----:B------:R-:W2:Y:S04]  /*15670*/  LDL.LU R27, [R1+0x1c00] ;  /* 0x001c0000011b7983 */ /* 0x000ea80000300800 */
[----:B------:R-:W4:Y:S04]  /*15680*/  @!P2 LDG.E.U16 R20, desc[UR12][R2.64] ;  /* 0x0000000c0214a981 */ /* 0x000f28000c1e1500 */
[----:B------:R-:W2:Y:S04]  /*15690*/  LDL R2, [R1+0xba8] ;  /* 0x000ba80001027983 */ /* 0x000ea80000100800 */
[----:B------:R-:W2:Y:S01]  /*156a0*/  LDL R3, [R1+0xbb8] ;  /* 0x000bb80001037983 */ /* 0x000ea20000100800 */
[----:B0-----:R-:W0:Y:S01]  /*156b0*/  S2R R26, SR_TID.X ;  /* 0x00000000001a7919 */ /* 0x001e220000002100 */
[----:B------:R-:W-:-:S02]  /*156c0*/  PRMT R28, RZ, 0x7610, R28 ;  /* 0x00007610ff1c7816 */ /* 0x000fc4000000001c */
[----:B0-----:R-:W-:-:S04]  /*156d0*/  SHF.R.U32.HI R26, RZ, 0x5, R26 ;  /* 0x00000005ff1a7819 */ /* 0x001fc8000001161a */
[----:B------:R-:W-:-:S04]  /*156e0*/  SGXT.U32 R26, R26, 0x2 ;  /* 0x000000021a1a781a */ /* 0x000fc80000000000 */
[----:B------:R-:W-:-:S04]  /*156f0*/  LOP3.LUT R26, R26, 0x9c, RZ, 0xfc, !PT ;  /* 0x0000009c1a1a7812 */ /* 0x000fc800078efcff */
[----:B------:R-:W-:Y:S01]  /*15700*/  ISETP.GE.AND P2, PT, R26, UR9, PT ;  /* 0x000000091a007c0c */ /* 0x000fe2000bf46270 */
[----:B----4-:R0:W-:Y:S04]  /*15710*/  STL [R1+0x280], R20 ;  /* 0x0002801401007387 */ /* 0x0101e80000100800 */
[----:B------:R-:W4:Y:S01]  /*15720*/  LDL.LU R26, [R1+0x1bfc] ;  /* 0x001bfc00011a7983 */ /* 0x000f220000300800 */
[----:B--2---:R-:W-:-:S04]  /*15730*/  @!P3 LOP3.LUT R3, R3, R2, RZ, 0x3c, !PT ;  /* 0x000000020303b212 */ /* 0x004fc800078e3cff */
[----:B------:R-:W-:-:S04]  /*15740*/  @!P3 LOP3.LUT R2, R3, R2, RZ, 0x3c, !PT ;  /* 0x000000020302b212 */ /* 0x000fc800078e3cff */
[----:B------:R-:W-:-:S05]  /*15750*/  @!P3 LOP3.LUT R3, R3, R2, RZ, 0x3c, !PT ;  /* 0x000000020303b212 */ /* 0x000fca00078e3cff */
[----:B------:R1:W2:Y:S04]  /*15760*/  @!P3 LDG.E.U16 R28, desc[UR12][R2.64] ;  /* 0x0000000c021cb981 */ /* 0x0002a8000c1e1500 */
[----:B------:R-:W4:Y:S01]  /*15770*/  LDL R3, [R1+0xbac] ;  /* 0x000bac0001037983 */ /* 0x000f220000100800 */
[----:B0-----:R-:W1:Y:S01]  /*15780*/  S2R R20, SR_TID.X ;  /* 0x0000000000147919 */ /* 0x001e620000002100 */
[----:B------:R-:W-:Y:S02]  /*15790*/  PRMT R23, RZ, 0x7610, R23 ;  /* 0x00007610ff177816 */ /* 0x000fe40000000017 */
[----:B------:R-:W-:Y:S02]  /*157a0*/  PRMT R27, RZ, 0x7610, R27 ;  /* 0x00007610ff1b7816 */ /* 0x000fe4000000001b */
[----:B-1----:R-:W-:-:S04]  /*157b0*/  SHF.R.U32.HI R2, RZ, 0x5, R20 ;  /* 0x00000005ff027819 */ /* 0x002fc80000011614 */
[----:B------:R-:W-:-:S04]  /*157c0*/  SGXT.U32 R2, R2, 0x2 ;  /* 0x000000020202781a */ /* 0x000fc80000000000 */
[----:B------:R-:W-:-:S04]  /*157d0*/  LOP3.LUT R2, R2, 0xa0, RZ, 0xfc, !PT ;  /* 0x000000a002027812 */ /* 0x000fc800078efcff */
[----:B------:R-:W-:Y:S01]  /*157e0*/  ISETP.GE.AND P3, PT, R2, UR9, PT ;  /* 0x0000000902007c0c */ /* 0x000fe2000bf66270 */
[----:B---3--:R-:W-:Y:S01]  /*157f0*/  @!P0 IMAD.MOV.U32 R2, RZ, RZ, R24 ;  /* 0x000000ffff028224 */ /* 0x008fe200078e0018 */
[----:B--2---:R-:W-:Y:S04]  /*15800*/  STL [R1+0x1a90], R28 ;  /* 0x001a901c01007387 */ /* 0x004fe80000100800 */
[----:B------:R-:W-:Y:S04]  /*15810*/  STL [R1+0x1a94], R28 ;  /* 0x001a941c01007387 */ /* 0x000fe80000100800 */
[----:B----4-:R0:W2:Y:S02]  /*15820*/  @!P0 LDG.E.U16 R23, desc[UR12][R2.64] ;  /* 0x0000000c02178981 */ /* 0x0100a4000c1e1500 */
[----:B0-----:R-:W-:-:S02]  /*15830*/  @!P1 IMAD.MOV.U32 R2, RZ, RZ, R8 ;  /* 0x000000ffff029224 */ /* 0x001fc400078e0008 */
[----:B------:R-:W-:Y:S01]  /*15840*/  @!P1 IMAD.MOV.U32 R3, RZ, RZ, R17 ;  /* 0x000000ffff039224 */ /* 0x000fe200078e0011 */
[----:B------:R-:W-:Y:S01]  /*15850*/  PRMT R25, RZ, 0x7610, R25 ;  /* 0x00007610ff197816 */ /* 0x000fe20000000019 */
[----:B------:R-:W0:Y:S03]  /*15860*/  S2R R24, SR_TID.X ;  /* 0x0000000000187919 */ /* 0x000e260000002100 */
[----:B------:R1:W3:Y:S01]  /*15870*/  @!P1 LDG.E.U16 R27, desc[UR12][R2.64] ;  /* 0x0000000c021b9981 */ /* 0x0002e2000c1e1500 */
[----:B------:R-:W-:-:S03]  /*15880*/  SHF.R.U32.HI R20, RZ, 0x5, R20 ;  /* 0x00000005ff147819 */ /* 0x000fc60000011614 */
[----:B------:R-:W4:Y:S04]  /*15890*/  LDL R8, [R1+0xbe4] ;  /* 0x000be40001087983 */ /* 0x000f280000100800 */
[----:B------:R-:W2:Y:S04]  /*158a0*/  LDL R17, [R1+0xbe0] ;  /* 0x000be00001117983 */ /* 0x000ea80000100800 */
[----:B------:R-:W1:Y:S04]  /*158b0*/  LDL R2, [R1+0xbc0] ;  /* 0x000bc00001027983 */ /* 0x000e680000100800 */
[----:B------:R-:W1:Y:S01]  /*158c0*/  LDL R3, [R1+0xbd0] ;  /* 0x000bd00001037983 */ /* 0x000e620000100800 */
[----:B------:R-:W-:-:S02]  /*158d0*/  SGXT.U32 R20, R20, 0x2 ;  /* 0x000000021414781a */ /* 0x000fc40000000000 */
[----:B-1----:R-:W-:-:S04]  /*158e0*/  @!P2 LOP3.LUT R3, R3, R2, RZ, 0x3c, !PT ;  /* 0x000000020303a212 */ /* 0x002fc800078e3cff */
[----:B------:R-:W-:-:S04]  /*158f0*/  @!P2 LOP3.LUT R2, R3, R2, RZ, 0x3c, !PT ;  /* 0x000000020302a212 */ /* 0x000fc800078e3cff */
[----:B------:R-:W-:-:S05]  /*15900*/  @!P2 LOP3.LUT R3, R3, R2, RZ, 0x3c, !PT ;  /* 0x000000020303a212 */ /* 0x000fca00078e3cff */
[----:B------:R-:W4:Y:S01]  /*15910*/  @!P2 LDG.E.U16 R25, desc[UR12][R2.64] ;  /* 0x0000000c0219a981 */ /* 0x000f22000c1e1500 */
[----:B0-----:R-:W-:Y:S02]  /*15920*/  SHF.R.U32.HI R24, RZ, 0x5, R24 ;  /* 0x00000005ff187819 */ /* 0x001fe40000011618 */
[----:B------:R-:W-:Y:S02]  /*15930*/  LOP3.LUT R20, R20, 0xa4, RZ, 0xfc, !PT ;  /* 0x000000a414147812 */ /* 0x000fe400078efcff */
[----:B------:R-:W-:Y:S02]  /*15940*/  SGXT.U32 R24, R24, 0x2 ;  /* 0x000000021818781a */ /* 0x000fe40000000000 */
[----:B------:R-:W-:Y:S02]  /*15950*/  ISETP.GE.AND P0, PT, R20, UR9, PT ;  /* 0x0000000914007c0c */ /* 0x000fe4000bf06270 */
[----:B------:R-:W-:Y:S01]  /*15960*/  LOP3.LUT R24, R24, 0xa8, RZ, 0xfc, !PT ;  /* 0x000000a818187812 */ /* 0x000fe200078efcff */
[----:B------:R-:W4:Y:S04]  /*15970*/  LDL R20, [R1+0xbd8] ;  /* 0x000bd80001147983 */ /* 0x000f280000100800 */
[----:B---3--:R-:W-:Y:S01]  /*15980*/  STL [R1+0x1a98], R27 ;  /* 0x001a981b01007387 */ /* 0x008fe20000100800 */
[----:B------:R-:W-:-:S03]  /*15990*/  ISETP.GE.AND P1, PT, R24, UR9, PT ;  /* 0x0000000918007c0c */ /* 0x000fc6000bf26270 */
[----:B------:R-:W-:Y:S04]  /*159a0*/  STL [R1+0x1a9c], R27 ;  /* 0x001a9c1b01007387 */ /* 0x000fe80000100800 */
[----:B--2---:R-:W-:Y:S04]  /*159b0*/  STL [R1+0x27c], R23 ;  /* 0x00027c1701007387 */ /* 0x004fe80000100800 */
[----:B------:R-:W-:Y:S04]  /*159c0*/  STL [R1+0x1aa0], R27 ;  /* 0x001aa01b01007387 */ /* 0x000fe80000100800 */
[----:B------:R-:W2:Y:S04]  /*159d0*/  LDL.LU R24, [R1+0x1bf8] ;  /* 0x001bf80001187983 */ /* 0x000ea80000300800 */
[----:B----4-:R0:W-:Y:S04]  /*159e0*/  STL [R1+0x278], R25 ;  /* 0x0002781901007387 */ /* 0x0101e80000100800 */
[----:B0-----:R-:W3:Y:S04]  /*159f0*/  LDL.LU R25, [R1+0x1bf4] ;  /* 0x001bf40001197983 */ /* 0x001ee80000300800 */
[----:B------:R-:W4:Y:S04]  /*15a00*/  LDL R2, [R1+0xbc4] ;  /* 0x000bc40001027983 */ /* 0x000f280000100800 */
[----:B------:R-:W4:Y:S01]  /*15a10*/  LDL R3, [R1+0xbcc] ;  /* 0x000bcc0001037983 */ /* 0x000f220000100800 */
[----:B------:R-:W-:Y:S01]  /*15a20*/  PRMT R26, RZ, 0x7610, R26 ;  /* 0x00007610ff1a7816 */ /* 0x000fe2000000001a */
[----:B------:R-:W0:Y:S02]  /*15a30*/  S2R R23, SR_TID.X ;  /* 0x0000000000177919 */ /* 0x000e240000002100 */
[----:B0-----:R-:W-:-:S04]  /*15a40*/  SHF.R.U32.HI R23, RZ, 0x5, R23 ;  /* 0x00000005ff177819 */ /* 0x001fc80000011617 */
[----:B------:R-:W-:Y:S02]  /*15a50*/  SGXT.U32 R23, R23, 0x2 ;  /* 0x000000021717781a */ /* 0x000fe40000000000 */
[----:B----4-:R-:W-:-:S04]  /*15a60*/  @!P3 LOP3.LUT R3, R3, R2, RZ, 0x3c, !PT ;  /* 0x000000020303b212 */ /* 0x010fc800078e3cff */
[----:B------:R-:W-:-:S04]  /*15a70*/  @!P3 LOP3.LUT R2, R3, R2, RZ, 0x3c, !PT ;  /* 0x000000020302b212 */ /* 0x000fc800078e3cff */
[----:B------:R-:W-:-:S05]  /*15a80*/  @!P3 LOP3.LUT R3, R3, R2, RZ, 0x3c, !PT ;  /* 0x000000020303b212 */ /* 0x000fca00078e3cff */
[----:B------:R0:W4:Y:S04]  /*15a90*/  @!P3 LDG.E.U16 R26, desc[UR12][R2.64] ;  /* 0x0000000c021ab981 */ /* 0x000128000c1e1500 */
[----:B------:R-:W3:Y:S01]  /*15aa0*/  LDL R3, [R1+0xbc8] ;  /* 0x000bc80001037983 */ /* 0x000ee20000100800 */
[----:B------:R-:W-:-:S04]  /*15ab0*/  LOP3.LUT R23, R23, 0xac, RZ, 0xfc, !PT ;  /* 0x000000ac17177812 */ /* 0x000fc800078efcff */
[----:B------:R-:W-:Y:S02]  /*15ac0*/  ISETP.GE.AND P2, PT, R23, UR9, PT ;  /* 0x0000000917007c0c */ /* 0x000fe4000bf46270 */
[----:B------:R-:W0:Y:S01]  /*15ad0*/  S2R R23, SR_TID.X ;  /* 0x0000000000177919 */ /* 0x000e220000002100 */
[----:B--2---:R-:W-:Y:S02]  /*15ae0*/  PRMT R24, RZ, 0x7610, R24 ;  /* 0x00007610ff187816 */ /* 0x004fe40000000018 */
[----:B0-----:R-:W-:-:S04]  /*15af0*/  SHF.R.U32.HI R2, RZ, 0x5, R23 ;  /* 0x00000005ff027819 */ /* 0x001fc80000011617 */
[----:B------:R-:W-:-:S04]  /*15b00*/  SGXT.U32 R2, R2, 0x2 ;  /* 0x000000020202781a */ /* 0x000fc80000000000 */
[----:B------:R-:W-:-:S04]  /*15b10*/  LOP3.LUT R2, R2, 0xb0, RZ, 0xfc, !PT ;  /* 0x000000b002027812 */ /* 0x000fc800078efcff */
[----:B------:R-:W-:Y:S01]  /*15b20*/  ISETP.GE.AND P3, PT, R2, UR9, PT ;  /* 0x0000000902007c0c */ /* 0x000fe2000bf66270 */
[----:B------:R-:W-:-:S05]  /*15b30*/  @!P0 IMAD.MOV.U32 R2, RZ, RZ, R8 ;  /* 0x000000ffff028224 */ /* 0x000fca00078e0008 */
[----:B---3--:R0:W2:Y:S01]  /*15b40*/  @!P0 LDG.E.U16 R24, desc[UR12][R2.64] ;  /* 0x0000000c02188981 */ /* 0x0080a2000c1e1500 */
[----:B------:R-:W-:-:S03]  /*15b50*/  PRMT R25, RZ, 0x7610, R25 ;  /* 0x00007610ff197816 */ /* 0x000fc60000000019 */
[----:B----4-:R-:W-:Y:S04]  /*15b60*/  STL [R1+0x1aa4], R26 ;  /* 0x001aa41a01007387 */ /* 0x010fe80000100800 */
[----:B------:R-:W-:Y:S01]  /*15b70*/  STL [R1+0x1aa8], R26 ;  /* 0x001aa81a01007387 */ /* 0x000fe20000100800 */
[----:B0-----:R-:W-:Y:S02]  /*15b80*/  @!P1 IMAD.MOV.U32 R2, RZ, RZ, R17 ;  /* 0x000000ffff029224 */ /* 0x001fe400078e0011 */
[----:B------:R-:W-:Y:S01]  /*15b90*/  @!P1 IMAD.MOV.U32 R3, RZ, RZ, R20 ;  /* 0x000000ffff039224 */ /* 0x000fe200078e0014 */
[----:B------:R-:W3:Y:S04]  /*15ba0*/  LDL R8, [R1+0xc10] ;  /* 0x000c100001087983 */ /* 0x000ee80000100800 */
[----:B------:R0:W4:Y:S04]  /*15bb0*/  @!P1 LDG.E.U16 R25, desc[UR12][R2.64] ;  /* 0x0000000c02199981 */ /* 0x000128000c1e1500 */
[----:B--2---:R1:W-:Y:S04]  /*15bc0*/  STL [R1+0x270], R24 ;  /* 0x0002701801007387 */ /* 0x0043e80000100800 */
[----:B-1----:R-:W2:Y:S04]  /*15bd0*/  LDL.LU R24, [R1+0x1bf0] ;  /* 0x001bf00001187983 */ /* 0x002ea80000300800 */
[----:B------:R-:W0:Y:S04]  /*15be0*/  LDL R2, [R1+0xbdc] ;  /* 0x000bdc0001027983 */ /* 0x000e280000100800 */
[----:B------:R-:W0:Y:S01]  /*15bf0*/  LDL R3, [R1+0xc08] ;  /* 0x000c080001037983 */ /* 0x000e220000100800 */
[----:B------:R-:W-:-:S02]  /*15c00*/  PRMT R22, RZ, 0x7610, R22 ;  /* 0x00007610ff167816 */ /* 0x000fc40000000016 */
[----:B------:R-:W-:Y:S01]  /*15c10*/  SHF.R.U32.HI R23, RZ, 0x5, R23 ;  /* 0x00000005ff177819 */ /* 0x000fe20000011617 */
[----:B------:R-:W2:Y:S03]  /*15c20*/  LDL R20, [R1+0xc18] ;  /* 0x000c180001147983 */ /* 0x000ea60000100800 */
[----:B------:R-:W-:-:S04]  /*15c30*/  SGXT.U32 R23, R23, 0x2 ;  /* 0x000000021717781a */ /* 0x000fc80000000000 */
[----:B------:R-:W-:-:S04]  /*15c40*/  LOP3.LUT R23, R23, 0xb4, RZ, 0xfc, !PT ;  /* 0x000000b417177812 */ /* 0x000fc800078efcff */
[----:B------:R-:W-:Y:S02]  /*15c50*/  ISETP.GE.AND P0, PT, R23, UR9, PT ;  /* 0x0000000917007c0c */ /* 0x000fe4000bf06270 */
[----:B------:R-:W1:Y:S01]  /*15c60*/  S2R R23, SR_TID.X ;  /* 0x0000000000177919 */ /* 0x000e620000002100 */
[----:B0-----:R-:W-:-:S04]  /*15c70*/  @!P2 LOP3.LUT R3, R3, R2, RZ, 0x3c, !PT ;  /* 0x000000020303a212 */ /* 0x001fc800078e3cff */
[----:B------:R-:W-:-:S04]  /*15c80*/  @!P2 LOP3.LUT R2, R3, R2, RZ, 0x3c, !PT ;  /* 0x000000020302a212 */ /* 0x000fc800078e3cff */
[----:B------:R-:W-:-:S05]  /*15c90*/  @!P2 LOP3.LUT R3, R3, R2, RZ, 0x3c, !PT ;  /* 0x000000020303a212 */ /* 0x000fca00078e3cff */
[----:B------:R-:W2:Y:S01]  /*15ca0*/  @!P2 LDG.E.U16 R22, desc[UR12][R2.64] ;  /* 0x0000000c0216a981 */ /* 0x000ea2000c1e1500 */
[----:B-1----:R-:W-:-:S04]  /*15cb0*/  SHF.R.U32.HI R23, RZ, 0x5, R23 ;  /* 0x00000005ff177819 */ /* 0x002fc80000011617 */
[----:B------:R-:W-:Y:S01]  /*15cc0*/  SGXT.U32 R23, R23, 0x2 ;  /* 0x000000021717781a */ /* 0x000fe20000000000 */
[----:B----4-:R-:W-:Y:S03]  /*15cd0*/  STL [R1+0x1a84], R25 ;  /* 0x001a841901007387 */ /* 0x010fe60000100800 */
[----:B------:R-:W-:Y:S01]  /*15ce0*/  LOP3.LUT R23, R23, 0xb8, RZ, 0xfc, !PT ;  /* 0x000000b817177812 */ /* 0x000fe200078efcff */
[----:B------:R-:W-:Y:S03]  /*15cf0*/  STL [R1+0x1aac], R25 ;  /* 0x001aac1901007387 */ /* 0x000fe60000100800 */
[----:B------:R-:W-:Y:S01]  /*15d00*/  ISETP.GE.AND P1, PT, R23, UR9, PT ;  /* 0x0000000917007c0c */ /* 0x000fe2000bf26270 */
[----:B------:R-:W-:Y:S04]  /*15d10*/  STL [R1+0x1ab0], R25 ;  /* 0x001ab01901007387 */ /* 0x000fe80000100800 */
[----:B------:R-:W4:Y:S01]  /*15d20*/  LDL.LU R23, [R1+0x1bec] ;  /* 0x001bec0001177983 */ /* 0x000f220000300800 */
[----:B------:R-:W0:Y:S03]  /*15d30*/  S2R R17, SR_TID.X ;  /* 0x0000000000117919 */ /* 0x000e260000002100 */
[----:B--2---:R1:W-:Y:S04]  /*15d40*/  STL [R1+0x26c], R22 ;  /* 0x00026c1601007387 */ /* 0x0043e80000100800 */
[----:B-1----:R-:W2:Y:S04]  /*15d50*/  LDL.LU R22, [R1+0x1be8] ;  /* 0x001be80001167983 */ /* 0x002ea80000300800 */
[----:B------:R-:W2:Y:S01]  /*15d60*/  LDL R3, [R1+0xbec] ;  /* 0x000bec0001037983 */ /* 0x000ea20000100800 */
[----:B0-----:R-:W-:-:S04]  /*15d70*/  SHF.R.U32.HI R17, RZ, 0x5, R17 ;  /* 0x00000005ff117819 */ /* 0x001fc80000011611 */
[----:B------:R-:W-:-:S04]  /*15d80*/  SGXT.U32 R17, R17, 0x2 ;  /* 0x000000021111781a */ /* 0x000fc80000000000 */
[----:B------:R-:W-:Y:S02]  /*15d90*/  LOP3.LUT R2, R17, 0xbc, RZ, 0xfc, !PT ;  /* 0x000000bc11027812 */ /* 0x000fe400078efcff */
[----:B------:R-:W-:Y:S01]  /*15da0*/  PRMT R24, RZ, 0x7610, R24 ;  /* 0x00007610ff187816 */ /* 0x000fe20000000018 */
[----:B------:R-:W4:Y:S01]  /*15db0*/  LDL R17, [R1+0xc20] ;  /* 0x000c200001117983 */ /* 0x000f220000100800 */
[----:B------:R-:W-:Y:S01]  /*15dc0*/  ISETP.GE.AND P2, PT, R2, UR9, PT ;  /* 0x0000000902007c0c */ /* 0x000fe2000bf46270 */
[----:B---3--:R-:W-:Y:S01]  /*15dd0*/  @!P3 IMAD.MOV.U32 R2, RZ, RZ, R8 ;  /* 0x000000ffff02b224 */ /* 0x008fe200078e0008 */
[----:B------:R-:W-:Y:S01]  /*15de0*/  PRMT R21, RZ, 0x7610, R21 ;  /* 0x00007610ff157816 */ /* 0x000fe20000000015 */
[----:B------:R-:W3:Y:S04]  /*15df0*/  LDL R8, [R1+0xc28] ;  /* 0x000c280001087983 */ /* 0x000ee80000100800 */
[----:B--2---:R0:W2:Y:S02]  /*15e00*/  @!P3 LDG.E.U16 R24, desc[UR12][R2.64] ;  /* 0x0000000c0218b981 */ /* 0x0040a4000c1e1500 */
[----:B0-----:R-:W0:Y:S02]  /*15e10*/  S2R R3, SR_TID.X ;  /* 0x0000000000037919 */ /* 0x001e240000002100 */
[----:B0-----:R-:W-:-:S02]  /*15e20*/  SHF.R.U32.HI R2, RZ, 0x5, R3 ;  /* 0x00000005ff027819 */ /* 0x001fc40000011603 */
[----:B------:R-:W2:Y:S02]  /*15e30*/  LDL R3, [R1+0xbf0] ;  /* 0x000bf00001037983 */ /* 0x000ea40000100800 */
[----:B------:R-:W-:-:S04]  /*15e40*/  SGXT.U32 R2, R2, 0x2 ;  /* 0x000000020202781a */ /* 0x000fc80000000000 */
[----:B------:R-:W-:-:S04]  /*15e50*/  LOP3.LUT R2, R2, 0xc0, RZ, 0xfc, !PT ;  /* 0x000000c002027812 */ /* 0x000fc800078efcff */
[----:B------:R-:W-:Y:S01]  /*15e60*/  ISETP.GE.AND P3, PT, R2, UR9, PT ;  /* 0x0000000902007c0c */ /* 0x000fe2000bf66270 */
[----:B------:R-:W-:-:S05]  /*15e70*/  @!P0 IMAD.MOV.U32 R2, RZ, RZ, R20 ;  /* 0x000000ffff028224 */ /* 0x000fca00078e0014 */
[----:B--2---:R0:W2:Y:S02]  /*15e80*/  @!P0 LDG.E.U16 R21, desc[UR12][R2.64] ;  /* 0x0000000c02158981 */ /* 0x0040a4000c1e1500 */
[----:B0-----:R-:W0:Y:S02]  /*15e90*/  S2R R3, SR_TID.X ;  /* 0x0000000000037919 */ /* 0x001e240000002100 */
[----:B------:R-:W-:Y:S04]  /*15ea0*/  STL [R1+0x1a80], R24 ;  /* 0x001a801801007387 */ /* 0x000fe80000100800 */
[----:B------:R-:W-:Y:S04]  /*15eb0*/  STL [R1+0x1ab4], R24 ;  /* 0x001ab41801007387 */ /* 0x000fe80000100800 */
[----:B------:R-:W-:Y:S04]  /*15ec0*/  STL [R1+0x1ab8], R24 ;  /* 0x001ab81801007387 */ /* 0x000fe80000100800 */
[----:B------:R-:W-:Y:S01]  /*15ed0*/  STL [R1+0x1abc], R24 ;  /* 0x001abc1801007387 */ /* 0x000fe20000100800 */
[----:B0-----:R-:W-:-:S03]  /*15ee0*/  SHF.R.U32.HI R2, RZ, 0x5, R3 ;  /* 0x00000005ff027819 */ /* 0x001fc60000011603 */
[----:B--2---:R0:W-:Y:S04]  /*15ef0*/  STL [R1+0x268], R21 ;  /* 0x0002681501007387 */ /* 0x0041e80000100800 */
[----:B0-----:R-:W2:Y:S04]  /*15f00*/  LDL.LU R21, [R1+0x1be4] ;  /* 0x001be40001157983 */ /* 0x001ea80000300800 */
[----:B------:R-:W2:Y:S01]  /*15f10*/  LDL R3, [R1+0xbf4] ;  /* 0x000bf40001037983 */ /* 0x000ea20000100800 */
[----:B------:R-:W-:-:S04]  /*15f20*/  SGXT.U32 R2, R2, 0x2 ;  /* 0x000000020202781a */ /* 0x000fc80000000000 */
[----:B------:R-:W-:Y:S02]  /*15f30*/  LOP3.LUT R2, R2, 0xc4, RZ, 0xfc, !PT ;  /* 0x000000c402027812 */ /* 0x000fe400078efcff */
[----:B----4-:R-:W-:Y:S02]  /*15f40*/  PRMT R23, RZ, 0x7610, R23 ;  /* 0x00007610ff177816 */ /* 0x010fe40000000017 */
[----:B------:R-:W-:Y:S01]  /*15f50*/  ISETP.GE.AND P0, PT, R2, UR9, PT ;  /* 0x0000000902007c0c */ /* 0x000fe2000bf06270 */
[----:B------:R-:W-:Y:S01]  /*15f60*/  @!P1 IMAD.MOV.U32 R2, RZ, RZ, R17 ;  /* 0x000000ffff029224 */ /* 0x000fe200078e0011 */
[----:B------:R-:W-:Y:S01]  /*15f70*/  PRMT R7, RZ, 0x7610, R7 ;  /* 0x00007610ff077816 */ /* 0x000fe20000000007 */
[----:B------:R-:W0:Y:S01]  /*15f80*/  S2R R20, SR_TID.X ;  /* 0x0000000000147919 */ /* 0x000e220000002100 */
[----:B------:R-:W-:Y:S01]  /*15f90*/  PRMT R22, RZ, 0x7610, R22 ;  /* 0x00007610ff167816 */ /* 0x000fe20000000016 */
[----:B------:R-:W4:Y:S04]  /*15fa0*/  LDL R17, [R1+0xc40] ;  /* 0x000c400001117983 */ /* 0x000f280000100800 */
[----:B--2---:R3:W2:Y:S04]  /*15fb0*/  @!P1 LDG.E.U16 R23, desc[UR12][R2.64] ;  /* 0x0000000c02179981 */ /* 0x0046a8000c1e1500 */
[----:B------:R-:W2:Y:S01]  /*15fc0*/  LDL R3, [R1+0xbf8] ;  /* 0x000bf80001037983 */ /* 0x000ea20000100800 */
[----:B---3--:R-:W-:Y:S01]  /*15fd0*/  @!P2 IMAD.MOV.U32 R2, RZ, RZ, R8 ;  /* 0x000000ffff02a224 */ /* 0x008fe200078e0008 */
[----:B0-----:R-:W-:-:S04]  /*15fe0*/  SHF.R.U32.HI R20, RZ, 0x5, R20 ;  /* 0x00000005ff147819 */ /* 0x001fc80000011614 */
[----:B------:R-:W-:-:S04]  /*15ff0*/  SGXT.U32 R20, R20, 0x2 ;  /* 0x000000021414781a */ /* 0x000fc80000000000 */
[----:B------:R-:W-:-:S04]  /*16000*/  LOP3.LUT R20, R20, 0xc8, RZ, 0xfc, !PT ;  /* 0x000000c814147812 */ /* 0x000fc800078efcff */
[----:B------:R-:W-:Y:S02]  /*16010*/  ISETP.GE.AND P1, PT, R20, UR9, PT ;  /* 0x0000000914007c0c */ /* 0x000fe4000bf26270 */
[----:B------:R-:W0:Y:S01]  /*16020*/  S2R R20, SR_TID.X ;  /* 0x0000000000147919 */ /* 0x000e220000002100 */
[----:B--2---:R-:W2:Y:S04]  /*16030*/  @!P2 LDG.E.U16 R7, desc[UR12][R2.64] ;  /* 0x0000000c0207a981 */ /* 0x004ea8000c1e1500 */
[----:B------:R-:W3:Y:S04]  /*16040*/  LDL R2, [R1+0xbfc] ;  /* 0x000bfc0001027983 */ /* 0x000ee80000100800 */
[----:B------:R-:W3:Y:S01]  /*16050*/  LDL R3, [R1+0xc30] ;  /* 0x000c300001037983 */ /* 0x000ee20000100800 */
[----:B0-----:R-:W-:-:S04]  /*16060*/  SHF.R.U32.HI R20, RZ, 0x5, R20 ;  /* 0x00000005ff147819 */ /* 0x001fc80000011614 */
[----:B------:R-:W-:-:S04]  /*16070*/  SGXT.U32 R20, R20, 0x2 ;  /* 0x000000021414781a */ /* 0x000fc80000000000 */
[----:B------:R-:W-:-:S04]  /*16080*/  LOP3.LUT R20, R20, 0xcc, RZ, 0xfc, !PT ;  /* 0x000000cc14147812 */ /* 0x000fc800078efcff */
[----:B------:R-:W-:Y:S01]  /*16090*/  ISETP.GE.AND P2, PT, R20, UR9, PT ;  /* 0x0000000914007c0c */ /* 0x000fe2000bf46270 */
[----:B--2---:R0:W-:Y:S04]  /*160a0*/  STL [R1+0x264], R7 ;  /* 0x0002640701007387 */ /* 0x0041e80000100800 */
[----:B------:R-:W2:Y:S04]  /*160b0*/  LDL R8, [R1+0xc48] ;  /* 0x000c480001087983 */ /* 0x000ea80000100800 */
[----:B------:R-:W2:Y:S01]  /*160c0*/  LDL.LU R20, [R1+0x1be0] ;  /* 0x001be00001147983 */ /* 0x000ea20000300800 */
[----:B---3--:R-:W-:-:S04]  /*160d0*/  @!P3 LOP3.LUT R3, R3, R2, RZ, 0x3c, !PT ;  /* 0x000000020303b212 */ /* 0x008fc800078e3cff */
[----:B------:R-:W-:-:S04]  /*160e0*/  @!P3 LOP3.LUT R2, R3, R2, RZ, 0x3c, !PT ;  /* 0x000000020302b212 */ /* 0x000fc800078e3cff */
[----:B------:R-:W-:-:S05]  /*160f0*/  @!P3 LOP3.LUT R3, R3, R2, RZ, 0x3c, !PT ;  /* 0x000000020303b212 */ /* 0x000fca00078e3cff */
[----:B------:R1:W3:Y:S04]  /*16100*/  @!P3 LDG.E.U16 R22, desc[UR12][R2.64] ;  /* 0x0000000c0216b981 */ /* 0x0002e8000c1e1500 */
[----:B------:R-:W1:Y:S04]  /*16110*/  LDL R2, [R1+0xc04] ;  /* 0x000c040001027983 */ /* 0x000e680000100800 */
[----:B------:R-:W1:Y:S01]  /*16120*/  LDL R3, [R1+0xc38] ;  /* 0x000c380001037983 */ /* 0x000e620000100800 */
[----:B------:R-:W-:Y:S01]  /*16130*/  PRMT R5, RZ, 0x7610, R5 ;  /* 0x00007610ff057816 */ /* 0x000fe20000000005 */
[----:B0-----:R-:W0:Y:S01]  /*16140*/  S2R R7, SR_TID.X ;  /* 0x0000000000077919 */ /* 0x001e220000002100 */
[----:B-1----:R-:W-:-:S04]  /*16150*/  @!P0 LOP3.LUT R3, R3, R2, RZ, 0x3c, !PT ;  /* 0x0000000203038212 */ /* 0x002fc800078e3cff */
[----:B------:R-:W-:-:S04]  /*16160*/  @!P0 LOP3.LUT R2, R3, R2, RZ, 0x3c, !PT ;  /* 0x0000000203028212 */ /* 0x000fc800078e3cff */
[----:B------:R-:W-:-:S05]  /*16170*/  @!P0 LOP3.LUT R3, R3, R2, RZ, 0x3c, !PT ;  /* 0x0000000203038212 */ /* 0x000fca00078e3cff */
[----:B------:R1:W2:Y:S02]  /*16180*/  @!P0 LDG.E.U16 R5, desc[UR12][R2.64] ;  /* 0x0000000c02058981 */ /* 0x0002a4000c1e1500 */
[----:B-1----:R-:W1:Y:S01]  /*16190*/  S2R R3, SR_TID.X ;  /* 0x0000000000037919 */ /* 0x002e620000002100 */
[----:B0-----:R-:W-:-:S04]  /*161a0*/  SHF.R.U32.HI R7, RZ, 0x5, R7 ;  /* 0x00000005ff077819 */ /* 0x001fc80000011607 */
[----:B------:R-:W-:-:S04]  /*161b0*/  SGXT.U32 R7, R7, 0x2 ;  /* 0x000000020707781a */ /* 0x000fc80000000000 */
[----:B------:R-:W-:-:S04]  /*161c0*/  LOP3.LUT R7, R7, 0xd0, RZ, 0xfc, !PT ;  /* 0x000000d007077812 */ /* 0x000fc800078efcff */
[----:B------:R-:W-:Y:S02]  /*161d0*/  ISETP.GE.AND P3, PT, R7, UR9, PT ;  /* 0x0000000907007c0c */ /* 0x000fe4000bf66270 */
[----:B------:R-:W3:Y:S01]  /*161e0*/  LDL R7, [R1+0xc50] ;  /* 0x000c500001077983 */ /* 0x000ee20000100800 */
[----:B-1----:R-:W-:-:S04]  /*161f0*/  SHF.R.U32.HI R3, RZ, 0x5, R3 ;  /* 0x00000005ff037819 */ /* 0x002fc80000011603 */
[----:B------:R-:W-:-:S04]  /*16200*/  SGXT.U32 R3, R3, 0x2 ;  /* 0x000000020303781a */ /* 0x000fc80000000000 */
[----:B------:R-:W-:Y:S01]  /*16210*/  LOP3.LUT R2, R3, 0xd4, RZ, 0xfc, !PT ;  /* 0x000000d403027812 */ /* 0x000fe200078efcff */
[----:B--2---:R0:W-:Y:S04]  /*16220*/  STL [R1+0x260], R5 ;  /* 0x0002600501007387 */ /* 0x0041e80000100800 */
[----:B0-----:R-:W2:Y:S04]  /*16230*/  LDL.LU R5, [R1+0x1bdc] ;  /* 0x001bdc0001057983 */ /* 0x001ea80000300800 */
[----:B------:R-:W2:Y:S01]  /*16240*/  LDL R3, [R1+0xc0c] ;  /* 0x000c0c0001037983 */ /* 0x000ea20000100800 */
[----:B------:R-:W-:-:S02]  /*16250*/  PRMT R21, RZ, 0x7610, R21 ;  /* 0x00007610ff157816 */ /* 0x000fc40000000015 */
[----:B------:R-:W-:Y:S01]  /*16260*/  ISETP.GE.AND P4, PT, R2, UR9, PT ;  /* 0x0000000902007c0c */ /* 0x000fe2000bf86270 */
[----:B----4-:R-:W-:Y:S01]  /*16270*/  @!P1 IMAD.MOV.U32 R2, RZ, RZ, R17 ;  /* 0x000000ffff029224 */ /* 0x010fe200078e0011 */
[----:B------:R-:W-:Y:S01]  /*16280*/  PRMT R0, RZ, 0x7610, R0 ;  /* 0x00007610ff007816 */ /* 0x000fe20000000000 */
[----:B------:R-:W4:Y:S04]  /*16290*/  LDL R17, [R1+0xc60] ;  /* 0x000c600001117983 */ /* 0x000f280000100800 */
        /* <DEDUP_REMOVED lines=10> */
[----:B0-----:R-:W-:Y:S01]  /*16340*/  SHF.R.U32.HI R2, RZ, 0x5, R3 ;  /* 0x00000005ff027819 */ /* 0x001fe20000011603 */
[----:B--2---:R0:W-:Y:S04]  /*16350*/  STL [R1+0x254], R0 ;  /* 0x0002540001007387 */ /* 0x0041e80000100800 */
[----:B0-----:R-:W2:Y:S04]  /*16360*/  LDL.LU R0, [R1+0x1bd8] ;  /* 0x001bd80001007983 */ /* 0x001ea80000300800 */
[----:B------:R-:W2:Y:S01]  /*16370*/  LDL R3, [R1+0xc1c] ;  /* 0x000c1c0001037983 */ /* 0x000ea20000100800 */
[----:B------:R-:W-:-:S04]  /*16380*/  SGXT.U32 R2, R2, 0x2 ;  /* 0x000000020202781a */ /* 0x000fc80000000000 */
[----:B------:R-:W-:Y:S02]  /*16390*/  LOP3.LUT R2, R2, 0xdc, RZ, 0xfc, !PT ;  /* 0x000000dc02027812 */ /* 0x000fe400078efcff */
[----:B------:R-:W-:Y:S02]  /*163a0*/  PRMT R20, RZ, 0x7610, R20 ;  /* 0x00007610ff147816 */ /* 0x000fe40000000014 */
[----:B------:R-:W-:Y:S01]  /*163b0*/  ISETP.GE.AND P1, PT, R2, UR9, PT ;  /* 0x0000000902007c0c */ /* 0x000fe2000bf26270 */
[----:B---3--:R-:W-:-:S05]  /*163c0*/  @!P3 IMAD.MOV.U32 R2, RZ, RZ, R7 ;  /* 0x000000ffff02b224 */ /* 0x008fca00078e0007 */
[----:B--2---:R0:W2:Y:S04]  /*163d0*/  @!P3 LDG.E.U16 R20, desc[UR12][R2.64] ;  /* 0x0000000c0214b981 */ /* 0x0040a8000c1e1500 */
[----:B------:R-:W0:Y:S04]  /*163e0*/  LDL R2, [R1+0xc24] ;  /* 0x000c240001027983 */ /* 0x000e280000100800 */
        /* <DEDUP_REMOVED lines=9> */
[----:B------:R-:W-:-:S04]  /*16480*/  LOP3.LUT R7, R8, 0xe0, RZ, 0xfc, !PT ;  /* 0x000000e008077812 */ /* 0x000fc800078efcff */
[----:B------:R-:W-:Y:S02]  /*16490*/  ISETP.GE.AND P2, PT, R7, UR9, PT ;  /* 0x0000000907007c0c */ /* 0x000fe4000bf46270 */
[----:B------:R-:W2:Y:S01]  /*164a0*/  LDL R7, [R1+0xc6c] ;  /* 0x000c6c0001077983 */ /* 0x000ea20000100800 */
[----:B------:R-:W0:Y:S03]  /*164b0*/  S2R R8, SR_TID.X ;  /* 0x0000000000087919 */ /* 0x000e260000002100 */
[----:B---3--:R1:W-:Y:S04]  /*164c0*/  STL [R1+0x25c], R18 ;  /* 0x00025c1201007387 */ /* 0x0083e80000100800 */
[----:B-1----:R-:W3:Y:S04]  /*164d0*/  LDL.LU R18, [R1+0x1bd4] ;  /* 0x001bd40001127983 */ /* 0x002ee80000300800 */
[----:B------:R-:W2:Y:S01]  /*164e0*/  LDL R3, [R1+0xc2c] ;  /* 0x000c2c0001037983 */ /* 0x000ea20000100800 */
[----:B0-----:R-:W-:-:S04]  /*164f0*/  SHF.R.U32.HI R2, RZ, 0x5, R8 ;  /* 0x00000005ff027819 */ /* 0x001fc80000011608 */
[----:B------:R-:W-:-:S04]  /*16500*/  SGXT.U32 R2, R2, 0x2 ;  /* 0x000000020202781a */ /* 0x000fc80000000000 */
[C---:B------:R-:W-:Y:S02]  /*16510*/  LOP3.LUT R8, R2.reuse, 0xe4, RZ, 0xfc, !PT ;  /* 0x000000e402087812 */ /* 0x040fe400078efcff */
[----:B------:R-:W-:Y:S02]  /*16520*/  LOP3.LUT R2, R2, 0xe8, RZ, 0xfc, !PT ;  /* 0x000000e802027812 */ /* 0x000fe400078efcff */
[----:B------:R-:W-:Y:S02]  /*16530*/  PRMT R0, RZ, 0x7610, R0 ;  /* 0x00007610ff007816 */ /* 0x000fe40000000000 */
[----:B------:R-:W-:Y:S01]  /*16540*/  ISETP.GE.AND P4, PT, R2, UR9, PT ;  /* 0x0000000902007c0c */ /* 0x000fe2000bf86270 */
[----:B----4-:R-:W-:-:S05]  /*16550*/  @!P0 IMAD.MOV.U32 R2, RZ, RZ, R17 ;  /* 0x000000ffff028224 */ /* 0x010fca00078e0011 */
[----:B--2---:R0:W2:Y:S04]  /*16560*/  @!P0 LDG.E.U16 R0, desc[UR12][R2.64] ;  /* 0x0000000c02008981 */ /* 0x0040a8000c1e1500 */
[----:B------:R-:W0:Y:S04]  /*16570*/  LDL R2, [R1+0xc34] ;  /* 0x000c340001027983 */ /* 0x000e280000100800 */
[----:B------:R-:W0:Y:S01]  /*16580*/  LDL R3, [R1+0xc70] ;  /* 0x000c700001037983 */ /* 0x000e220000100800 */
[----:B------:R-:W-:Y:S02]  /*16590*/  PRMT R19, RZ, 0x7610, R19 ;  /* 0x00007610ff137816 */ /* 0x000fe40000000013 */
[----:B0-----:R-:W-:-:S04]  /*165a0*/  @!P1 LOP3.LUT R3, R3, R2, RZ, 0x3c, !PT ;  /* 0x0000000203039212 */ /* 0x001fc800078e3cff */
[----:B------:R-:W-:-:S04]  /*165b0*/  @!P1 LOP3.LUT R2, R3, R2, RZ, 0x3c, !PT ;  /* 0x0000000203029212 */ /* 0x000fc800078e3cff */
[----:B------:R-:W-:-:S05]  /*165c0*/  @!P1 LOP3.LUT R3, R3, R2, RZ, 0x3c, !PT ;  /* 0x0000000203039212 */ /* 0x000fca00078e3cff */
[----:B------:R-:W4:Y:S01]  /*165d0*/  @!P1 LDG.E.U16 R19, desc[UR12][R2.64] ;  /* 0x0000000c02139981 */ /* 0x000f22000c1e1500 */
[----:B------:R-:W-:-:S03]  /*165e0*/  ISETP.GE.AND P3, PT, R8, UR9, PT ;  /* 0x0000000908007c0c */ /* 0x000fc6000bf66270 */
[----:B------:R-:W2:Y:S01]  /*165f0*/  LDL R8, [R1+0xc90] ;  /* 0x000c900001087983 */ /* 0x000ea20000100800 */
[----:B------:R-:W0:Y:S03]  /*16600*/  S2R R17, SR_TID.X ;  /* 0x0000000000117919 */ /* 0x000e260000002100 */
[----:B----4-:R1:W-:Y:S04]  /*16610*/  STL [R1+0x250], R19 ;  /* 0x0002501301007387 */ /* 0x0103e80000100800 */
[----:B-1----:R-:W4:Y:S04]  /*16620*/  LDL.LU R19, [R1+0x1bd0] ;  /* 0x001bd00001137983 */ /* 0x002f280000300800 */
[----:B------:R-:W2:Y:S01]  /*16630*/  LDL R3, [R1+0xc3c] ;  /* 0x000c3c0001037983 */ /* 0x000ea20000100800 */
[----:B0-----:R-:W-:-:S04]  /*16640*/  SHF.R.U32.HI R17, RZ, 0x5, R17 ;  /* 0x00000005ff117819 */ /* 0x001fc80000011611 */
[----:B------:R-:W-:-:S04]  /*16650*/  SGXT.U32 R17, R17, 0x2 ;  /* 0x000000021111781a */ /* 0x000fc80000000000 */
[----:B------:R-:W-:Y:S02]  /*16660*/  LOP3.LUT R2, R17, 0xec, RZ, 0xfc, !PT ;  /* 0x000000ec11027812 */ /* 0x000fe400078efcff */
[----:B---3--:R-:W-:Y:S02]  /*16670*/  PRMT R18, RZ, 0x7610, R18 ;  /* 0x00007610ff127816 */ /* 0x008fe40000000012 */
[----:B------:R-:W-:Y:S01]  /*16680*/  ISETP.GE.AND P0, PT, R2, UR9, PT ;  /* 0x0000000902007c0c */ /* 0x000fe2000bf06270 */
[----:B------:R-:W-:Y:S01]  /*16690*/  @!P2 IMAD.MOV.U32 R2, RZ, RZ, R7 ;  /* 0x000000ffff02a224 */ /* 0x000fe200078e0007 */
[----:B------:R-:W-:Y:S01]  /*166a0*/  PRMT R16, RZ, 0x7610, R16 ;  /* 0x00007610ff107816 */ /* 0x000fe20000000010 */
[----:B------:R-:W3:Y:S04]  /*166b0*/  LDL R7, [R1+0xc88] ;  /* 0x000c880001077983 */ /* 0x000ee80000100800 */
[----:B--2---:R0:W2:Y:S04]  /*166c0*/  @!P2 LDG.E.U16 R18, desc[UR12][R2.64] ;  /* 0x0000000c0212a981 */ /* 0x0040a8000c1e1500 */
[----:B------:R-:W0:Y:S04]  /*166d0*/  LDL R2, [R1+0xc44] ;  /* 0x000c440001027983 */ /* 0x000e280000100800 */
[----:B------:R-:W0:Y:S02]  /*166e0*/  LDL R3, [R1+0xc78] ;  /* 0x000c780001037983 */ /* 0x000e240000100800 */
[----:B0-----:R-:W-:-:S04]  /*166f0*/  @!P3 LOP3.LUT R3, R3, R2, RZ, 0x3c, !PT ;  /* 0x000000020303b212 */ /* 0x001fc800078e3cff */
[----:B------:R-:W-:-:S04]  /*16700*/  @!P3 LOP3.LUT R2, R3, R2, RZ, 0x3c, !PT ;  /* 0x000000020302b212 */ /* 0x000fc800078e3cff */
[----:B------:R-:W-:-:S05]  /*16710*/  @!P3 LOP3.LUT R3, R3, R2, RZ, 0x3c, !PT ;  /* 0x000000020303b212 */ /* 0x000fca00078e3cff */
[----:B------:R-:W2:Y:S01]  /*16720*/  @!P3 LDG.E.U16 R16, desc[UR12][R2.64] ;  /* 0x0000000c0210b981 */ /* 0x000ea2000c1e1500 */
[----:B----4-:R-:W-:-:S03]  /*16730*/  PRMT R19, RZ, 0x7610, R19 ;  /* 0x00007610ff137816 */ /* 0x010fc60000000013 */
[----:B--2---:R0:W-:Y:S04]  /*16740*/  STL [R1+0x248], R16 ;  /* 0x0002481001007387 */ /* 0x0041e80000100800 */
[----:B0-----:R-:W2:Y:S04]  /*16750*/  LDL.LU R16, [R1+0x1bcc] ;  /* 0x001bcc0001107983 */ /* 0x001ea80000300800 */
[----:B------:R-:W4:Y:S01]  /*16760*/  LDL R3, [R1+0xc4c] ;  /* 0x000c4c0001037983 */ /* 0x000f220000100800 */
[----:B------:R-:W-:-:S05]  /*16770*/  @!P4 IMAD.MOV.U32 R2, RZ, RZ, R8 ;  /* 0x000000ffff02c224 */ /* 0x000fca00078e0008 */
[----:B----4-:R0:W4:Y:S04]  /*16780*/  @!P4 LDG.E.U16 R19, desc[UR12][R2.64] ;  /* 0x0000000c0213c981 */ /* 0x010128000c1e1500 */
[----:B------:R-:W0:Y:S04]  /*16790*/  LDL R2, [R1+0xc54] ;  /* 0x000c540001027983 */ /* 0x000e280000100800 */
[----:B------:R-:W0:Y:S01]  /*167a0*/  LDL R3, [R1+0xc8c] ;  /* 0x000c8c0001037983 */ /* 0x000e220000100800 */
[----:B------:R-:W-:Y:S01]  /*167b0*/  PRMT R5, RZ, 0x7610, R5 ;  /* 0x00007610ff057816 */ /* 0x000fe20000000005 */
[----:B------:R-:W1:Y:S02]  /*167c0*/  S2R R17, SR_TID.X ;  /* 0x0000000000117919 */ /* 0x000e640000002100 */
[----:B-1----:R-:W-:-:S04]  /*167d0*/  SHF.R.U32.HI R17, RZ, 0x5, R17 ;  /* 0x00000005ff117819 */ /* 0x002fc80000011611 */
[----:B------:R-:W-:Y:S02]  /*167e0*/  SGXT.U32 R17, R17, 0x2 ;  /* 0x000000021111781a */ /* 0x000fe40000000000 */
[----:B0-----:R-:W-:-:S04]  /*167f0*/  @!P0 LOP3.LUT R3, R3, R2, RZ, 0x3c, !PT ;  /* 0x0000000203038212 */ /* 0x001fc800078e3cff */
[----:B------:R-:W-:-:S04]  /*16800*/  @!P0 LOP3.LUT R2, R3, R2, RZ, 0x3c, !PT ;  /* 0x0000000203028212 */ /* 0x000fc800078e3cff */
[----:B------:R-:W-:-:S05]  /*16810*/  @!P0 LOP3.LUT R3, R3, R2, RZ, 0x3c, !PT ;  /* 0x0000000203038212 */ /* 0x000fca00078e3cff */
[----:B------:R0:W2:Y:S01]  /*16820*/  @!P0 LDG.E.U16 R5, desc[UR12][R2.64] ;  /* 0x0000000c02058981 */ /* 0x0000a2000c1e1500 */
[----:B------:R-:W-:-:S04]  /*16830*/  LOP3.LUT R17, R17, 0xf0, RZ, 0xfc, !PT ;  /* 0x000000f011117812 */ /* 0x000fc800078efcff */
[----:B------:R-:W-:Y:S02]  /*16840*/  ISETP.GE.AND P1, PT, R17, UR9, PT ;  /* 0x0000000911007c0c */ /* 0x000fe4000bf26270 */
[----:B------:R-:W1:Y:S01]  /*16850*/  S2R R17, SR_TID.X ;  /* 0x0000000000117919 */ /* 0x000e620000002100 */
[----:B0-----:R-:W0:Y:S01]  /*16860*/  S2R R3, SR_TID.X ;  /* 0x0000000000037919 */ /* 0x001e220000002100 */
[----:B-1----:R-:W-:-:S04]  /*16870*/  SHF.R.U32.HI R17, RZ, 0x5, R17 ;  /* 0x00000005ff117819 */ /* 0x002fc80000011611 */
[----:B------:R-:W-:Y:S02]  /*16880*/  SGXT.U32 R17, R17, 0x2 ;  /* 0x000000021111781a */ /* 0x000fe40000000000 */
[----:B0-----:R-:W-:Y:S02]  /*16890*/  SHF.R.U32.HI R3, RZ, 0x5, R3 ;  /* 0x00000005ff037819 */ /* 0x001fe40000011603 */
[C---:B------:R-:W-:Y:S02]  /*168a0*/  LOP3.LUT R8, R17.reuse, 0xf4, RZ, 0xfc, !PT ;  /* 0x000000f411087812 */ /* 0x040fe400078efcff */
[----:B------:R-:W-:Y:S02]  /*168b0*/  LOP3.LUT R17, R17, 0xf8, RZ, 0xfc, !PT ;  /* 0x000000f811117812 */ /* 0x000fe400078efcff */
[----:B------:R-:W-:Y:S02]  /*168c0*/  SGXT.U32 R3, R3, 0x2 ;  /* 0x000000020303781a */ /* 0x000fe40000000000 */
[----:B------:R-:W-:-:S02]  /*168d0*/  ISETP.GE.AND P2, PT, R8, UR9, PT ;  /* 0x0000000908007c0c */ /* 0x000fc4000bf46270 */
[----:B------:R-:W4:Y:S01]  /*168e0*/  LDL.LU R8, [R1+0x1bc8] ;  /* 0x001bc80001087983 */ /* 0x000f220000300800 */
[----:B------:R-:W-:Y:S02]  /*168f0*/  ISETP.GE.AND P3, PT, R17, UR9, PT ;  /* 0x0000000911007c0c */ /* 0x000fe4000bf66270 */
[----:B------:R-:W-:Y:S01]  /*16900*/  LOP3.LUT R2, R3, 0xfc, RZ, 0xfc, !PT ;  /* 0x000000fc03027812 */ /* 0x000fe200078efcff */
[----:B------:R-:W4:Y:S04]  /*16910*/  LDL.LU R17, [R1+0x1bc4] ;  /* 0x001bc40001117983 */ /* 0x000f280000300800 */
[----:B--2---:R-:W-:Y:S04]  /*16920*/  STL [R1+0x1b4], R5 ;  /* 0x0001b40501007387 */ /* 0x004fe80000100800 */
[----:B------:R-:W2:Y:S01]  /*16930*/  LDL R3, [R1+0xc5c] ;  /* 0x000c5c0001037983 */ /* 0x000ea20000100800 */
[----:B------:R-:W-:-:S02]  /*16940*/  PRMT R16, RZ, 0x7610, R16 ;  /* 0x00007610ff107816 */ /* 0x000fc40000000010 */
[----:B------:R-:W-:Y:S01]  /*16950*/  ISETP.GE.AND P4, PT, R2, UR9, PT ;  /* 0x0000000902007c0c */ /* 0x000fe2000bf86270 */
[----:B---3--:R-:W-:-:S05]  /*16960*/  @!P1 IMAD.MOV.U32 R2, RZ, RZ, R7 ;  /* 0x000000ffff029224 */ /* 0x008fca00078e0007 */
[----:B--2---:R0:W2:Y:S04]  /*16970*/  @!P1 LDG.E.U16 R16, desc[UR12][R2.64] ;  /* 0x0000000c02109981 */ /* 0x0040a8000c1e1500 */
[----:B------:R-:W0:Y:S04]  /*16980*/  LDL R2, [R1+0xc68] ;  /* 0x000c680001027983 */ /* 0x000e280000100800 */
[----:B------:R-:W0:Y:S01]  /*16990*/  LDL R3, [R1+0xc84] ;  /* 0x000c840001037983 */ /* 0x000e220000100800 */
[----:B----4-:R-:W-:Y:S02]  /*169a0*/  PRMT R8, RZ, 0x7610, R8 ;  /* 0x00007610ff087816 */ /* 0x010fe40000000008 */
[----:B0-----:R-:W-:-:S04]  /*169b0*/  @!P2 LOP3.LUT R3, R3, R2, RZ, 0x3c, !PT ;  /* 0x000000020303a212 */ /* 0x001fc800078e3cff */
[----:B------:R-:W-:-:S04]  /*169c0*/  @!P2 LOP3.LUT R2, R3, R2, RZ, 0x3c, !PT ;  /* 0x000000020302a212 */ /* 0x000fc800078e3cff */
[----:B------:R-:W-:-:S05]  /*169d0*/  @!P2 LOP3.LUT R3, R3, R2, RZ, 0x3c, !PT ;  /* 0x000000020303a212 */ /* 0x000fca00078e3cff */
[----:B------:R-:W3:Y:S04]  /*169e0*/  @!P2 LDG.E.U16 R8, desc[UR12][R2.64] ;  /* 0x0000000c0208a981 */ /* 0x000ee8000c1e1500 */
[----:B---3--:R0:W-:Y:S04]  /*169f0*/  STL [R1+0x1a8], R8 ;  /* 0x0001a80801007387 */ /* 0x0081e80000100800 */
[----:B0-----:R-:W3:Y:S04]  /*16a00*/  LDL.LU R8, [R1+0x1bc0] ;  /* 0x001bc00001087983 */ /* 0x001ee80000300800 */
[----:B------:R-:W4:Y:S04]  /*16a10*/  LDL R2, [R1+0xc64] ;  /* 0x000c640001027983 */ /* 0x000f280000100800 */
[----:B------:R-:W4:Y:S01]  /*16a20*/  LDL R3, [R1+0xc80] ;  /* 0x000c800001037983 */ /* 0x000f220000100800 */
[----:B------:R-:W-:-:S02]  /*16a30*/  PRMT R17, RZ, 0x7610, R17 ;  /* 0x00007610ff117816 */ /* 0x000fc40000000011 */
[----:B----4-:R-:W-:-:S04]  /*16a40*/  @!P3 LOP3.LUT R3, R3, R2, RZ, 0x3c, !PT ;  /* 0x000000020303b212 */ /* 0x010fc800078e3cff */
[----:B------:R-:W-:-:S04]  /*16a50*/  @!P3 LOP3.LUT R2, R3, R2, RZ, 0x3c, !PT ;  /* 0x000000020302b212 */ /* 0x000fc800078e3cff */
[----:B------:R-:W-:-:S05]  /*16a60*/  @!P3 LOP3.LUT R3, R3, R2, RZ, 0x3c, !PT ;  /* 0x000000020303b212 */ /* 0x000fca00078e3cff */
[----:B------:R0:W4:Y:S04]  /*16a70*/  @!P3 LDG.E.U16 R17, desc[UR12][R2.64] ;  /* 0x0000000c0211b981 */ /* 0x000128000c1e1500 */
        /* <DEDUP_REMOVED lines=8> */
[----:B-1----:R-:W-:-:S04]  /*16b00*/  LOP3.LUT R7, R7, 0x7f, RZ, 0xc0, !PT ;  /* 0x0000007f07077812 */ /* 0x002fc800078ec0ff */
[C---:B------:R-:W-:Y:S02]  /*16b10*/  ISETP.GE.AND P1, PT, R7.reuse, UR9, PT ;  /* 0x0000000907007c0c */ /* 0x040fe4000bf26270 */
[----:B------:R-:W-:-:S04]  /*16b20*/  LOP3.LUT R7, R7, 0x80, RZ, 0xfc, !PT ;  /* 0x0000008007077812 */ /* 0x000fc800078efcff */
[----:B------:R-:W-:Y:S02]  /*16b30*/  ISETP.GE.AND P2, PT, R7, UR9, PT ;  /* 0x0000000907007c0c */ /* 0x000fe4000bf46270 */
[----:B------:R-:W2:Y:S01]  /*16b40*/  LDL.LU R7, [R1+0x1bbc] ;  /* 0x001bbc0001077983 */ /* 0x000ea20000300800 */
[----:B------:R-:W0:Y:S03]  /*16b50*/  S2R R5, SR_TID.X ;  /* 0x0000000000057919 */ /* 0x000e260000002100 */
[----:B---3--:R1:W-:Y:S04]  /*16b60*/  STL [R1+0x1b0], R8 ;  /* 0x0001b00801007387 */ /* 0x0083e80000100800 */
[----:B-1----:R-:W3:Y:S04]  /*16b70*/  LDL.LU R8, [R1+0x1bb8] ;  /* 0x001bb80001087983 */ /* 0x002ee80000300800 */
[----:B------:R-:W2:Y:S04]  /*16b80*/  LDL R2, [R1+0xbe8] ;  /* 0x000be80001027983 */ /* 0x000ea80000100800 */
[----:B------:R-:W2:Y:S01]  /*16b90*/  LDL R3, [R1+0xc00] ;  /* 0x000c000001037983 */ /* 0x000ea20000100800 */
[----:B0-----:R-:W-:-:S04]  /*16ba0*/  SHF.R.U32.HI R5, RZ, 0x5, R5 ;  /* 0x00000005ff057819 */ /* 0x001fc80000011605 */
[----:B------:R-:W-:-:S04]  /*16bb0*/  SGXT.U32 R5, R5, 0x2 ;  /* 0x000000020505781a */ /* 0x000fc80000000000 */
[----:B------:R-:W-:Y:S02]  /*16bc0*/  ISETP.GE.AND P0, PT, R5, UR9, PT ;  /* 0x0000000905007c0c */ /* 0x000fe4000bf06270 */
[----:B------:R-:W-:-:S11]  /*16bd0*/  PRMT R5, RZ, 0x7610, R5 ;  /* 0x00007610ff057816 */ /* 0x000fd60000000005 */
[----:B--2---:R-:W-:-:S04]  /*16be0*/  @!P0 LOP3.LUT R3, R3, R2, RZ, 0x3c, !PT ;  /* 0x0000000203038212 */ /* 0x004fc800078e3cff */
[----:B------:R-:W-:-:S04]  /*16bf0*/  @!P0 LOP3.LUT R2, R3, R2, RZ, 0x3c, !PT ;  /* 0x0000000203028212 */ /* 0x000fc800078e3cff */
[----:B------:R-:W-:-:S05]  /*16c00*/  @!P0 LOP3.LUT R3, R3, R2, RZ, 0x3c, !PT ;  /* 0x0000000203038212 */ /* 0x000fca00078e3cff */
[----:B------:R0:W2:Y:S04]  /*16c10*/  @!P0 LDG.E.U16 R5, desc[UR12][R2.64] ;  /* 0x0000000c02058981 */ /* 0x0000a8000c1e1500 */
[----:B------:R-:W0:Y:S04]  /*16c20*/  LDL R2, [R1+0x29c] ;  /* 0x00029c0001027983 */ /* 0x000e280000100800 */
[----:B------:R-:W0:Y:S01]  /*16c30*/  LDL R3, [R1+0x2a0] ;  /* 0x0002a00001037983 */ /* 0x000e220000100800 */
[----:B------:R-:W-:Y:S01]  /*16c40*/  PRMT R7, RZ, 0x7610, R7 ;  /* 0x00007610ff077816 */ /* 0x000fe20000000007 */
[----:B------:R-:W-:Y:S01]  /*16c50*/  BAR.SYNC.DEFER_BLOCKING 0x0 ;  /* 0x0000000000007b1d */ /* 0x000fe20000010000 */
[----:B0-----:R-:W-:-:S04]  /*16c60*/  @!P1 LOP3.LUT R3, R3, R2, RZ, 0x3c, !PT ;  /* 0x0000000203039212 */ /* 0x001fc800078e3cff */
[----:B------:R-:W-:-:S04]  /*16c70*/  @!P1 LOP3.LUT R2, R3, R2, RZ, 0x3c, !PT ;  /* 0x0000000203029212 */ /* 0x000fc800078e3cff */
[----:B------:R-:W-:-:S05]  /*16c80*/  @!P1 LOP3.LUT R3, R3, R2, RZ, 0x3c, !PT ;  /* 0x0000000203039212 */ /* 0x000fca00078e3cff */
[----:B------:R-:W2:Y:S04]  /*16c90*/  @!P1 LDG.E.U16 R7, desc[UR12][R2.64] ;  /* 0x0000000c02079981 */ /* 0x000ea8000c1e1500 */
[----:B--2---:R0:W-:Y:S04]  /*16ca0*/  STL [R1+0x290], R7 ;  /* 0x0002900701007387 */ /* 0x0041e80000100800 */
[----:B0-----:R-:W2:Y:S04]  /*16cb0*/  LDL.LU R7, [R1+0x1bb4] ;  /* 0x001bb40001077983 */ /* 0x001ea80000300800 */
[----:B------:R-:W2:Y:S04]  /*16cc0*/  LDL R2, [R1+0xa8c] ;  /* 0x000a8c0001027983 */ /* 0x000ea80000100800 */
[----:B------:R-:W2:Y:S01]  /*16cd0*/  LDL R3, [R1+0xa90] ;  /* 0x000a900001037983 */ /* 0x000ea20000100800 */
[----:B---3--:R-:W-:-:S02]  /*16ce0*/  PRMT R8, RZ, 0x7610, R8 ;  /* 0x00007610ff087816 */ /* 0x008fc40000000008 */
[----:B--2---:R-:W-:-:S04]  /*16cf0*/  @!P1 LOP3.LUT R3, R3, R2, RZ, 0x3c, !PT ;  /* 0x0000000203039212 */ /* 0x004fc800078e3cff */
[----:B------:R-:W-:-:S04]  /*16d00*/  @!P1 LOP3.LUT R2, R3, R2, RZ, 0x3c, !PT ;  /* 0x0000000203029212 */ /* 0x000fc800078e3cff */
[----:B------:R-:W-:-:S05]  /*16d10*/  @!P1 LOP3.LUT R3, R3, R2, RZ, 0x3c, !PT ;  /* 0x0000000203039212 */ /* 0x000fca00078e3cff */
[----:B------:R-:W2:Y:S04]  /*16d20*/  @!P1 LDG.E.U16 R8, desc[UR12][R2.64] ;  /* 0x0000000c02089981 */ /* 0x000ea8000c1e1500 */
[----:B--2---:R0:W-:Y:S04]  /*16d30*/  STL [R1+0x198], R8 ;  /* 0x0001980801007387 */ /* 0x0041e80000100800 */
[----:B0-----:R-:W2:Y:S04]  /*16d40*/  LDL.LU R8, [R1+0x1bb0] ;  /* 0x001bb00001087983 */ /* 0x001ea80000300800 */
[----:B------:R-:W3:Y:S04]  /*16d50*/  LDL R2, [R1+0xa84] ;  /* 0x000a840001027983 */ /* 0x000ee80000100800 */
[----:B------:R-:W3:Y:S01]  /*16d60*/  LDL R3, [R1+0xa88] ;  /* 0x000a880001037983 */ /* 0x000ee20000100800 */
[----:B------:R-:W-:-:S02]  /*16d70*/  PRMT R7, RZ, 0x7610, R7 ;  /* 0x00007610ff077816 */ /* 0x000fc40000000007 */
[----:B---3--:R-:W-:-:S04]  /*16d80*/  @!P2 LOP3.LUT R3, R3, R2, RZ, 0x3c, !PT ;  /* 0x000000020303a212 */ /* 0x008fc800078e3cff */
[----:B------:R-:W-:-:S04]  /*16d90*/  @!P2 LOP3.LUT R2, R3, R2, RZ, 0x3c, !PT ;  /* 0x000000020302a212 */ /* 0x000fc800078e3cff */
[----:B------:R-:W-:-:S05]  /*16da0*/  @!P2 LOP3.LUT R3, R3, R2, RZ, 0x3c, !PT ;  /* 0x000000020303a212 */ /* 0x000fca00078e3cff */
[----:B------:R-:W3:Y:S04]  /*16db0*/  @!P2 LDG.E.U16 R7, desc[UR12][R2.64] ;  /* 0x0000000c0207a981 */ /* 0x000ee8000c1e1500 */
[----:B---3--:R0:W-:Y:S04]  /*16dc0*/  STL [R1+0x19c], R7 ;  /* 0x00019c0701007387 */ /* 0x0081e80000100800 */
[----:B0-----:R-:W3:Y:S04]  /*16dd0*/  LDL.LU R7, [R1+0x1bac] ;  /* 0x001bac0001077983 */ /* 0x001ee80000300800 */
[----:B------:R-:W3:Y:S04]  /*16de0*/  LDL R2, [R1+0xa0c] ;  /* 0x000a0c0001027983 */ /* 0x000ee80000100800 */
[----:B------:R-:W3:Y:S01]  /*16df0*/  LDL R3, [R1+0xa10] ;  /* 0x000a100001037983 */ /* 0x000ee20000100800 */
[----:B--2---:R-:W-:-:S02]  /*16e00*/  PRMT R8, RZ, 0x7610, R8 ;  /* 0x00007610ff087816 */ /* 0x004fc40000000008 */
[----:B---3--:R-:W-:-:S04]  /*16e10*/  @!P1 LOP3.LUT R3, R3, R2, RZ, 0x3c, !PT ;  /* 0x0000000203039212 */ /* 0x008fc800078e3cff */
        /* <DEDUP_REMOVED lines=416> */
[----:B------:R0:W3:Y:S04]  /*18820*/  @!P1 LDG.E.U16 R29, desc[UR12][R2.64] ;  /* 0x0000000c021d9981 */ /* 0x0000e8000c1e1500 */
[----:B------:R-:W0:Y:S04]  /*18830*/  LDL R2, [R1+0x674] ;  /* 0x0006740001027983 */ /* 0x000e280000100800 */
[----:B------:R-:W0:Y:S01]  /*18840*/  LDL R3, [R1+0x678] ;  /* 0x0006780001037983 */ /* 0x000e220000100800 */
[----:B--2---:R-:W-:Y:S02]  /*18850*/  PRMT R8, RZ, 0x7610, R8 ;  /* 0x00007610ff087816 */ /* 0x004fe40000000008 */
[----:B0-----:R-:W-:-:S04]  /*18860*/  @!P2 LOP3.LUT R3, R3, R2, RZ, 0x3c, !PT ;  /* 0x000000020303a212 */ /* 0x001fc800078e3cff */
[----:B------:R-:W-:-:S04]  /*18870*/  @!P2 LOP3.LUT R2, R3, R2, RZ, 0x3c, !PT ;  /* 0x000000020302a212 */ /* 0x000fc800078e3cff */
[----:B------:R-:W-:-:S05]  /*18880*/  @!P2 LOP3.LUT R3, R3, R2, RZ, 0x3c, !PT ;  /* 0x000000020303a212 */ /* 0x000fca00078e3cff */
[----:B------:R-:W2:Y:S04]  /*18890*/  @!P2 LDG.E.U16 R8, desc[UR12][R2.64] ;  /* 0x0000000c0208a981 */ /* 0x000ea8000c1e1500 */
[----:B---3--:R0:W-:Y:S04]  /*188a0*/  STL [R1+0xec], R29 ;  /* 0x0000ec1d01007387 */ /* 0x0081e80000100800 */
[----:B0-----:R-:W3:Y:S04]  /*188b0*/  LDL R29, [R1+0x500] ;  /* 0x00050000011d7983 */ /* 0x001ee80000100800 */
        /* <DEDUP_REMOVED lines=35> */
[----:B------:R-:W2:Y:S01]  /*18af0*/  @!P2 LDG.E.U16 R8, desc[UR12][R2.64] ;  /* 0x0000000c0208a981 */ /* 0x000ea2000c1e1500 */
[----:B------:R-:W-:-:S03]  /*18b00*/  PRMT R27, RZ, 0x7610, R27 ;  /* 0x00007610ff1b7816 */ /* 0x000fc6000000001b */
[----:B--2---:R0:W-:Y:S04]  /*18b10*/  STL [R1+0xd8], R8 ;  /* 0x0000d80801007387 */ /* 0x0041e80000100800 */
[----:B0-----:R-:W2:Y:S04]  /*18b20*/  LDL.LU R8, [R1+0x1ae0] ;  /* 0x001ae00001087983 */ /* 0x001ea80000300800 */
[----:B------:R-:W3:Y:S01]  /*18b30*/  LDL R3, [R1+0x4fc] ;  /* 0x0004fc0001037983 */ /* 0x000ee20000100800 */
[----:B------:R-:W-:-:S03]  /*18b40*/  @!P1 IMAD.MOV.U32 R2, RZ, RZ, R29 ;  /* 0x000000ffff029224 */ /* 0x000fc600078e001d */
[----:B------:R-:W2:Y:S04]  /*18b50*/  LDL R29, [R1+0x37c] ;  /* 0x00037c00011d7983 */ /* 0x000ea80000100800 */
[----:B---3--:R0:W3:Y:S04]  /*18b60*/  @!P1 LDG.E.U16 R27, desc[UR12][R2.64] ;  /* 0x0000000c021b9981 */ /* 0x0080e8000c1e1500 */
[----:B------:R-:W0:Y:S04]  /*18b70*/  LDL R2, [R1+0x4f4] ;  /* 0x0004f40001027983 */ /* 0x000e280000100800 */
[----:B------:R-:W0:Y:S01]  /*18b80*/  LDL R3, [R1+0x4f8] ;  /* 0x0004f80001037983 */ /* 0x000e220000100800 */
[----:B--2---:R-:W-:-:S02]  /*18b90*/  PRMT R8, RZ, 0x7610, R8 ;  /* 0x00007610ff087816 */ /* 0x004fc40000000008 */
        /* <DEDUP_REMOVED lines=35> */
[----:B------:R-:W2:Y:S04]  /*18dd0*/  LDL R2, [R1+0x3f4] ;  /* 0x0003f40001027983 */ /* 0x000ea80000100800 */
[----:B------:R-:W2:Y:S01]  /*18de0*/  LDL R3, [R1+0x3f8] ;  /* 0x0003f80001037983 */ /* 0x000ea20000100800 */
[----:B------:R-:W-:-:S02]  /*18df0*/  PRMT R6, RZ, 0x7610, R6 ;  /* 0x00007610ff067816 */ /* 0x000fc40000000006 */
[----:B--2---:R-:W-:-:S04]  /*18e00*/  @!P2 LOP3.LUT R3, R3, R2, RZ, 0x3c, !PT ;  /* 0x000000020303a212 */ /* 0x004fc800078e3cff */
[----:B------:R-:W-:-:S04]  /*18e10*/  @!P2 LOP3.LUT R2, R3, R2, RZ, 0x3c, !PT ;  /* 0x000000020302a212 */ /* 0x000fc800078e3cff */
[----:B------:R-:W-:-:S05]  /*18e20*/  @!P2 LOP3.LUT R3, R3, R2, RZ, 0x3c, !PT ;  /* 0x000000020303a212 */ /* 0x000fca00078e3cff */
[----:B------:R0:W2:Y:S01]  /*18e30*/  @!P2 LDG.E.U16 R6, desc[UR12][R2.64] ;  /* 0x0000000c0206a981 */ /* 0x0000a2000c1e1500 */
[----:B------:R-:W-:Y:S01]  /*18e40*/  PRMT R8, RZ, 0x7610, R8 ;  /* 0x00007610ff087816 */ /* 0x000fe20000000008 */
[----:B0-----:R-:W-:Y:S02]  /*18e50*/  @!P1 IMAD.MOV.U32 R2, RZ, RZ, R27 ;  /* 0x000000ffff029224 */ /* 0x001fe400078e001b */
[----:B------:R-:W-:-:S05]  /*18e60*/  @!P1 IMAD.MOV.U32 R3, RZ, RZ, R29 ;  /* 0x000000ffff039224 */ /* 0x000fca00078e001d */
[----:B------:R-:W3:Y:S04]  /*18e70*/  @!P1 LDG.E.U16 R8, desc[UR12][R2.64] ;  /* 0x0000000c02089981 */ /* 0x000ee8000c1e1500 */
[----:B--2---:R0:W-:Y:S04]  /*18e80*/  STL [R1+0xc0], R6 ;  /* 0x0000c00601007387 */ /* 0x0041e80000100800 */
[----:B0-----:R-:W2:Y:S04]  /*18e90*/  LDL.LU R6, [R1+0x1acc] ;  /* 0x001acc0001067983 */ /* 0x001ea80000300800 */
[----:B------:R-:W2:Y:S04]  /*18ea0*/  LDL R2, [R1+0x374] ;  /* 0x0003740001027983 */ /* 0x000ea80000100800 */
[----:B------:R-:W2:Y:S01]  /*18eb0*/  LDL R3, [R1+0x378] ;  /* 0x0003780001037983 */ /* 0x000ea20000100800 */
[----:B---3--:R-:W-:-:S03]  /*18ec0*/  PRMT R7, RZ, 0x7610, R7 ;  /* 0x00007610ff077816 */ /* 0x008fc60000000007 */
[----:B------:R-:W3:Y:S04]  /*18ed0*/  LDL R29, [R1+0x2f4] ;  /* 0x0002f400011d7983 */ /* 0x000ee80000100800 */
[----:B------:R-:W3:Y:S04]  /*18ee0*/  LDL R27, [R1+0x2f8] ;  /* 0x0002f800011b7983 */ /* 0x000ee80000100800 */
[----:B------:R0:W-:Y:S01]  /*18ef0*/  STL [R1+0x1a18], R8 ;  /* 0x001a180801007387 */ /* 0x0001e20000100800 */
[----:B--2---:R-:W-:-:S04]  /*18f00*/  @!P2 LOP3.LUT R3, R3, R2, RZ, 0x3c, !PT ;  /* 0x000000020303a212 */ /* 0x004fc800078e3cff */
[----:B------:R-:W-:-:S04]  /*18f10*/  @!P2 LOP3.LUT R2, R3, R2, RZ, 0x3c, !PT ;  /* 0x000000020302a212 */ /* 0x000fc800078e3cff */
[----:B------:R-:W-:-:S05]  /*18f20*/  @!P2 LOP3.LUT R3, R3, R2, RZ, 0x3c, !PT ;  /* 0x000000020303a212 */ /* 0x000fca00078e3cff */
[----:B------:R1:W2:Y:S04]  /*18f30*/  @!P2 LDG.E.U16 R7, desc[UR12][R2.64] ;  /* 0x0000000c0207a981 */ /* 0x0002a8000c1e1500 */
[----:B------:R-:W1:Y:S04]  /*18f40*/  LDL R2, [R1+0x2fc] ;  /* 0x0002fc0001027983 */ /* 0x000e680000100800 */
[----:B------:R-:W1:Y:S01]  /*18f50*/  LDL R3, [R1+0x300] ;  /* 0x0003000001037983 */ /* 0x000e620000100800 */
[----:B------:R-:W-:Y:S01]  /*18f60*/  PRMT R6, RZ, 0x7610, R6 ;  /* 0x00007610ff067816 */ /* 0x000fe20000000006 */
[----:B0-----:R-:W0:Y:S01]  /*18f70*/  S2R R8, SR_TID.X ;  /* 0x0000000000087919 */ /* 0x001e220000002100 */
[----:B-1----:R-:W-:-:S04]  /*18f80*/  @!P1 LOP3.LUT R3, R3, R2, RZ, 0x3c, !PT ;  /* 0x0000000203039212 */ /* 0x002fc800078e3cff */
[----:B------:R-:W-:-:S04]  /*18f90*/  @!P1 LOP3.LUT R2, R3, R2, RZ, 0x3c, !PT ;  /* 0x0000000203029212 */ /* 0x000fc800078e3cff */
[----:B------:R-:W-:-:S05]  /*18fa0*/  @!P1 LOP3.LUT R3, R3, R2, RZ, 0x3c, !PT ;  /* 0x0000000203039212 */ /* 0x000fca00078e3cff */
[----:B------:R1:W4:Y:S02]  /*18fb0*/  @!P1 LDG.E.U16 R6, desc[UR12][R2.64] ;  /* 0x0000000c02069981 */ /* 0x000324000c1e1500 */
[----:B-1----:R-:W1:Y:S01]  /*18fc0*/  S2R R3, SR_TID.X ;  /* 0x0000000000037919 */ /* 0x002e620000002100 */
[----:B0-----:R-:W-:-:S04]  /*18fd0*/  SHF.R.S32.HI R8, RZ, 0x6, R8 ;  /* 0x00000006ff087819 */ /* 0x001fc80000011408 */
[----:B------:R-:W-:-:S04]  /*18fe0*/  SGXT R8, R8, 0x1 ;  /* 0x000000010808781a */ /* 0x000fc80000000200 */
[----:B------:R-:W-:Y:S01]  /*18ff0*/  LOP3.LUT R8, R8, 0x90, RZ, 0xc0, !PT ;  /* 0x0000009008087812 */ /* 0x000fe200078ec0ff */
[----:B---3--:R-:W-:Y:S01]  /*19000*/  @!P2 IMAD.MOV.U32 R2, RZ, RZ, R27 ;  /* 0x000000ffff02a224 */ /* 0x008fe200078e001b */
[----:B--2---:R-:W-:Y:S01]  /*19010*/  STL [R1+0x1a1c], R7 ;  /* 0x001a1c0701007387 */ /* 0x004fe20000100800 */
[----:B-1----:R-:W-:-:S05]  /*19020*/  IMAD.SHL.U32 R3, R3, 0x2, RZ ;  /* 0x0000000203037824 */ /* 0x002fca00078e00ff */
[----:B------:R-:W-:Y:S01]  /*19030*/  LOP3.LUT R8, R8, 0x7e, R3, 0x78, !PT ;  /* 0x0000007e08087812 */ /* 0x000fe200078e7803 */
[----:B------:R-:W-:-:S04]  /*19040*/  @!P2 IMAD.MOV.U32 R3, RZ, RZ, R29 ;  /* 0x000000ffff03a224 */ /* 0x000fc800078e001d */
[----:B------:R0:W-:Y:S02]  /*19050*/  STS.U16 [R8+UR5+0x10000], R5 ;  /* 0x0100000508007988 */ /* 0x0001e40008000405 */
[----:B0-----:R-:W-:-:S06]  /*19060*/  PRMT R5, RZ, 0x7610, R5 ;  /* 0x00007610ff057816 */ /* 0x001fcc0000000005 */
[----:B------:R0:W2:Y:S04]  /*19070*/  @!P2 LDG.E.U16 R5, desc[UR12][R2.64] ;  /* 0x0000000c0205a981 */ /* 0x0000a8000c1e1500 */
[----:B----4-:R-:W-:Y:S04]  /*19080*/  STL [R1+0x1a20], R6 ;  /* 0x001a200601007387 */ /* 0x010fe80000100800 */
[----:B------:R-:W-:Y:S04]  /*19090*/  STL [R1+0x1a64], R6 ;  /* 0x001a640601007387 */ /* 0x000fe80000100800 */
[----:B------:R-:W-:Y:S04]  /*190a0*/  STL [R1+0x1a68], R6 ;  /* 0x001a680601007387 */ /* 0x000fe80000100800 */
[----:B------:R-:W0:Y:S04]  /*190b0*/  LDL R2, [R1+0xa6c] ;  /* 0x000a6c0001027983 */ /* 0x000e280000100800 */
[----:B------:R-:W0:Y:S01]  /*190c0*/  LDL R3, [R1+0xa70] ;  /* 0x000a700001037983 */ /* 0x000e220000100800 */
[----:B------:R-:W-:-:S03]  /*190d0*/  PRMT R14, RZ, 0x7610, R14 ;  /* 0x00007610ff0e7816 */ /* 0x000fc6000000000e */
[----:B------:R-:W3:Y:S04]  /*190e0*/  LDL R29, [R1+0x9ec] ;  /* 0x0009ec00011d7983 */ /* 0x000ee80000100800 */
[----:B------:R-:W4:Y:S01]  /*190f0*/  LDL R27, [R1+0x9f0] ;  /* 0x0009f000011b7983 */ /* 0x000f220000100800 */
[----:B0-----:R-:W-:-:S04]  /*19100*/  @!P1 LOP3.LUT R3, R3, R2, RZ, 0x3c, !PT ;  /* 0x0000000203039212 */ /* 0x001fc800078e3cff */
[----:B------:R-:W-:-:S04]  /*19110*/  @!P1 LOP3.LUT R2, R3, R2, RZ, 0x3c, !PT ;  /* 0x0000000203029212 */ /* 0x000fc800078e3cff */
[----:B------:R-:W-:-:S05]  /*19120*/  @!P1 LOP3.LUT R3, R3, R2, RZ, 0x3c, !PT ;  /* 0x0000000203039212 */ /* 0x000fca00078e3cff */
[----:B------:R-:W3:Y:S04]  /*19130*/  @!P1 LDG.E.U16 R14, desc[UR12][R2.64] ;  /* 0x0000000c020e9981 */ /* 0x000ee8000c1e1500 */
[----:B--2---:R-:W-:Y:S04]  /*19140*/  STL [R1+0x1a24], R5 ;  /* 0x001a240501007387 */ /* 0x004fe80000100800 */
[----:B------:R-:W-:Y:S04]  /*19150*/  STL [R1+0x1a48], R5 ;  /* 0x001a480501007387 */ /* 0x000fe80000100800 */
[----:B------:R-:W-:Y:S04]  /*19160*/  STL [R1+0x1a4c], R5 ;  /* 0x001a4c0501007387 */ /* 0x000fe80000100800 */
[----:B------:R-:W-:Y:S04]  /*19170*/  STL [R1+0x1a6c], R15 ;  /* 0x001a6c0f01007387 */ /* 0x000fe80000100800 */
[----:B------:R-:W-:Y:S04]  /*19180*/  STL [R1+0x1a70], R15 ;  /* 0x001a700f01007387 */ /* 0x000fe80000100800 */
[----:B------:R-:W-:Y:S04]  /*19190*/  STL [R1+0x1a74], R15 ;  /* 0x001a740f01007387 */ /* 0x000fe80000100800 */
[----:B---3--:R0:W-:Y:S04]  /*191a0*/  STL [R1+0xbc], R14 ;  /* 0x0000bc0e01007387 */ /* 0x0081e80000100800 */
        /* <DEDUP_REMOVED lines=8> */
[----:B------:R-:W-:Y:S04]  /*19230*/  STS.U16 [R8+UR5+0x10200], R15 ;  /* 0x0102000f08007988 */ /* 0x000fe80008000405 */
[----:B---3--:R0:W-:Y:S04]  /*19240*/  STL [R1+0xb8], R13 ;  /* 0x0000b80d01007387 */ /* 0x0081e80000100800 */
[----:B0-----:R-:W3:Y:S01]  /*19250*/  LDL.LU R13, [R1+0x1ac4] ;  /* 0x001ac400010d7983 */ /* 0x001ee20000300800 */
[----:B------:R-:W-:Y:S01]  /*19260*/  PRMT R15, RZ, 0x7610, R15 ;  /* 0x00007610ff0f7816 */ /* 0x000fe2000000000f */
[----:B----4-:R-:W-:-:S02]  /*19270*/  @!P1 IMAD.MOV.U32 R2, RZ, RZ, R27 ;  /* 0x000000ffff029224 */ /* 0x010fc400078e001b */
[----:B------:R-:W-:-:S05]  /*19280*/  @!P1 IMAD.MOV.U32 R3, RZ, RZ, R29 ;  /* 0x000000ffff039224 */ /* 0x000fca00078e001d */
[----:B------:R-:W4:Y:S04]  /*19290*/  @!P1 LDG.E.U16 R15, desc[UR12][R2.64] ;  /* 0x0000000c020f9981 */ /* 0x000f28000c1e1500 */
[----:B---3--:R-:W-:Y:S04]  /*192a0*/  STL [R1+0x1a54], R13 ;  /* 0x001a540d01007387 */ /* 0x008fe80000100800 */
[----:B------:R-:W-:Y:S04]  /*192b0*/  STL [R1+0x1a58], R13 ;  /* 0x001a580d01007387 */ /* 0x000fe80000100800 */
[----:B------:R-:W-:Y:S04]  /*192c0*/  STL [R1+0x1a5c], R13 ;  /* 0x001a5c0d01007387 */ /* 0x000fe80000100800 */
[----:B------:R-:W3:Y:S04]  /*192d0*/  LDL R2, [R1+0x9e4] ;  /* 0x0009e40001027983 */ /* 0x000ee80000100800 */
[----:B------:R-:W3:Y:S01]  /*192e0*/  LDL R3, [R1+0x9e8] ;  /* 0x0009e80001037983 */ /* 0x000ee20000100800 */
[----:B------:R-:W-:-:S03]  /*192f0*/  PRMT R25, RZ, 0x7610, R25 ;  /* 0x00007610ff197816 */ /* 0x000fc60000000019 */
[----:B------:R-:W2:Y:S04]  /*19300*/  LDL R27, [R1+0x968] ;  /* 0x00096800011b7983 */ /* 0x000ea80000100800 */
[----:B------:R-:W2:Y:S04]  /*19310*/  LDL.LU R29, [R1+0x1c] ;  /* 0x00001c00011d7983 */ /* 0x000ea80000300800 */
[----:B----4-:R0:W-:Y:S04]  /*19320*/  STL [R1+0xb4], R15 ;  /* 0x0000b40f01007387 */ /* 0x0101e80000100800 */
[----:B0-----:R-:W4:Y:S04]  /*19330*/  LDL.LU R15, [R1+0x18] ;  /* 0x00001800010f7983 */ /* 0x001f280000300800 */
[----:B------:R-:W-:Y:S04]  /*19340*/  STL [R1+0x1a40], R12 ;  /* 0x001a400c01007387 */ /* 0x000fe80000100800 */
[----:B------:R-:W-:Y:S04]  /*19350*/  STL [R1+0x1a44], R12 ;  /* 0x001a440c01007387 */ /* 0x000fe80000100800 */
[----:B------:R-:W-:Y:S04]  /*19360*/  STL [R1+0x1a50], R12 ;  /* 0x001a500c01007387 */ /* 0x000fe80000100800 */
[----:B------:R-:W-:Y:S04]  /*19370*/  STL [R1+0x1a60], R12 ;  /* 0x001a600c01007387 */ /* 0x000fe80000100800 */
[----:B------:R-:W-:Y:S04]  /*19380*/  STL [R1+0x1a78], R12 ;  /* 0x001a780c01007387 */ /* 0x000fe80000100800 */
[----:B------:R-:W-:Y:S01]  /*19390*/  STL [R1+0x1a7c], R12 ;  /* 0x001a7c0c01007387 */ /* 0x000fe20000100800 */
[----:B---3--:R-:W-:-:S04]  /*193a0*/  @!P2 LOP3.LUT R3, R3, R2, RZ, 0x3c, !PT ;  /* 0x000000020303a212 */ /* 0x008fc800078e3cff */
[----:B------:R-:W-:-:S04]  /*193b0*/  @!P2 LOP3.LUT R2, R3, R2, RZ, 0x3c, !PT ;  /* 0x000000020302a212 */ /* 0x000fc800078e3cff */
[----:B------:R-:W-:-:S05]  /*193c0*/  @!P2 LOP3.LUT R3, R3, R2, RZ, 0x3c, !PT ;  /* 0x000000020303a212 */ /* 0x000fca00078e3cff */
[----:B------:R-:W3:Y:S04]  /*193d0*/  @!P2 LDG.E.U16 R25, desc[UR12][R2.64] ;  /* 0x0000000c0219a981 */ /* 0x000ee8000c1e1500 */
[----:B------:R-:W2:Y:S04]  /*193e0*/  LDL R2, [R1+0x96c] ;  /* 0x00096c0001027983 */ /* 0x000ea80000100800 */
[----:B------:R-:W2:Y:S01]  /*193f0*/  LDL R3, [R1+0x970] ;  /* 0x0009700001037983 */ /* 0x000ea20000100800 */
[----:B------:R-:W-:-:S03]  /*19400*/  PRMT R26, RZ, 0x7610, R26 ;  /* 0x00007610ff1a7816 */ /* 0x000fc6000000001a */
[----:B---3--:R0:W-:Y:S04]  /*19410*/  STL [R1+0xb0], R25 ;  /* 0x0000b01901007387 */ /* 0x0081e80000100800 */
[----:B0-----:R-:W3:Y:S01]  /*19420*/  LDL.LU R25, [R1+0x14] ;  /* 0x0000140001197983 */ /* 0x001ee20000300800 */
[----:B--2---:R-:W-:-:S04]  /*19430*/  @!P1 LOP3.LUT R3, R3, R2, RZ, 0x3c, !PT ;  /* 0x0000000203039212 */ /* 0x004fc800078e3cff */
[----:B------:R-:W-:-:S04]  /*19440*/  @!P1 LOP3.LUT R2, R3, R2, RZ, 0x3c, !PT ;  /* 0x0000000203029212 */ /* 0x000fc800078e3cff */
[----:B------:R-:W-:-:S05]  /*19450*/  @!P1 LOP3.LUT R3, R3, R2, RZ, 0x3c, !PT ;  /* 0x0000000203039212 */ /* 0x000fca00078e3cff */
[----:B------:R0:W2:Y:S04]  /*19460*/  @!P1 LDG.E.U16 R26, desc[UR12][R2.64] ;  /* 0x0000000c021a9981 */ /* 0x0000a8000c1e1500 */
[----:B------:R-:W2:Y:S01]  /*19470*/  LDL R3, [R1+0x964] ;  /* 0x0009640001037983 */ /* 0x000ea20000100800 */
[----:B------:R-:W-:Y:S01]  /*19480*/  PRMT R9, RZ, 0x7610, R9 ;  /* 0x00007610ff097816 */ /* 0x000fe20000000009 */
[----:B0-----:R-:W-:-:S05]  /*19490*/  @!P2 IMAD.MOV.U32 R2, RZ, RZ, R27 ;  /* 0x000000ffff02a224 */ /* 0x001fca00078e001b */
[----:B--2---:R-:W2:Y:S04]  /*194a0*/  @!P2 LDG.E.U16 R9, desc[UR12][R2.64] ;  /* 0x0000000c0209a981 */ /* 0x004ea8000c1e1500 */
[----:B------:R0:W-:Y:S04]  /*194b0*/  STL [R1+0xac], R26 ;  /* 0x0000ac1a01007387 */ /* 0x0001e80000100800 */
[----:B0-----:R-:W3:Y:S04]  /*194c0*/  LDL.LU R26, [R1+0x10] ;  /* 0x00001000011a7983 */ /* 0x001ee80000300800 */
[----:B------:R-:W3:Y:S04]  /*194d0*/  LDL.LU R27, [R1+0xc] ;  /* 0x00000c00011b7983 */ /* 0x000ee80000300800 */
[----:B--2---:R0:W-:Y:S04]  /*194e0*/  STL [R1+0xa8], R9 ;  /* 0x0000a80901007387 */ /* 0x0041e80000100800 */
[----:B0-----:R-:W2:Y:S04]  /*194f0*/  LDL.LU R9, [R1+0x1ac0] ;  /* 0x001ac00001097983 */ /* 0x001ea80000300800 */
[----:B------:R-:W2:Y:S04]  /*19500*/  LDL R2, [R1+0x8ec] ;  /* 0x0008ec0001027983 */ /* 0x000ea80000100800 */
[----:B------:R-:W2:Y:S01]  /*19510*/  LDL R3, [R1+0x8f0] ;  /* 0x0008f00001037983 */ /* 0x000ea20000100800 */
[----:B------:R-:W-:-:S02]  /*19520*/  PRMT R28, RZ, 0x7610, R28 ;  /* 0x00007610ff1c7816 */ /* 0x000fc4000000001c */
[----:B--2---:R-:W-:-:S04]  /*19530*/  @!P1 LOP3.LUT R3, R3, R2, RZ, 0x3c, !PT ;  /* 0x0000000203039212 */ /* 0x004fc800078e3cff */
[----:B------:R-:W-:-:S04]  /*19540*/  @!P1 LOP3.LUT R2, R3, R2, RZ, 0x3c, !PT ;  /* 0x0000000203029212 */ /* 0x000fc800078e3cff */
[----:B------:R-:W-:-:S05]  /*19550*/  @!P1 LOP3.LUT R3, R3, R2, RZ, 0x3c, !PT ;  /* 0x0000000203039212 */ /* 0x000fca00078e3cff */
[----:B------:R0:W2:Y:S04]  /*19560*/  @!P1 LDG.E.U16 R28, desc[UR12][R2.64] ;  /* 0x0000000c021c9981 */ /* 0x0000a8000c1e1500 */
[----:B------:R-:W0:Y:S04]  /*19570*/  LDL R2, [R1+0x8e4] ;  /* 0x0008e40001027983 */ /* 0x000e280000100800 */
[----:B------:R-:W0:Y:S01]  /*19580*/  LDL R3, [R1+0x8e8] ;  /* 0x0008e80001037983 */ /* 0x000e220000100800 */
[----:B------:R-:W-:Y:S02]  /*19590*/  PRMT R24, RZ, 0x7610, R24 ;  /* 0x00007610ff187816 */ /* 0x000fe40000000018 */
[----:B0-----:R-:W-:-:S04]  /*195a0*/  @!P2 LOP3.LUT R3, R3, R2, RZ, 0x3c, !PT ;  /* 0x000000020303a212 */ /* 0x001fc800078e3cff */
[----:B------:R-:W-:-:S04]  /*195b0*/  @!P2 LOP3.LUT R2, R3, R2, RZ, 0x3c, !PT ;  /* 0x000000020302a212 */ /* 0x000fc800078e3cff */
[----:B------:R-:W-:-:S05]  /*195c0*/  @!P2 LOP3.LUT R3, R3, R2, RZ, 0x3c, !PT ;  /* 0x000000020303a212 */ /* 0x000fca00078e3cff */
[----:B------:R-:W3:Y:S04]  /*195d0*/  @!P2 LDG.E.U16 R24, desc[UR12][R2.64] ;  /* 0x0000000c0218a981 */ /* 0x000ee8000c1e1500 */
[----:B--2---:R0:W-:Y:S04]  /*195e0*/  STL [R1+0xa4], R28 ;  /* 0x0000a41c01007387 */ /* 0x0041e80000100800 */
[----:B0-----:R-:W2:Y:S04]  /*195f0*/  LDL.LU R28, [R1+0x4] ;  /* 0x00000400011c7983 */ /* 0x001ea80000300800 */
[----:B---3--:R0:W-:Y:S04]  /*19600*/  STL [R1+0xa0], R24 ;  /* 0x0000a01801007387 */ /* 0x0081e80000100800 */
[----:B0-----:R-:W3:Y:S04]  /*19610*/  LDL.LU R24, [R1+0x1abc] ;  /* 0x001abc0001187983 */ /* 0x001ee80000300800 */
[----:B------:R-:W2:Y:S04]  /*19620*/  LDL R2, [R1+0x86c] ;  /* 0x00086c0001027983 */ /* 0x000ea80000100800 */
[----:B------:R-:W2:Y:S01]  /*19630*/  LDL R3, [R1+0x870] ;  /* 0x0008700001037983 */ /* 0x000ea20000100800 */
[----:B---3--:R-:W-:-:S02]  /*19640*/  PRMT R24, RZ, 0x7610, R24 ;  /* 0x00007610ff187816 */ /* 0x008fc40000000018 */
[----:B--2---:R-:W-:-:S04]  /*19650*/  @!P1 LOP3.LUT R3, R3, R2, RZ, 0x3c, !PT ;  /* 0x0000000203039212 */ /* 0x004fc800078e3cff */
[----:B------:R-:W-:-:S04]  /*19660*/  @!P1 LOP3.LUT R2, R3, R2, RZ, 0x3c, !PT ;  /* 0x0000000203029212 */ /* 0x000fc800078e3cff */
[----:B------:R-:W-:-:S05]  /*19670*/  @!P1 LOP3.LUT R3, R3, R2, RZ, 0x3c, !PT ;  /* 0x0000000203039212 */ /* 0x000fca00078e3cff */
[----:B------:R-:W2:Y:S04]  /*19680*/  @!P1 LDG.E.U16 R24, desc[UR12][R2.64] ;  /* 0x0000000c02189981 */ /* 0x000ea8000c1e1500 */
[----:B------:R-:W-:Y:S04]  /*19690*/  STS.U16 [R8+UR5+0x10400], R14 ;  /* 0x0104000e08007988 */ /* 0x000fe80008000405 */
[----:B------:R-:W-:Y:S04]  /*196a0*/  STS.U16 [R8+UR5+0x10600], R13 ;  /* 0x0106000d08007988 */ /* 0x000fe80008000405 */
[----:B------:R-:W-:Y:S04]  /*196b0*/  STS.U16 [R8+UR5+0x10800], R12 ;  /* 0x0108000c08007988 */ /* 0x000fe80008000405 */
[----:B------:R-:W-:Y:S04]  /*196c0*/  STS.U16 [R8+UR5+0x10a00], R11 ;  /* 0x010a000b08007988 */ /* 0x000fe80008000405 */
[----:B------:R-:W-:Y:S04]  /*196d0*/  STS.U16 [R8+UR5+0x10c00], R10 ;  /* 0x010c000a08007988 */ /* 0x000fe80008000405 */
[----:B------:R-:W-:Y:S04]  /*196e0*/  STS.U16 [R8+UR5+0x10e00], R9 ;  /* 0x010e000908007988 */ /* 0x000fe80008000405 */
[----:B------:R-:W-:Y:S04]  /*196f0*/  STS.U16 [R8+UR5+0x11000], R4 ;  /* 0x0110000408007988 */ /* 0x000fe80008000405 */
[----:B------:R0:W-:Y:S04]  /*19700*/  STS.U16 [R8+UR5+0x11200], R29 ;  /* 0x0112001d08007988 */ /* 0x0001e80008000405 */
[----:B0-----:R-:W3:Y:S04]  /*19710*/  LDL.LU R29, [R1] ;  /* 0x00000000011d7983 */ /* 0x001ee80000300800 */
        /* <DEDUP_REMOVED lines=9> */
[----:B----4-:R0:W-:Y:S04]  /*197b0*/  STS.U16 [R8+UR5+0x11400], R15 ;  /* 0x0114000f08007988 */ /* 0x0101e80008000405 */
[----:B0-----:R-:W3:Y:S04]  /*197c0*/  LDL R15, [R1+0x768] ;  /* 0x00076800010f7983 */ /* 0x001ee80000100800 */
[----:B------:R-:W-:Y:S04]  /*197d0*/  STS.U16 [R8+UR5+0x11600], R25 ;  /* 0x0116001908007988 */ /* 0x000fe80008000405 */
[----:B--2---:R0:W-:Y:S04]  /*197e0*/  STL [R1+0x98], R24 ;  /* 0x0000981801007387 */ /* 0x0041e80000100800 */
[----:B0-----:R-:W2:Y:S04]  /*197f0*/  LDL.LU R24, [R1+0x1ab4] ;  /* 0x001ab40001187983 */ /* 0x001ea80000300800 */
[----:B------:R-:W4:Y:S04]  /*19800*/  LDL R2, [R1+0x7ec] ;  /* 0x0007ec0001027983 */ /* 0x000f280000100800 */
[----:B------:R-:W4:Y:S04]  /*19810*/  LDL R3, [R1+0x7f0] ;  /* 0x0007f00001037983 */ /* 0x000f280000100800 */
[----:B------:R-:W2:Y:S01]  /*19820*/  LDL.LU R25, [R1+0x1ab0] ;  /* 0x001ab00001197983 */ /* 0x000ea20000300800 */
[----:B----4-:R-:W-:-:S04]  /*19830*/  @!P1 LOP3.LUT R3, R3, R2, RZ, 0x3c, !PT ;  /* 0x0000000203039212 */ /* 0x010fc800078e3cff */
[C---:B------:R-:W-:Y:S02]  /*19840*/  @!P1 LOP3.LUT R2, R3.reuse, R2, RZ, 0x3c, !PT ;  /* 0x0000000203029212 */ /* 0x040fe400078e3cff */
[----:B--2---:R-:W-:Y:S02]  /*19850*/  PRMT R25, RZ, 0x7610, R25 ;  /* 0x00007610ff197816 */ /* 0x004fe40000000019 */
[----:B------:R-:W-:-:S05]  /*19860*/  @!P1 LOP3.LUT R3, R3, R2, RZ, 0x3c, !PT ;  /* 0x0000000203039212 */ /* 0x000fca00078e3cff */
[----:B------:R-:W2:Y:S04]  /*19870*/  @!P1 LDG.E.U16 R25, desc[UR12][R2.64] ;  /* 0x0000000c02199981 */ /* 0x000ea8000c1e1500 */
        /* <DEDUP_REMOVED lines=22> */
[----:B--2---:R0:W-:Y:S04]  /*199e0*/  STL [R1+0x8c], R27 ;  /* 0x00008c1b01007387 */ /* 0x0041e80000100800 */
[----:B0-----:R-:W2:Y:S04]  /*199f0*/  LDL.LU R27, [R1+0x1a9c] ;  /* 0x001a9c00011b7983 */ /* 0x001ea80000300800 */
[----:B------:R-:W4:Y:S04]  /*19a00*/  LDL.LU R2, [R1+0x8] ;  /* 0x0000080001027983 */ /* 0x000f280000300800 */
[----:B------:R-:W3:Y:S01]  /*19a10*/  LDL R3, [R1+0x764] ;  /* 0x0007640001037983 */ /* 0x000ee20000100800 */
[----:B--2---:R-:W-:-:S03]  /*19a20*/  PRMT R27, RZ, 0x7610, R27 ;  /* 0x00007610ff1b7816 */ /* 0x004fc6000000001b */
[----:B----4-:R3:W-:Y:S02]  /*19a30*/  STS.U16 [R8+UR5+0x11c00], R2 ;  /* 0x011c000208007988 */ /* 0x0107e40008000405 */
[----:B---3--:R-:W-:Y:S02]  /*19a40*/  @!P2 IMAD.MOV.U32 R2, RZ, RZ, R15 ;  /* 0x000000ffff02a224 */ /* 0x008fe400078e000f */
[----:B------:R-:W2:Y:S04]  /*19a50*/  LDL R15, [R1+0x668] ;  /* 0x00066800010f7983 */ /* 0x000ea80000100800 */
[----:B------:R-:W3:Y:S04]  /*19a60*/  @!P2 LDG.E.U16 R27, desc[UR12][R2.64] ;  /* 0x0000000c021ba981 */ /* 0x000ee8000c1e1500 */
[----:B------:R-:W-:Y:S04]  /*19a70*/  STS.U16 [R8+UR5+0x11e00], R28 ;  /* 0x011e001c08007988 */ /* 0x000fe80008000405 */
[----:B---3--:R0:W-:Y:S04]  /*19a80*/  STL [R1+0x88], R27 ;  /* 0x0000881b01007387 */ /* 0x0081e80000100800 */
[----:B0-----:R-:W3:Y:S04]  /*19a90*/  LDL.LU R27, [R1+0x1a98] ;  /* 0x001a9800011b7983 */ /* 0x001ee80000300800 */
        /* <DEDUP_REMOVED lines=21> */
[----:B------:R-:W4:Y:S04]  /*19bf0*/  LDL R2, [R1+0x66c] ;  /* 0x00066c0001027983 */ /* 0x000f280000100800 */
[----:B------:R-:W4:Y:S01]  /*19c00*/  LDL R3, [R1+0x670] ;  /* 0x0006700001037983 */ /* 0x000f220000100800 */
[----:B------:R-:W-:-:S02]  /*19c10*/  PRMT R10, RZ, 0x7610, R10 ;  /* 0x00007610ff0a7816 */ /* 0x000fc4000000000a */
[----:B----4-:R-:W-:-:S04]  /*19c20*/  @!P1 LOP3.LUT R3, R3, R2, RZ, 0x3c, !PT ;  /* 0x0000000203039212 */ /* 0x010fc800078e3cff */
[----:B------:R-:W-:-:S04]  /*19c30*/  @!P1 LOP3.LUT R2, R3, R2, RZ, 0x3c, !PT ;  /* 0x0000000203029212 */ /* 0x000fc800078e3cff */
[----:B------:R-:W-:-:S05]  /*19c40*/  @!P1 LOP3.LUT R3, R3, R2, RZ, 0x3c, !PT ;  /* 0x0000000203039212 */ /* 0x000fca00078e3cff */
[----:B------:R0:W4:Y:S04]  /*19c50*/  @!P1 LDG.E.U16 R10, desc[UR12][R2.64] ;  /* 0x0000000c020a9981 */ /* 0x000128000c1e1500 */
[----:B------:R-:W2:Y:S01]  /*19c60*/  LDL R3, [R1+0x664] ;  /* 0x0006640001037983 */ /* 0x000ea20000100800 */
[----:B------:R-:W-:Y:S01]  /*19c70*/  PRMT R6, RZ, 0x7610, R6 ;  /* 0x00007610ff067816 */ /* 0x000fe20000000006 */
[----:B0-----:R-:W-:Y:S02]  /*19c80*/  @!P2 IMAD.MOV.U32 R2, RZ, RZ, R15 ;  /* 0x000000ffff02a224 */ /* 0x001fe400078e000f */
[----:B----4-:R0:W-:Y:S01]  /*19c90*/  STL [R1+0x7c], R10 ;  /* 0x00007c0a01007387 */ /* 0x0101e20000100800 */
[----:B------:R-:W-:-:S03]  /*19ca0*/  PRMT R12, RZ, 0x7610, R12 ;  /* 0x00007610ff0c7816 */ /* 0x000fc6000000000c */
[----:B------:R-:W4:Y:S04]  /*19cb0*/  LDL R15, [R1+0x564] ;  /* 0x00056400010f7983 */ /* 0x000f280000100800 */
[----:B--2---:R-:W2:Y:S04]  /*19cc0*/  @!P2 LDG.E.U16 R6, desc[UR12][R2.64] ;  /* 0x0000000c0206a981 */ /* 0x004ea8000c1e1500 */
[----:B0-----:R-:W3:Y:S04]  /*19cd0*/  LDL R10, [R1+0x570] ;  /* 0x00057000010a7983 */ /* 0x001ee80000100800 */
[----:B------:R-:W3:Y:S04]  /*19ce0*/  LDL R2, [R1+0x5ec] ;  /* 0x0005ec0001027983 */ /* 0x000ee80000100800 */
[----:B------:R-:W3:Y:S04]  /*19cf0*/  LDL R3, [R1+0x5f0] ;  /* 0x0005f00001037983 */ /* 0x000ee80000100800 */
[----:B--2---:R0:W-:Y:S01]  /*19d00*/  STL [R1+0x78], R6 ;  /* 0x0000780601007387 */ /* 0x0041e20000100800 */
[----:B------:R-:W-:-:S03]  /*19d10*/  PRMT R25, RZ, 0x7610, R25 ;  /* 0x00007610ff197816 */ /* 0x000fc60000000019 */
[----:B0-----:R-:W2:Y:S01]  /*19d20*/  LDL R6, [R1+0x568] ;  /* 0x0005680001067983 */ /* 0x001ea20000100800 */
[----:B---3--:R-:W-:-:S04]  /*19d30*/  @!P1 LOP3.LUT R3, R3, R2, RZ, 0x3c, !PT ;  /* 0x0000000203039212 */ /* 0x008fc800078e3cff */
[----:B------:R-:W-:-:S04]  /*19d40*/  @!P1 LOP3.LUT R2, R3, R2, RZ, 0x3c, !PT ;  /* 0x0000000203029212 */ /* 0x000fc800078e3cff */
[----:B------:R-:W-:-:S05]  /*19d50*/  @!P1 LOP3.LUT R3, R3, R2, RZ, 0x3c, !PT ;  /* 0x0000000203039212 */ /* 0x000fca00078e3cff */
[----:B------:R0:W3:Y:S04]  /*19d60*/  @!P1 LDG.E.U16 R12, desc[UR12][R2.64] ;  /* 0x0000000c020c9981 */ /* 0x0000e8000c1e1500 */
[----:B------:R-:W0:Y:S04]  /*19d70*/  LDL R2, [R1+0x5e4] ;  /* 0x0005e40001027983 */ /* 0x000e280000100800 */
[----:B------:R-:W0:Y:S02]  /*19d80*/  LDL R3, [R1+0x5e8] ;  /* 0x0005e80001037983 */ /* 0x000e240000100800 */
        /* <DEDUP_REMOVED lines=8> */
[----:B------:R-:W2:Y:S01]  /*19e10*/  LDL R3, [R1+0x56c] ;  /* 0x00056c0001037983 */ /* 0x000ea20000100800 */
[----:B------:R-:W-:Y:S01]  /*19e20*/  PRMT R24, RZ, 0x7610, R24 ;  /* 0x00007610ff187816 */ /* 0x000fe20000000018 */
[----:B------:R-:W-:Y:S01]  /*19e30*/  @!P1 IMAD.MOV.U32 R2, RZ, RZ, R10 ;  /* 0x000000ffff029224 */ /* 0x000fe200078e000a */
[----:B------:R-:W-:Y:S01]  /*19e40*/  PRMT R5, RZ, 0x7610, R5 ;  /* 0x00007610ff057816 */ /* 0x000fe20000000005 */
[----:B------:R-:W3:Y:S04]  /*19e50*/  LDL R10, [R1+0x4e8] ;  /* 0x0004e800010a7983 */ /* 0x000ee80000100800 */
[----:B--2---:R0:W2:Y:S02]  /*19e60*/  @!P1 LDG.E.U16 R24, desc[UR12][R2.64] ;  /* 0x0000000c02189981 */ /* 0x0040a4000c1e1500 */
[----:B0-----:R-:W-:-:S02]  /*19e70*/  @!P2 IMAD.MOV.U32 R2, RZ, RZ, R6 ;  /* 0x000000ffff02a224 */ /* 0x001fc400078e0006 */
[----:B----4-:R-:W-:-:S05]  /*19e80*/  @!P2 IMAD.MOV.U32 R3, RZ, RZ, R15 ;  /* 0x000000ffff03a224 */ /* 0x010fca00078e000f */
[----:B------:R3:W4:Y:S04]  /*19e90*/  @!P2 LDG.E.U16 R5, desc[UR12][R2.64] ;  /* 0x0000000c0205a981 */ /* 0x000728000c1e1500 */
[----:B--2---:R0:W-:Y:S04]  /*19ea0*/  STL [R1+0x6c], R24 ;  /* 0x00006c1801007387 */ /* 0x0041e80000100800 */
[----:B0-----:R-:W2:Y:S04]  /*19eb0*/  LDL.LU R24, [R1+0x1a80] ;  /* 0x001a800001187983 */ /* 0x001ea80000300800 */
[----:B------:R-:W2:Y:S01]  /*19ec0*/  LDL R3, [R1+0x4ec] ;  /* 0x0004ec0001037983 */ /* 0x000ea20000100800 */
[----:B------:R-:W-:Y:S01]  /*19ed0*/  PRMT R11, RZ, 0x7610, R11 ;  /* 0x00007610ff0b7816 */ /* 0x000fe2000000000b */
[----:B---3--:R-:W-:-:S02]  /*19ee0*/  @!P1 IMAD.MOV.U32 R2, RZ, RZ, R12 ;  /* 0x000000ffff029224 */ /* 0x008fc400078e000c */
[----:B------:R-:W3:Y:S04]  /*19ef0*/  LDL R15, [R1+0x470] ;  /* 0x00047000010f7983 */ /* 0x000ee80000100800 */
[----:B------:R-:W3:Y:S04]  /*19f00*/  LDL R6, [R1+0x464] ;  /* 0x0004640001067983 */ /* 0x000ee80000100800 */
[----:B----4-:R0:W-:Y:S01]  /*19f10*/  STL [R1+0x68], R5 ;  /* 0x0000680501007387 */ /* 0x0101e20000100800 */
[----:B------:R-:W-:-:S03]  /*19f20*/  PRMT R7, RZ, 0x7610, R7 ;  /* 0x00007610ff077816 */ /* 0x000fc60000000007 */
[----:B------:R-:W4:Y:S04]  /*19f30*/  LDL R12, [R1+0x3ec] ;  /* 0x0003ec00010c7983 */ /* 0x000f280000100800 */
[----:B0-----:R-:W3:Y:S04]  /*19f40*/  LDL R5, [R1+0x468] ;  /* 0x0004680001057983 */ /* 0x001ee80000100800 */
[----:B--2---:R0:W2:Y:S04]  /*19f50*/  @!P1 LDG.E.U16 R11, desc[UR12][R2.64] ;  /* 0x0000000c020b9981 */ /* 0x0040a8000c1e1500 */
[----:B------:R-:W3:Y:S01]  /*19f60*/  LDL R3, [R1+0x4e4] ;  /* 0x0004e40001037983 */ /* 0x000ee20000100800 */
[----:B0-----:R-:W-:-:S03]  /*19f70*/  @!P2 IMAD.MOV.U32 R2, RZ, RZ, R10 ;  /* 0x000000ffff02a224 */ /* 0x001fc600078e000a */
[----:B--2---:R0:W-:Y:S01]  /*19f80*/  STL [R1+0x64], R11 ;  /* 0x0000640b01007387 */ /* 0x0041e20000100800 */
[----:B------:R-:W-:-:S03]  /*19f90*/  PRMT R14, RZ, 0x7610, R14 ;  /* 0x00007610ff0e7816 */ /* 0x000fc6000000000e */
[----:B------:R-:W-:Y:S01]  /*19fa0*/  STS.U16 [R8+UR5+0x12200], R29 ;  /* 0x0122001d08007988 */ /* 0x000fe20008000405 */
[----:B------:R-:W-:-:S03]  /*19fb0*/  PRMT R13, RZ, 0x7610, R13 ;  /* 0x00007610ff0d7816 */ /* 0x000fc6000000000d */
[----:B------:R-:W2:Y:S04]  /*19fc0*/  LDL R10, [R1+0x3e4] ;  /* 0x0003e400010a7983 */ /* 0x000ea80000100800 */
[----:B---3--:R1:W3:Y:S04]  /*19fd0*/  @!P2 LDG.E.U16 R7, desc[UR12][R2.64] ;  /* 0x0000000c0207a981 */ /* 0x0082e8000c1e1500 */
[----:B0-----:R-:W2:Y:S04]  /*19fe0*/  LDL R11, [R1+0x3f0] ;  /* 0x0003f000010b7983 */ /* 0x001ea80000100800 */
[----:B------:R-:W2:Y:S01]  /*19ff0*/  LDL R3, [R1+0x46c] ;  /* 0x00046c0001037983 */ /* 0x000ea20000100800 */
[----:B-1----:R-:W-:-:S03]  /*1a000*/  @!P1 IMAD.MOV.U32 R2, RZ, RZ, R15 ;  /* 0x000000ffff029224 */ /* 0x002fc600078e000f */
[----:B------:R-:W-:Y:S04]  /*1a010*/  STS.U16 [R8+UR5+0x12400], R28 ;  /* 0x0124001c08007988 */ /* 0x000fe80008000405 */
[----:B------:R-:W-:Y:S04]  /*1a020*/  STS.U16 [R8+UR5+0x12600], R27 ;  /* 0x0126001b08007988 */ /* 0x000fe80008000405 */
[----:B------:R-:W-:Y:S04]  /*1a030*/  STS.U16 [R8+UR5+0x12800], R26 ;  /* 0x0128001a08007988 */ /* 0x000fe80008000405 */
[----:B------:R-:W-:Y:S04]  /*1a040*/  STS.U16 [R8+UR5+0x12a00], R25 ;  /* 0x012a001908007988 */ /* 0x000fe80008000405 */
[----:B------:R-:W-:Y:S04]  /*1a050*/  STS.U16 [R8+UR5+0x12c00], R24 ;  /* 0x012c001808007988 */ /* 0x000fe80008000405 */
[----:B------:R-:W-:Y:S04]  /*1a060*/  STS.U16 [R8+UR5+0x12e00], R23 ;  /* 0x012e001708007988 */ /* 0x000fe80008000405 */
[----:B------:R-:W-:Y:S04]  /*1a070*/  STS.U16 [R8+UR5+0x13000], R22 ;  /* 0x0130001608007988 */ /* 0x000fe80008000405 */
[----:B------:R-:W-:Y:S04]  /*1a080*/  STS.U16 [R8+UR5+0x13200], R21 ;  /* 0x0132001508007988 */ /* 0x000fe80008000405 */
[----:B------:R0:W-:Y:S02]  /*1a090*/  STS.U16 [R8+UR5+0x13400], R20 ;  /* 0x0134001408007988 */ /* 0x0001e40008000405 */
[----:B0-----:R-:W-:-:S02]  /*1a0a0*/  PRMT R20, RZ, 0x7610, R20 ;  /* 0x00007610ff147816 */ /* 0x001fc40000000014 */
[----:B---3--:R0:W-:Y:S04]  /*1a0b0*/  STL [R1+0x60], R7 ;  /* 0x0000600701007387 */ /* 0x0081e80000100800 */
[----:B--2---:R1:W2:Y:S04]  /*1a0c0*/  @!P1 LDG.E.U16 R14, desc[UR12][R2.64] ;  /* 0x0000000c020e9981 */ /* 0x0042a8000c1e1500 */
[----:B0-----:R-:W3:Y:S01]  /*1a0d0*/  LDL R7, [R1+0x3e8] ;  /* 0x0003e80001077983 */ /* 0x001ee20000100800 */
[----:B-1----:R-:W-:Y:S02]  /*1a0e0*/  @!P2 IMAD.MOV.U32 R2, RZ, RZ, R5 ;  /* 0x000000ffff02a224 */ /* 0x002fe400078e0005 */
[----:B------:R-:W-:Y:S01]  /*1a0f0*/  @!P2 IMAD.MOV.U32 R3, RZ, RZ, R6 ;  /* 0x000000ffff03a224 */ /* 0x000fe200078e0006 */
[----:B------:R-:W2:Y:S04]  /*1a100*/  LDL R5, [R1+0x370] ;  /* 0x0003700001057983 */ /* 0x000ea80000100800 */
[----:B------:R0:W2:Y:S04]  /*1a110*/  @!P2 LDG.E.U16 R13, desc[UR12][R2.64] ;  /* 0x0000000c020da981 */ /* 0x0000a8000c1e1500 */
[----:B------:R-:W2:Y:S01]  /*1a120*/  LDL R6, [R1+0x36c] ;  /* 0x00036c0001067983 */ /* 0x000ea20000100800 */
[----:B0-----:R-:W-:-:S02]  /*1a130*/  @!P1 IMAD.MOV.U32 R2, RZ, RZ, R11 ;  /* 0x000000ffff029224 */ /* 0x001fc400078e000b */
[----:B----4-:R-:W-:-:S05]  /*1a140*/  @!P1 IMAD.MOV.U32 R3, RZ, RZ, R12 ;  /* 0x000000ffff039224 */ /* 0x010fca00078e000c */
[----:B------:R0:W4:Y:S04]  /*1a150*/  @!P1 LDG.E.U16 R20, desc[UR12][R2.64] ;  /* 0x0000000c02149981 */ /* 0x000128000c1e1500 */
[----:B------:R-:W-:Y:S04]  /*1a160*/  STS.U16 [R8+UR5+0x13600], R0 ;  /* 0x0136000008007988 */ /* 0x000fe80008000405 */
[----:B------:R1:W-:Y:S01]  /*1a170*/  STS.U16 [R8+UR5+0x13800], R18 ;  /* 0x0138001208007988 */ /* 0x0003e20008000405 */
[----:B0-----:R-:W-:Y:S01]  /*1a180*/  @!P2 IMAD.MOV.U32 R3, RZ, RZ, R10 ;  /* 0x000000ffff03a224 */ /* 0x001fe200078e000a */
[----:B------:R-:W-:-:S02]  /*1a190*/  PRMT R4, RZ, 0x7610, R4 ;  /* 0x00007610ff047816 */ /* 0x000fc40000000004 */
[----:B-1----:R-:W-:Y:S01]  /*1a1a0*/  PRMT R18, RZ, 0x7610, R18 ;  /* 0x00007610ff127816 */ /* 0x002fe20000000012 */
[----:B---3--:R-:W-:-:S05]  /*1a1b0*/  @!P2 IMAD.MOV.U32 R2, RZ, RZ, R7 ;  /* 0x000000ffff02a224 */ /* 0x008fca00078e0007 */
[----:B------:R2:W3:Y:S02]  /*1a1c0*/  @!P2 LDG.E.U16 R18, desc[UR12][R2.64] ;  /* 0x0000000c0212a981 */ /* 0x0004e4000c1e1500 */
[----:B--2---:R-:W-:Y:S02]  /*1a1d0*/  @!P1 IMAD.MOV.U32 R2, RZ, RZ, R5 ;  /* 0x000000ffff029224 */ /* 0x004fe400078e0005 */
[----:B------:R-:W-:-:S05]  /*1a1e0*/  @!P1 IMAD.MOV.U32 R3, RZ, RZ, R6 ;  /* 0x000000ffff039224 */ /* 0x000fca00078e0006 */
[----:B------:R0:W2:Y:S04]  /*1a1f0*/  @!P1 LDG.E.U16 R4, desc[UR12][R2.64] ;  /* 0x0000000c02049981 */ /* 0x0000a8000c1e1500 */
[----:B----4-:R-:W-:Y:S04]  /*1a200*/  STL [R1+0x1a08], R20 ;  /* 0x001a081401007387 */ /* 0x010fe80000100800 */
[----:B------:R-:W4:Y:S04]  /*1a210*/  LDL R11, [R1+0x364] ;  /* 0x00036400010b7983 */ /* 0x000f280000100800 */
[----:B------:R-:W4:Y:S01]  /*1a220*/  LDL R10, [R1+0x368] ;  /* 0x00036800010a7983 */ /* 0x000f220000100800 */
[----:B0-----:R-:W-:-:S03]  /*1a230*/  PRMT R3, RZ, 0x7610, R3 ;  /* 0x00007610ff037816 */ /* 0x001fc60000000003 */
[----:B------:R-:W4:Y:S04]  /*1a240*/  LDL.LU R12, [R1+0x28c] ;  /* 0x00028c00010c7983 */ /* 0x000f280000300800 */
[----:B------:R-:W-:Y:S04]  /*1a250*/  STS.U16 [R8+UR5+0x13a00], R19 ;  /* 0x013a001308007988 */ /* 0x000fe80008000405 */
[----:B------:R0:W-:Y:S02]  /*1a260*/  STS.U16 [R8+UR5+0x13c00], R16 ;  /* 0x013c001008007988 */ /* 0x0001e40008000405 */
[----:B0-----:R-:W0:Y:S02]  /*1a270*/  S2R R8, SR_TID.X ;  /* 0x0000000000087919 */ /* 0x001e240000002100 */
[----:B---3--:R-:W-:Y:S04]  /*1a280*/  STL [R1+0x1a0c], R18 ;  /* 0x001a0c1201007387 */ /* 0x008fe80000100800 */
[----:B------:R-:W3:Y:S04]  /*1a290*/  LDL R5, [R1+0x2f0] ;  /* 0x0002f00001057983 */ /* 0x000ee80000100800 */
[----:B------:R-:W3:Y:S04]  /*1a2a0*/  LDL R7, [R1+0x2e4] ;  /* 0x0002e40001077983 */ /* 0x000ee80000100800 */
[----:B------:R-:W3:Y:S04]  /*1a2b0*/  LDL R6, [R1+0x2e8] ;  /* 0x0002e80001067983 */ /* 0x000ee80000100800 */
[----:B------:R-:W3:Y:S04]  /*1a2c0*/  LDL.LU R15, [R1+0x50] ;  /* 0x00005000010f7983 */ /* 0x000ee80000300800 */
[----:B------:R1:W-:Y:S04]  /*1a2d0*/  STL [R1+0x58], R13 ;  /* 0x0000580d01007387 */ /* 0x0003e80000100800 */
[----:B-1----:R-:W3:Y:S04]  /*1a2e0*/  LDL.LU R13, [R1+0x4c] ;  /* 0x00004c00010d7983 */ /* 0x002ee80000300800 */
[----:B--2---:R-:W-:Y:S04]  /*1a2f0*/  STL [R1+0x1a10], R4 ;  /* 0x001a100401007387 */ /* 0x004fe80000100800 */
[----:B----4-:R1:W2:Y:S04]  /*1a300*/  @!P2 LDG.E.U16 R3, desc[UR12][R10.64] ;  /* 0x0000000c0a03a981 */ /* 0x0102a8000c1e1500 */
[----:B------:R4:W-:Y:S04]  /*1a310*/  STL [R1+0x5c], R14 ;  /* 0x00005c0e01007387 */ /* 0x0009e80000100800 */
[----:B------:R-:W2:Y:S01]  /*1a320*/  LDL R11, [R1+0x2ec] ;  /* 0x0002ec00010b7983 */ /* 0x000ea20000100800 */
[----:B----4-:R-:W4:Y:S01]  /*1a330*/  S2R R14, SR_TID.X ;  /* 0x00000000000e7919 */ /* 0x010f220000002100 */
[----:B0-----:R-:W-:Y:S01]  /*1a340*/  IMAD.SHL.U32 R8, R8, 0x2, RZ ;  /* 0x0000000208087824 */ /* 0x001fe200078e00ff */
[----:B----4-:R-:W-:-:S04]  /*1a350*/  SHF.R.S32.HI R14, RZ, 0x6, R14 ;  /* 0x00000006ff0e7819 */ /* 0x010fc8000001140e */
[----:B------:R-:W-:-:S04]  /*1a360*/  SGXT R14, R14, 0x1 ;  /* 0x000000010e0e781a */ /* 0x000fc80000000200 */
[----:B-1----:R-:W-:Y:S02]  /*1a370*/  LOP3.LUT R10, R14, 0x90, RZ, 0xc0, !PT ;  /* 0x000000900e0a7812 */ /* 0x002fe400078ec0ff */
[----:B------:R-:W0:Y:S02]  /*1a380*/  S2R R14, SR_TID.X ;  /* 0x00000000000e7919 */ /* 0x000e240000002100 */
[----:B------:R-:W-:Y:S02]  /*1a390*/  LOP3.LUT R10, R10, 0x7e, R8, 0x78, !PT ;  /* 0x0000007e0a0a7812 */ /* 0x000fe400078e7808 */
[----:B------:R-:W1:Y:S03]  /*1a3a0*/  S2R R8, SR_TID.X ;  /* 0x0000000000087919 */ /* 0x000e660000002100 */
[----:B------:R1:W-:Y:S01]  /*1a3b0*/  STS.U16 [R10+UR5+0x13e00], R17 ;  /* 0x013e00110a007988 */ /* 0x0003e20008000405 */
[----:B------:R-:W-:-:S02]  /*1a3c0*/  PRMT R2, RZ, 0x7610, R2 ;  /* 0x00007610ff027816 */ /* 0x000fc40000000002 */
[----:B0-----:R-:W-:-:S04]  /*1a3d0*/  SHF.R.S32.HI R14, RZ, 0x6, R14 ;  /* 0x00000006ff0e7819 */ /* 0x001fc8000001140e */
[----:B------:R-:W-:Y:S01]  /*1a3e0*/  SGXT R14, R14, 0x1 ;  /* 0x000000010e0e781a */ /* 0x000fe20000000200 */
[----:B-1----:R-:W-:-:S03]  /*1a3f0*/  IMAD.SHL.U32 R10, R8, 0x2, RZ ;  /* 0x00000002080a7824 */ /* 0x002fc600078e00ff */
[----:B------:R-:W-:-:S04]  /*1a400*/  LOP3.LUT R14, R14, 0x90, RZ, 0xc0, !PT ;  /* 0x000000900e0e7812 */ /* 0x000fc800078ec0ff */
[----:B------:R-:W-:Y:S01]  /*1a410*/  LOP3.LUT R14, R14, 0x7e, R10, 0x78, !PT ;  /* 0x0000007e0e0e7812 */ /* 0x000fe200078e780a */
[----:B---3--:R-:W-:Y:S01]  /*1a420*/  @!P1 IMAD.MOV.U32 R10, RZ, RZ, R5 ;  /* 0x000000ffff0a9224 */ /* 0x008fe200078e0005 */
[----:B--2---:R-:W-:Y:S04]  /*1a430*/  STL [R1+0x1a14], R3 ;  /* 0x001a140301007387 */ /* 0x004fe80000100800 */
[----:B------:R-:W2:Y:S04]  /*1a440*/  LDL.LU R8, [R1+0x48] ;  /* 0x0000480001087983 */ /* 0x000ea80000300800 */
[----:B------:R-:W3:Y:S04]  /*1a450*/  LDL.LU R5, [R1+0x44] ;  /* 0x0000440001057983 */ /* 0x000ee80000300800 */
[----:B------:R0:W4:Y:S04]  /*1a460*/  @!P1 LDG.E.U16 R2, desc[UR12][R10.64] ;  /* 0x0000000c0a029981 */ /* 0x000128000c1e1500 */
[----:B------:R-:W2:Y:S01]  /*1a470*/  LDL.LU R11, [R1+0x54] ;  /* 0x00005400010b7983 */ /* 0x000ea20000300800 */
[----:B------:R-:W-:Y:S01]  /*1a480*/  LOP3.LUT R14, R14, 0x20, RZ, 0x3c, !PT ;  /* 0x000000200e0e7812 */ /* 0x000fe200078e3cff */
[----:B0-----:R-:W-:Y:S01]  /*1a490*/  @!P2 IMAD.MOV.U32 R10, RZ, RZ, R6 ;  /* 0x000000ffff0aa224 */ /* 0x001fe200078e0006 */
[----:B------:R-:W-:-:S03]  /*1a4a0*/  PRMT R0, RZ, 0x7610, R0 ;  /* 0x00007610ff007816 */ /* 0x000fc60000000000 */
[----:B--2---:R0:W-:Y:S02]  /*1a4b0*/  STS.U16 [R14+UR5+0x10100], R11 ;  /* 0x0101000b0e007988 */ /* 0x0041e40008000405 */
[----:B0-----:R-:W-:-:S05]  /*1a4c0*/  @!P2 IMAD.MOV.U32 R11, RZ, RZ, R7 ;  /* 0x000000ffff0ba224 */ /* 0x001fca00078e0007 */
[----:B------:R-:W2:Y:S04]  /*1a4d0*/  @!P2 LDG.E.U16 R0, desc[UR12][R10.64] ;  /* 0x0000000c0a00a981 */ /* 0x000ea8000c1e1500 */
[----:B----4-:R-:W-:Y:S04]  /*1a4e0*/  STL [R1+0x1a28], R2 ;  /* 0x001a280201007387 */ /* 0x010fe80000100800 */
[----:B------:R-:W4:Y:S04]  /*1a4f0*/  LDL.LU R6, [R1+0x40] ;  /* 0x0000400001067983 */ /* 0x000f280000300800 */
[----:B------:R-:W3:Y:S04]  /*1a500*/  LDL.LU R7, [R1+0x3c] ;  /* 0x00003c0001077983 */ /* 0x000ee80000300800 */
[----:B------:R-:W3:Y:S04]  /*1a510*/  LDL R10, [R1+0xa5c] ;  /* 0x000a5c00010a7983 */ /* 0x000ee80000100800 */
[----:B------:R-:W3:Y:S04]  /*1a520*/  LDL R11, [R1+0xa60] ;  /* 0x000a6000010b7983 */ /* 0x000ee80000100800 */
[----:B------:R0:W-:Y:S04]  /*1a530*/  STS.U16 [R14+UR5+0x10300], R12 ;  /* 0x0103000c0e007988 */ /* 0x0001e80008000405 */
[----:B--2---:R-:W-:Y:S04]  /*1a540*/  STL [R1+0x1a2c], R0 ;  /* 0x001a2c0001007387 */ /* 0x004fe80000100800 */
[----:B0-----:R-:W2:Y:S01]  /*1a550*/  LDL.LU R12, [R1+0x1a7c] ;  /* 0x001a7c00010c7983 */ /* 0x001ea20000300800 */
[----:B---3--:R-:W-:-:S04]  /*1a560*/  @!P1 LOP3.LUT R11, R11, R10, RZ, 0x3c, !PT ;  /* 0x0000000a0b0b9212 */ /* 0x008fc800078e3cff */
[----:B------:R-:W-:-:S04]  /*1a570*/  @!P1 LOP3.LUT R10, R11, R10, RZ, 0x3c, !PT ;  /* 0x0000000a0b0a9212 */ /* 0x000fc800078e3cff */
[----:B------:R-:W-:Y:S02]  /*1a580*/  @!P1 LOP3.LUT R11, R11, R10, RZ, 0x3c, !PT ;  /* 0x0000000a0b0b9212 */ /* 0x000fe400078e3cff */
[----:B--2---:R-:W-:-:S06]  /*1a590*/  PRMT R12, RZ, 0x7610, R12 ;  /* 0x00007610ff0c7816 */ /* 0x004fcc000000000c */
[----:B------:R-:W2:Y:S04]  /*1a5a0*/  @!P1 LDG.E.U16 R12, desc[UR12][R10.64] ;  /* 0x0000000c0a0c9981 */ /* 0x000ea8000c1e1500 */
[----:B------:R-:W-:Y:S04]  /*1a5b0*/  STS.U16 [R14+UR5+0x10500], R15 ;  /* 0x0105000f0e007988 */ /* 0x000fe80008000405 */
[----:B--2---:R0:W-:Y:S04]  /*1a5c0*/  STL [R1+0x54], R12 ;  /* 0x0000540c01007387 */ /* 0x0041e80000100800 */
[----:B0-----:R-:W2:Y:S04]  /*1a5d0*/  LDL.LU R12, [R1+0x1a78] ;  /* 0x001a7800010c7983 */ /* 0x001ea80000300800 */
[----:B------:R-:W3:Y:S04]  /*1a5e0*/  LDL R10, [R1+0xa54] ;  /* 0x000a5400010a7983 */ /* 0x000ee80000100800 */
[----:B------:R-:W3:Y:S04]  /*1a5f0*/  LDL R11, [R1+0xa58] ;  /* 0x000a5800010b7983 */ /* 0x000ee80000100800 */
[----:B------:R-:W2:Y:S01]  /*1a600*/  LDL.LU R15, [R1+0x1a74] ;  /* 0x001a7400010f7983 */ /* 0x000ea20000300800 */
[----:B---3--:R-:W-:-:S04]  /*1a610*/  @!P2 LOP3.LUT R11, R11, R10, RZ, 0x3c, !PT ;  /* 0x0000000a0b0ba212 */ /* 0x008fc800078e3cff */
[C---:B------:R-:W-:Y:S02]  /*1a620*/  @!P2 LOP3.LUT R10, R11.reuse, R10, RZ, 0x3c, !PT ;  /* 0x0000000a0b0aa212 */ /* 0x040fe400078e3cff */
[----:B--2---:R-:W-:Y:S02]  /*1a630*/  PRMT R15, RZ, 0x7610, R15 ;  /* 0x00007610ff0f7816 */ /* 0x004fe4000000000f */
[----:B------:R-:W-:-:S05]  /*1a640*/  @!P2 LOP3.LUT R11, R11, R10, RZ, 0x3c, !PT ;  /* 0x0000000a0b0ba212 */ /* 0x000fca00078e3cff */
[----:B------:R-:W2:Y:S04]  /*1a650*/  @!P2 LDG.E.U16 R15, desc[UR12][R10.64] ;  /* 0x0000000c0a0fa981 */ /* 0x000ea8000c1e1500 */
[----:B--2---:R0:W-:Y:S04]  /*1a660*/  STL [R1+0x50], R15 ;  /* 0x0000500f01007387 */ /* 0x0041e80000100800 */
[----:B0-----:R-:W2:Y:S04]  /*1a670*/  LDL.LU R15, [R1+0x1a70] ;  /* 0x001a7000010f7983 */ /* 0x001ea80000300800 */
[----:B------:R-:W3:Y:S04]  /*1a680*/  LDL R10, [R1+0x9dc] ;  /* 0x0009dc00010a7983 */ /* 0x000ee80000100800 */
[----:B------:R-:W3:Y:S01]  /*1a690*/  LDL R11, [R1+0x9e0] ;  /* 0x0009e000010b7983 */ /* 0x000ee20000100800 */
[----:B------:R-:W-:-:S03]  /*1a6a0*/  PRMT R20, RZ, 0x7610, R20 ;  /* 0x00007610ff147816 */ /* 0x000fc60000000014 */
[----:B------:R0:W-:Y:S04]  /*1a6b0*/  STS.U16 [R14+UR5+0x10700], R13 ;  /* 0x0107000d0e007988 */ /* 0x0001e80008000405 */
[----:B0-----:R-:W2:Y:S01]  /*1a6c0*/  LDL.LU R13, [R1+0x34] ;  /* 0x00003400010d7983 */ /* 0x001ea20000300800 */
        /* <DEDUP_REMOVED lines=12> */
[----:B------:R1:W-:Y:S04]  /*1a790*/  STS.U16 [R14+UR5+0x10900], R8 ;  /* 0x010900080e007988 */ /* 0x0003e80008000405 */
[----:B0-----:R-:W3:Y:S04]  /*1a7a0*/  LDL R20, [R1+0x8e0] ;  /* 0x0008e00001147983 */ /* 0x001ee80000100800 */
[----:B-1----:R-:W3:Y:S04]  /*1a7b0*/  LDL.LU R8, [R1+0x30] ;  /* 0x0000300001087983 */ /* 0x002ee80000300800 */
        /* <DEDUP_REMOVED lines=9> */
[----:B------:R0:W-:Y:S04]  /*1a850*/  STS.U16 [R14+UR5+0x10b00], R5 ;  /* 0x010b00050e007988 */ /* 0x0001e80008000405 */
[----:B------:R-:W3:Y:S04]  /*1a860*/  LDL R10, [R1+0x954] ;  /* 0x00095400010a7983 */ /* 0x000ee80000100800 */
[----:B------:R-:W3:Y:S04]  /*1a870*/  LDL R11, [R1+0x958] ;  /* 0x00095800010b7983 */ /* 0x000ee80000100800 */
[----:B0-----:R-:W3:Y:S04]  /*1a880*/  LDL R5, [R1+0x8d8] ;  /* 0x0008d80001057983 */ /* 0x001ee80000100800 */
[----:B----4-:R-:W-:Y:S04]  /*1a890*/  STS.U16 [R14+UR5+0x10d00], R6 ;  /* 0x010d00060e007988 */ /* 0x010fe80008000405 */
[----:B--2---:R0:W-:Y:S04]  /*1a8a0*/  STL [R1+0x44], R15 ;  /* 0x0000440f01007387 */ /* 0x0041e80000100800 */
[----:B0-----:R-:W2:Y:S04]  /*1a8b0*/  LDL.LU R15, [R1+0x28] ;  /* 0x00002800010f7983 */ /* 0x001ea80000300800 */
[----:B------:R-:W4:Y:S01]  /*1a8c0*/  LDL.LU R6, [R1+0x1a68] ;  /* 0x001a680001067983 */ /* 0x000f220000300800 */
[----:B---3--:R-:W-:-:S04]  /*1a8d0*/  @!P2 LOP3.LUT R11, R11, R10, RZ, 0x3c, !PT ;  /* 0x0000000a0b0ba212 */ /* 0x008fc800078e3cff */
[----:B------:R-:W-:-:S04]  /*1a8e0*/  @!P2 LOP3.LUT R10, R11, R10, RZ, 0x3c, !PT ;  /* 0x0000000a0b0aa212 */ /* 0x000fc800078e3cff */
[----:B------:R-:W-:Y:S02]  /*1a8f0*/  @!P2 LOP3.LUT R11, R11, R10, RZ, 0x3c, !PT ;  /* 0x0000000a0b0ba212 */ /* 0x000fe400078e3cff */
[----:B----4-:R-:W-:-:S06]  /*1a900*/  PRMT R6, RZ, 0x7610, R6 ;  /* 0x00007610ff067816 */ /* 0x010fcc0000000006 */
[----:B------:R-:W3:Y:S04]  /*1a910*/  @!P2 LDG.E.U16 R6, desc[UR12][R10.64] ;  /* 0x0000000c0a06a981 */ /* 0x000ee8000c1e1500 */
[----:B---3--:R0:W-:Y:S04]  /*1a920*/  STL [R1+0x40], R6 ;  /* 0x0000400601007387 */ /* 0x0081e80000100800 */
[----:B0-----:R-:W3:Y:S04]  /*1a930*/  LDL.LU R6, [R1+0x1a64] ;  /* 0x001a640001067983 */ /* 0x001ee80000300800 */
[----:B------:R-:W4:Y:S01]  /*1a940*/  LDL R11, [R1+0x8dc] ;  /* 0x0008dc00010b7983 */ /* 0x000f220000100800 */
[----:B------:R-:W-:-:S03]  /*1a950*/  @!P1 IMAD.MOV.U32 R10, RZ, RZ, R20 ;  /* 0x000000ffff0a9224 */ /* 0x000fc600078e0014 */
[----:B------:R0:W-:Y:S04]  /*1a960*/  STS.U16 [R14+UR5+0x10f00], R7 ;  /* 0x010f00070e007988 */ /* 0x0001e80008000405 */
[----:B0-----:R-:W2:Y:S01]  /*1a970*/  LDL.LU R7, [R1+0x24] ;  /* 0x0000240001077983 */ /* 0x001ea20000300800 */
[----:B---3--:R-:W-:-:S06]  /*1a980*/  PRMT R6, RZ, 0x7610, R6 ;  /* 0x00007610ff067816 */ /* 0x008fcc0000000006 */
[----:B----4-:R0:W3:Y:S04]  /*1a990*/  @!P1 LDG.E.U16 R6, desc[UR12][R10.64] ;  /* 0x0000000c0a069981 */ /* 0x0100e8000c1e1500 */
[----:B------:R-:W4:Y:S04]  /*1a9a0*/  LDL.LU R10, [R1+0x38] ;  /* 0x00003800010a7983 */ /* 0x000f280000300800 */
[----:B------:R-:W2:Y:S01]  /*1a9b0*/  LDL R11, [R1+0x8d4] ;  /* 0x0008d400010b7983 */ /* 0x000ea20000100800 */
[----:B------:R-:W-:-:S03]  /*1a9c0*/  PRMT R12, RZ, 0x7610, R12 ;  /* 0x00007610ff0c7816 */ /* 0x000fc6000000000c */
[----:B------:R-:W2:Y:S04]  /*1a9d0*/  LDL R20, [R1+0x7dc] ;  /* 0x0007dc0001147983 */ /* 0x000ea80000100800 */
[----:B----4-:R0:W-:Y:S02]  /*1a9e0*/  STS.U16 [R14+UR5+0x11100], R10 ;  /* 0x0111000a0e007988 */ /* 0x0101e40008000405 */
[----:B0-----:R-:W-:-:S05]  /*1a9f0*/  @!P2 IMAD.MOV.U32 R10, RZ, RZ, R5 ;  /* 0x000000ffff0aa224 */ /* 0x001fca00078e0005 */
[----:B--2---:R-:W2:Y:S04]  /*1aa00*/  @!P2 LDG.E.U16 R12, desc[UR12][R10.64] ;  /* 0x0000000c0a0ca981 */ /* 0x004ea8000c1e1500 */
[----:B---3--:R0:W-:Y:S04]  /*1aa10*/  STL [R1+0x3c], R6 ;  /* 0x00003c0601007387 */ /* 0x0081e80000100800 */
[----:B0-----:R-:W3:Y:S04]  /*1aa20*/  LDL R6, [R1+0x7e0] ;  /* 0x0007e00001067983 */ /* 0x001ee80000100800 */
[----:B------:R-:W4:Y:S04]  /*1aa30*/  LDL.LU R5, [R1+0x20] ;  /* 0x0000200001057983 */ /* 0x000f280000300800 */
[----:B------:R-:W-:Y:S04]  /*1aa40*/  STS.U16 [R14+UR5+0x11300], R13 ;  /* 0x0113000d0e007988 */ /* 0x000fe80008000405 */
[----:B--2---:R0:W-:Y:S04]  /*1aa50*/  STL [R1+0x38], R12 ;  /* 0x0000380c01007387 */ /* 0x0041e80000100800 */
[----:B0-----:R-:W2:Y:S04]  /*1aa60*/  LDL.LU R12, [R1+0x1a60] ;  /* 0x001a6000010c7983 */ /* 0x001ea80000300800 */
[----:B------:R-:W2:Y:S04]  /*1aa70*/  LDL R10, [R1+0x85c] ;  /* 0x00085c00010a7983 */ /* 0x000ea80000100800 */
[----:B------:R-:W2:Y:S04]  /*1aa80*/  LDL R11, [R1+0x860] ;  /* 0x00086000010b7983 */ /* 0x000ea80000100800 */
[----:B------:R-:W3:Y:S01]  /*1aa90*/  LDL.LU R13, [R1+0x1a5c] ;  /* 0x001a5c00010d7983 */ /* 0x000ee20000300800 */
[----:B--2---:R-:W-:-:S04]  /*1aaa0*/  @!P1 LOP3.LUT R11, R11, R10, RZ, 0x3c, !PT ;  /* 0x0000000a0b0b9212 */ /* 0x004fc800078e3cff */
[C---:B------:R-:W-:Y:S02]  /*1aab0*/  @!P1 LOP3.LUT R10, R11.reuse, R10, RZ, 0x3c, !PT ;  /* 0x0000000a0b0a9212 */ /* 0x040fe400078e3cff */
[----:B---3--:R-:W-:Y:S02]  /*1aac0*/  PRMT R13, RZ, 0x7610, R13 ;  /* 0x00007610ff0d7816 */ /* 0x008fe4000000000d */
        /* <DEDUP_REMOVED lines=12> */
[----:B0-----:R-:W3:Y:S04]  /*1ab90*/  LDL.LU R8, [R1+0x284] ;  /* 0x0002840001087983 */ /* 0x001ee80000300800 */
[----:B--2---:R0:W-:Y:S04]  /*1aba0*/  STL [R1+0x30], R13 ;  /* 0x0000300d01007387 */ /* 0x0041e80000100800 */
[----:B0-----:R-:W2:Y:S04]  /*1abb0*/  LDL.LU R13, [R1+0x1a54] ;  /* 0x001a5400010d7983 */ /* 0x001ea80000300800 */
[----:B------:R-:W2:Y:S01]  /*1abc0*/  LDL.LU R11, [R1+0x2c] ;  /* 0x00002c00010b7983 */ /* 0x000ea20000300800 */
[----:B------:R-:W-:Y:S01]  /*1abd0*/  PRMT R18, RZ, 0x7610, R18 ;  /* 0x00007610ff127816 */ /* 0x000fe20000000012 */
[----:B------:R-:W-:-:S02]  /*1abe0*/  @!P1 IMAD.MOV.U32 R10, RZ, RZ, R6 ;  /* 0x000000ffff0a9224 */ /* 0x000fc400078e0006 */
[----:B------:R-:W3:Y:S04]  /*1abf0*/  LDL.LU R6, [R1+0x280] ;  /* 0x0002800001067983 */ /* 0x000ee80000300800 */
[----:B--2---:R0:W-:Y:S02]  /*1ac00*/  STS.U16 [R14+UR5+0x11700], R11 ;  /* 0x0117000b0e007988 */ /* 0x0041e40008000405 */
[----:B0-----:R-:W-:Y:S01]  /*1ac10*/  @!P1 IMAD.MOV.U32 R11, RZ, RZ, R20 ;  /* 0x000000ffff0b9224 */ /* 0x001fe200078e0014 */
[----:B------:R-:W-:Y:S01]  /*1ac20*/  PRMT R13, RZ, 0x7610, R13 ;  /* 0x00007610ff0d7816 */ /* 0x000fe2000000000d */
[----:B------:R0:W-:Y:S04]  /*1ac30*/  STS.U16 [R14+UR5+0x11900], R15 ;  /* 0x0119000f0e007988 */ /* 0x0001e80008000405 */
[----:B------:R-:W2:Y:S04]  /*1ac40*/  @!P1 LDG.E.U16 R18, desc[UR12][R10.64] ;  /* 0x0000000c0a129981 */ /* 0x000ea8000c1e1500 */
[----:B------:R-:W3:Y:S04]  /*1ac50*/  LDL R20, [R1+0x6dc] ;  /* 0x0006dc0001147983 */ /* 0x000ee80000100800 */
[----:B0-----:R-:W3:Y:S04]  /*1ac60*/  LDL R15, [R1+0x6e0] ;  /* 0x0006e000010f7983 */ /* 0x001ee80000100800 */
[----:B------:R-:W3:Y:S04]  /*1ac70*/  LDL R10, [R1+0x7d4] ;  /* 0x0007d400010a7983 */ /* 0x000ee80000100800 */
[----:B------:R-:W3:Y:S04]  /*1ac80*/  LDL R11, [R1+0x7d8] ;  /* 0x0007d800010b7983 */ /* 0x000ee80000100800 */
[----:B--2---:R0:W-:Y:S04]  /*1ac90*/  STL [R1+0x2c], R18 ;  /* 0x00002c1201007387 */ /* 0x0041e80000100800 */
[----:B0-----:R-:W2:Y:S01]  /*1aca0*/  LDL.LU R18, [R1+0x27c] ;  /* 0x00027c0001127983 */ /* 0x001ea20000300800 */
[----:B---3--:R-:W-:-:S04]  /*1acb0*/  @!P2 LOP3.LUT R11, R11, R10, RZ, 0x3c, !PT ;  /* 0x0000000a0b0ba212 */ /* 0x008fc800078e3cff */
[----:B------:R-:W-:-:S04]  /*1acc0*/  @!P2 LOP3.LUT R10, R11, R10, RZ, 0x3c, !PT ;  /* 0x0000000a0b0aa212 */ /* 0x000fc800078e3cff */
[----:B------:R-:W-:-:S05]  /*1acd0*/  @!P2 LOP3.LUT R11, R11, R10, RZ, 0x3c, !PT ;  /* 0x0000000a0b0ba212 */ /* 0x000fca00078e3cff */
[----:B------:R0:W3:Y:S04]  /*1ace0*/  @!P2 LDG.E.U16 R13, desc[UR12][R10.64] ;  /* 0x0000000c0a0da981 */ /* 0x0000e8000c1e1500 */
[----:B------:R-:W0:Y:S04]  /*1acf0*/  LDL R10, [R1+0x75c] ;  /* 0x00075c00010a7983 */ /* 0x000e280000100800 */
[----:B------:R-:W0:Y:S01]  /*1ad00*/  LDL R11, [R1+0x760] ;  /* 0x00076000010b7983 */ /* 0x000e220000100800 */
[----:B------:R-:W-:Y:S02]  /*1ad10*/  PRMT R12, RZ, 0x7610, R12 ;  /* 0x00007610ff0c7816 */ /* 0x000fe4000000000c */
[----:B0-----:R-:W-:-:S04]  /*1ad20*/  @!P1 LOP3.LUT R11, R11, R10, RZ, 0x3c, !PT ;  /* 0x0000000a0b0b9212 */ /* 0x001fc800078e3cff */
[----:B------:R-:W-:-:S04]  /*1ad30*/  @!P1 LOP3.LUT R10, R11, R10, RZ, 0x3c, !PT ;  /* 0x0000000a0b0a9212 */ /* 0x000fc800078e3cff */
[----:B------:R-:W-:-:S05]  /*1ad40*/  @!P1 LOP3.LUT R11, R11, R10, RZ, 0x3c, !PT ;  /* 0x0000000a0b0b9212 */ /* 0x000fca00078e3cff */
[----:B------:R-:W2:Y:S04]  /*1ad50*/  @!P1 LDG.E.U16 R12, desc[UR12][R10.64] ;  /* 0x0000000c0a0c9981 */ /* 0x000ea8000c1e1500 */
[----:B------:R0:W-:Y:S04]  /*1ad60*/  STS.U16 [R14+UR5+0x11b00], R7 ;  /* 0x011b00070e007988 */ /* 0x0001e80008000405 */
[----:B---3--:R1:W-:Y:S04]  /*1ad70*/  STL [R1+0x28], R13 ;  /* 0x0000280d01007387 */ /* 0x0083e80000100800 */
[----:B0-----:R-:W3:Y:S04]  /*1ad80*/  LDL R7, [R1+0x6d8] ;  /* 0x0006d80001077983 */ /* 0x001ee80000100800 */
[----:B-1----:R-:W3:Y:S04]  /*1ad90*/  LDL R13, [R1+0x6d4] ;  /* 0x0006d400010d7983 */ /* 0x002ee80000100800 */
[----:B----4-:R-:W-:Y:S04]  /*1ada0*/  STS.U16 [R14+UR5+0x11d00], R5 ;  /* 0x011d00050e007988 */ /* 0x010fe80008000405 */
        /* <DEDUP_REMOVED lines=12> */
[----:B------:R-:W4:Y:S01]  /*1ae70*/  LDL.LU R11, [R1+0x288] ;  /* 0x00028800010b7983 */ /* 0x000f220000300800 */
[----:B------:R-:W-:Y:S01]  /*1ae80*/  @!P1 IMAD.MOV.U32 R10, RZ, RZ, R15 ;  /* 0x000000ffff0a9224 */ /* 0x000fe200078e000f */
[----:B------:R-:W-:-:S02]  /*1ae90*/  PRMT R12, RZ, 0x7610, R12 ;  /* 0x00007610ff0c7816 */ /* 0x000fc4000000000c */
[----:B------:R-:W3:Y:S01]  /*1aea0*/  LDL R15, [R1+0x654] ;  /* 0x00065400010f7983 */ /* 0x000ee20000100800 */
[----:B--2---:R-:W-:-:S03]  /*1aeb0*/  PRMT R5, RZ, 0x7610, R5 ;  /* 0x00007610ff057816 */ /* 0x004fc60000000005 */
[----:B----4-:R0:W-:Y:S02]  /*1aec0*/  STS.U16 [R14+UR5+0x11f00], R11 ;  /* 0x011f000b0e007988 */ /* 0x0101e40008000405 */
[----:B0-----:R-:W-:-:S05]  /*1aed0*/  @!P1 IMAD.MOV.U32 R11, RZ, RZ, R20 ;  /* 0x000000ffff0b9224 */ /* 0x001fca00078e0014 */
[----:B------:R3:W2:Y:S02]  /*1aee0*/  @!P1 LDG.E.U16 R5, desc[UR12][R10.64] ;  /* 0x0000000c0a059981 */ /* 0x0006a4000c1e1500 */
[----:B---3--:R-:W-:Y:S02]  /*1aef0*/  @!P2 IMAD.MOV.U32 R10, RZ, RZ, R7 ;  /* 0x000000ffff0aa224 */ /* 0x008fe400078e0007 */
[----:B------:R-:W-:-:S05]  /*1af00*/  @!P2 IMAD.MOV.U32 R11, RZ, RZ, R13 ;  /* 0x000000ffff0ba224 */ /* 0x000fca00078e000d */
[----:B------:R-:W3:Y:S04]  /*1af10*/  @!P2 LDG.E.U16 R12, desc[UR12][R10.64] ;  /* 0x0000000c0a0ca981 */ /* 0x000ee8000c1e1500 */
[----:B------:R-:W-:Y:S04]  /*1af20*/  STS.U16 [R14+UR5+0x12100], R8 ;  /* 0x012100080e007988 */ /* 0x000fe80008000405 */
[----:B--2---:R0:W-:Y:S04]  /*1af30*/  STL [R1+0x1c], R5 ;  /* 0x00001c0501007387 */ /* 0x0041e80000100800 */
[----:B0-----:R-:W2:Y:S04]  /*1af40*/  LDL R5, [R1+0x658] ;  /* 0x0006580001057983 */ /* 0x001ea80000100800 */
[----:B------:R-:W4:Y:S04]  /*1af50*/  LDL.LU R20, [R1+0x26c] ;  /* 0x00026c0001147983 */ /* 0x000f280000300800 */
[----:B------:R-:W2:Y:S04]  /*1af60*/  LDL.LU R8, [R1+0x268] ;  /* 0x0002680001087983 */ /* 0x000ea80000300800 */
[----:B------:R-:W2:Y:S04]  /*1af70*/  LDL R13, [R1+0x5dc] ;  /* 0x0005dc00010d7983 */ /* 0x000ea80000100800 */
[----:B------:R-:W2:Y:S04]  /*1af80*/  LDL R7, [R1+0x5e0] ;  /* 0x0005e00001077983 */ /* 0x000ea80000100800 */
[----:B---3--:R0:W-:Y:S04]  /*1af90*/  STL [R1+0x18], R12 ;  /* 0x0000180c01007387 */ /* 0x0081e80000100800 */
[----:B0-----:R-:W3:Y:S04]  /*1afa0*/  LDL.LU R12, [R1+0x1a44] ;  /* 0x001a4400010c7983 */ /* 0x001ee80000300800 */
[----:B------:R-:W2:Y:S04]  /*1afb0*/  LDL R10, [R1+0x65c] ;  /* 0x00065c00010a7983 */ /* 0x000ea80000100800 */
[----:B------:R-:W2:Y:S01]  /*1afc0*/  LDL R11, [R1+0x660] ;  /* 0x00066000010b7983 */ /* 0x000ea20000100800 */
[----:B------:R-:W-:-:S02]  /*1afd0*/  PRMT R3, RZ, 0x7610, R3 ;  /* 0x00007610ff037816 */ /* 0x000fc40000000003 */
[----:B--2---:R-:W-:-:S04]  /*1afe0*/  @!P1 LOP3.LUT R11, R11, R10, RZ, 0x3c, !PT ;  /* 0x0000000a0b0b9212 */ /* 0x004fc800078e3cff */
[----:B------:R-:W-:-:S04]  /*1aff0*/  @!P1 LOP3.LUT R10, R11, R10, RZ, 0x3c, !PT ;  /* 0x0000000a0b0a9212 */ /* 0x000fc800078e3cff */
[----:B------:R-:W-:Y:S02]  /*1b000*/  @!P1 LOP3.LUT R11, R11, R10, RZ, 0x3c, !PT ;  /* 0x0000000a0b0b9212 */ /* 0x000fe400078e3cff */
[----:B---3--:R-:W-:-:S03]  /*1b010*/  PRMT R12, RZ, 0x7610, R12 ;  /* 0x00007610ff0c7816 */ /* 0x008fc6000000000c */
[----:B------:R0:W2:Y:S02]  /*1b020*/  @!P1 LDG.E.U16 R3, desc[UR12][R10.64] ;  /* 0x0000000c0a039981 */ /* 0x0000a4000c1e1500 */
[----:B0-----:R-:W-:Y:S02]  /*1b030*/  @!P2 IMAD.MOV.U32 R10, RZ, RZ, R5 ;  /* 0x000000ffff0aa224 */ /* 0x001fe400078e0005 */
[----:B------:R-:W-:-:S05]  /*1b040*/  @!P2 IMAD.MOV.U32 R11, RZ, RZ, R15 ;  /* 0x000000ffff0ba224 */ /* 0x000fca00078e000f */
[----:B------:R-:W3:Y:S04]  /*1b050*/  @!P2 LDG.E.U16 R12, desc[UR12][R10.64] ;  /* 0x0000000c0a0ca981 */ /* 0x000ee8000c1e1500 */
[----:B------:R0:W-:Y:S04]  /*1b060*/  STS.U16 [R14+UR5+0x12300], R6 ;  /* 0x012300060e007988 */ /* 0x0001e80008000405 */
[----:B------:R1:W-:Y:S04]  /*1b070*/  STS.U16 [R14+UR5+0x12500], R18 ;  /* 0x012500120e007988 */ /* 0x0003e80008000405 */
[----:B0-----:R-:W4:Y:S04]  /*1b080*/  LDL.LU R6, [R1+0x264] ;  /* 0x0002640001067983 */ /* 0x001f280000300800 */
[----:B--2---:R0:W-:Y:S04]  /*1b090*/  STL [R1+0x14], R3 ;  /* 0x0000140301007387 */ /* 0x0041e80000100800 */
[----:B-1----:R-:W2:Y:S04]  /*1b0a0*/  LDL R18, [R1+0x55c] ;  /* 0x00055c0001127983 */ /* 0x002ea80000100800 */
[----:B------:R-:W2:Y:S04]  /*1b0b0*/  LDL R5, [R1+0x560] ;  /* 0x0005600001057983 */ /* 0x000ea80000100800 */
[----:B0-----:R-:W2:Y:S04]  /*1b0c0*/  LDL R3, [R1+0x5d8] ;  /* 0x0005d80001037983 */ /* 0x001ea80000100800 */
[----:B------:R-:W2:Y:S04]  /*1b0d0*/  LDL.LU R15, [R1+0x260] ;  /* 0x00026000010f7983 */ /* 0x000ea80000300800 */
[----:B---3--:R0:W-:Y:S04]  /*1b0e0*/  STL [R1+0x10], R12 ;  /* 0x0000100c01007387 */ /* 0x0081e80000100800 */
[----:B0-----:R-:W3:Y:S04]  /*1b0f0*/  LDL.LU R12, [R1+0x1a40] ;  /* 0x001a4000010c7983 */ /* 0x001ee80000300800 */
[----:B------:R-:W2:Y:S01]  /*1b100*/  LDL.LU R11, [R1+0x278] ;  /* 0x00027800010b7983 */ /* 0x000ea20000300800 */
[----:B------:R-:W-:Y:S01]  /*1b110*/  PRMT R4, RZ, 0x7610, R4 ;  /* 0x00007610ff047816 */ /* 0x000fe20000000004 */
[----:B------:R-:W-:-:S02]  /*1b120*/  @!P1 IMAD.MOV.U32 R10, RZ, RZ, R7 ;  /* 0x000000ffff0a9224 */ /* 0x000fc400078e0007 */
[----:B--2---:R0:W-:Y:S02]  /*1b130*/  STS.U16 [R14+UR5+0x12700], R11 ;  /* 0x0127000b0e007988 */ /* 0x0041e40008000405 */
[----:B0-----:R-:W-:-:S05]  /*1b140*/  @!P1 IMAD.MOV.U32 R11, RZ, RZ, R13 ;  /* 0x000000ffff0b9224 */ /* 0x001fca00078e000d */
[----:B------:R0:W2:Y:S04]  /*1b150*/  @!P1 LDG.E.U16 R4, desc[UR12][R10.64] ;  /* 0x0000000c0a049981 */ /* 0x0000a8000c1e1500 */
[----:B------:R-:W2:Y:S04]  /*1b160*/  LDL.LU R10, [R1+0x270] ;  /* 0x00027000010a7983 */ /* 0x000ea80000300800 */
[----:B------:R-:W4:Y:S01]  /*1b170*/  LDL R11, [R1+0x5d4] ;  /* 0x0005d400010b7983 */ /* 0x000f220000100800 */
[----:B------:R-:W-:Y:S02]  /*1b180*/  PRMT R2, RZ, 0x7610, R2 ;  /* 0x00007610ff027816 */ /* 0x000fe40000000002 */
[----:B---3--:R-:W-:Y:S01]  /*1b190*/  PRMT R12, RZ, 0x7610, R12 ;  /* 0x00007610ff0c7816 */ /* 0x008fe2000000000c */
[----:B------:R-:W3:Y:S04]  /*1b1a0*/  LDL R13, [R1+0x554] ;  /* 0x00055400010d7983 */ /* 0x000ee80000100800 */
[----:B--2---:R0:W-:Y:S02]  /*1b1b0*/  STS.U16 [R14+UR5+0x12900], R10 ;  /* 0x0129000a0e007988 */ /* 0x0041e40008000405 */
[----:B0-----:R-:W-:-:S05]  /*1b1c0*/  @!P2 IMAD.MOV.U32 R10, RZ, RZ, R3 ;  /* 0x000000ffff0aa224 */ /* 0x001fca00078e0003 */
[----:B----4-:R0:W2:Y:S02]  /*1b1d0*/  @!P2 LDG.E.U16 R2, desc[UR12][R10.64] ;  /* 0x0000000c0a02a981 */ /* 0x0100a4000c1e1500 */
[----:B0-----:R-:W-:Y:S02]  /*1b1e0*/  @!P1 IMAD.MOV.U32 R10, RZ, RZ, R5 ;  /* 0x000000ffff0a9224 */ /* 0x001fe400078e0005 */
[----:B------:R-:W-:-:S05]  /*1b1f0*/  @!P1 IMAD.MOV.U32 R11, RZ, RZ, R18 ;  /* 0x000000ffff0b9224 */ /* 0x000fca00078e0012 */
[----:B------:R-:W4:Y:S04]  /*1b200*/  @!P1 LDG.E.U16 R12, desc[UR12][R10.64] ;  /* 0x0000000c0a0c9981 */ /* 0x000f28000c1e1500 */
[----:B------:R0:W-:Y:S04]  /*1b210*/  STL [R1+0xc], R4 ;  /* 0x00000c0401007387 */ /* 0x0001e80000100800 */
[----:B0-----:R-:W3:Y:S04]  /*1b220*/  LDL R4, [R1+0x558] ;  /* 0x0005580001047983 */ /* 0x001ee80000100800 */
[----:B------:R-:W3:Y:S04]  /*1b230*/  LDL.LU R7, [R1+0x254] ;  /* 0x0002540001077983 */ /* 0x000ee80000300800 */
[----:B------:R-:W3:Y:S04]  /*1b240*/  LDL R3, [R1+0x4dc] ;  /* 0x0004dc0001037983 */ /* 0x000ee80000100800 */
[----:B------:R-:W-:Y:S04]  /*1b250*/  STS.U16 [R14+UR5+0x12b00], R20 ;  /* 0x012b00140e007988 */ /* 0x000fe80008000405 */
[----:B------:R-:W-:Y:S04]  /*1b260*/  STS.U16 [R14+UR5+0x12d00], R8 ;  /* 0x012d00080e007988 */ /* 0x000fe80008000405 */
[----:B--2---:R0:W-:Y:S04]  /*1b270*/  STL [R1+0x8], R2 ;  /* 0x0000080201007387 */ /* 0x0041e80000100800 */
[----:B0-----:R-:W2:Y:S04]  /*1b280*/  LDL R2, [R1+0x4e0] ;  /* 0x0004e00001027983 */ /* 0x001ea80000100800 */
[----:B------:R-:W2:Y:S04]  /*1b290*/  LDL.LU R5, [R1+0x25c] ;  /* 0x00025c0001057983 */ /* 0x000ea80000300800 */
[----:B----4-:R0:W-:Y:S04]  /*1b2a0*/  STL [R1+0x4], R12 ;  /* 0x0000040c01007387 */ /* 0x0101e80000100800 */
[----:B------:R-:W4:Y:S04]  /*1b2b0*/  LDL R8, [R1+0x4d8] ;  /* 0x0004d80001087983 */ /* 0x000f280000100800 */
[----:B0-----:R-:W4:Y:S01]  /*1b2c0*/  LDL R12, [R1+0x4d4] ;  /* 0x0004d400010c7983 */ /* 0x001f220000100800 */
[----:B------:R-:W-:Y:S01]  /*1b2d0*/  PRMT R0, RZ, 0x7610, R0 ;  /* 0x00007610ff007816 */ /* 0x000fe20000000000 */
[----:B---3--:R-:W-:-:S02]  /*1b2e0*/  @!P2 IMAD.MOV.U32 R11, RZ, RZ, R13 ;  /* 0x000000ffff0ba224 */ /* 0x008fc400078e000d */
[----:B------:R-:W-:Y:S01]  /*1b2f0*/  @!P2 IMAD.MOV.U32 R10, RZ, RZ, R4 ;  /* 0x000000ffff0aa224 */ /* 0x000fe200078e0004 */
[----:B------:R-:W-:Y:S01]  /*1b300*/  PRMT R28, RZ, 0x7610, R28 ;  /* 0x00007610ff1c7816 */ /* 0x000fe2000000001c */
[----:B------:R-:W3:Y:S04]  /*1b310*/  LDL.LU R13, [R1+0x250] ;  /* 0x00025000010d7983 */ /* 0x000ee80000300800 */
[----:B------:R0:W3:Y:S01]  /*1b320*/  @!P2 LDG.E.U16 R0, desc[UR12][R10.64] ;  /* 0x0000000c0a00a981 */ /* 0x0000e2000c1e1500 */
[----:B------:R-:W-:-:S03]  /*1b330*/  PRMT R26, RZ, 0x7610, R26 ;  /* 0x00007610ff1a7816 */ /* 0x000fc6000000001a */
[----:B------:R-:W3:Y:S01]  /*1b340*/  LDL R4, [R1+0x45c] ;  /* 0x00045c0001047983 */ /* 0x000ee20000100800 */
[----:B0-----:R-:W-:Y:S02]  /*1b350*/  @!P1 IMAD.MOV.U32 R11, RZ, RZ, R3 ;  /* 0x000000ffff0b9224 */ /* 0x001fe400078e0003 */
[----:B--2---:R-:W-:-:S05]  /*1b360*/  @!P1 IMAD.MOV.U32 R10, RZ, RZ, R2 ;  /* 0x000000ffff0a9224 */ /* 0x004fca00078e0002 */
[----:B------:R4:W2:Y:S02]  /*1b370*/  @!P1 LDG.E.U16 R28, desc[UR12][R10.64] ;  /* 0x0000000c0a1c9981 */ /* 0x0008a4000c1e1500 */
[----:B----4-:R-:W-:Y:S02]  /*1b380*/  @!P2 IMAD.MOV.U32 R10, RZ, RZ, R8 ;  /* 0x000000ffff0aa224 */ /* 0x010fe400078e0008 */
[----:B------:R-:W-:-:S05]  /*1b390*/  @!P2 IMAD.MOV.U32 R11, RZ, RZ, R12 ;  /* 0x000000ffff0ba224 */ /* 0x000fca00078e000c */
[----:B------:R-:W4:Y:S04]  /*1b3a0*/  @!P2 LDG.E.U16 R26, desc[UR12][R10.64] ;  /* 0x0000000c0a1aa981 */ /* 0x000f28000c1e1500 */
[----:B---3--:R0:W-:Y:S04]  /*1b3b0*/  STL [R1], R0 ;  /* 0x0000000001007387 */ /* 0x0081e80000100800 */
[----:B------:R1:W-:Y:S04]  /*1b3c0*/  STS.U16 [R14+UR5+0x12f00], R6 ;  /* 0x012f00060e007988 */ /* 0x0003e80008000405 */
[----:B0-----:R-:W3:Y:S04]  /*1b3d0*/  LDL R0, [R1+0x460] ;  /* 0x0004600001007983 */ /* 0x001ee80000100800 */
[----:B-1----:R-:W3:Y:S04]  /*1b3e0*/  LDL.LU R6, [R1+0x248] ;  /* 0x0002480001067983 */ /* 0x002ee80000300800 */
[----:B------:R-:W-:Y:S04]  /*1b3f0*/  STS.U16 [R14+UR5+0x13100], R15 ;  /* 0x0131000f0e007988 */ /* 0x000fe80008000405 */
[----:B------:R0:W-:Y:S04]  /*1b400*/  STS.U16 [R14+UR5+0x13300], R7 ;  /* 0x013300070e007988 */ /* 0x0001e80008000405 */
[----:B--2---:R-:W-:Y:S04]  /*1b410*/  STL [R1+0x19b4], R28 ;  /* 0x0019b41c01007387 */ /* 0x004fe80000100800 */
[----:B------:R-:W2:Y:S04]  /*1b420*/  LDL R3, [R1+0x454] ;  /* 0x0004540001037983 */ /* 0x000ea80000100800 */
[----:B------:R-:W2:Y:S04]  /*1b430*/  LDL R2, [R1+0x458] ;  /* 0x0004580001027983 */ /* 0x000ea80000100800 */
[----:B------:R-:W2:Y:S04]  /*1b440*/  LDL.LU R8, [R1+0x1b4] ;  /* 0x0001b40001087983 */ /* 0x000ea80000300800 */
[----:B----4-:R-:W-:Y:S04]  /*1b450*/  STL [R1+0x19b8], R26 ;  /* 0x0019b81a01007387 */ /* 0x010fe80000100800 */
[----:B------:R-:W4:Y:S04]  /*1b460*/  LDL R12, [R1+0x3dc] ;  /* 0x0003dc00010c7983 */ /* 0x000f280000100800 */
[----:B0-----:R-:W4:Y:S01]  /*1b470*/  LDL R7, [R1+0x3e0] ;  /* 0x0003e00001077983 */ /* 0x001f220000100800 */
[----:B------:R-:W-:Y:S01]  /*1b480*/  PRMT R24, RZ, 0x7610, R24 ;  /* 0x00007610ff187816 */ /* 0x000fe20000000018 */
[----:B------:R-:W-:Y:S01]  /*1b490*/  @!P1 IMAD.MOV.U32 R11, RZ, RZ, R4 ;  /* 0x000000ffff0b9224 */ /* 0x000fe200078e0004 */
[----:B------:R-:W-:Y:S01]  /*1b4a0*/  PRMT R22, RZ, 0x7610, R22 ;  /* 0x00007610ff167816 */ /* 0x000fe20000000016 */
[----:B------:R-:W4:Y:S01]  /*1b4b0*/  LDL R4, [R1+0x3d4] ;  /* 0x0003d40001047983 */ /* 0x000f220000100800 */
[----:B---3--:R-:W-:Y:S01]  /*1b4c0*/  @!P1 IMAD.MOV.U32 R10, RZ, RZ, R0 ;  /* 0x000000ffff0a9224 */ /* 0x008fe200078e0000 */
[----:B------:R-:W-:-:S02]  /*1b4d0*/  PRMT R16, RZ, 0x7610, R16 ;  /* 0x00007610ff107816 */ /* 0x000fc40000000010 */
[----:B------:R-:W3:Y:S04]  /*1b4e0*/  LDL R0, [R1+0x3d8] ;  /* 0x0003d80001007983 */ /* 0x000ee80000100800 */
[----:B------:R2:W3:Y:S04]  /*1b4f0*/  @!P1 LDG.E.U16 R24, desc[UR12][R10.64] ;  /* 0x0000000c0a189981 */ /* 0x0004e8000c1e1500 */
[----:B------:R-:W3:Y:S01]  /*1b500*/  LDL.LU R15, [R1+0x1a8] ;  /* 0x0001a800010f7983 */ /* 0x000ee20000300800 */
[----:B--2---:R-:W-:Y:S02]  /*1b510*/  @!P2 IMAD.MOV.U32 R11, RZ, RZ, R3 ;  /* 0x000000ffff0ba224 */ /* 0x004fe400078e0003 */
[----:B------:R-:W-:-:S05]  /*1b520*/  @!P2 IMAD.MOV.U32 R10, RZ, RZ, R2 ;  /* 0x000000ffff0aa224 */ /* 0x000fca00078e0002 */
[----:B------:R4:W2:Y:S02]  /*1b530*/  @!P2 LDG.E.U16 R22, desc[UR12][R10.64] ;  /* 0x0000000c0a16a981 */ /* 0x0008a4000c1e1500 */
[----:B----4-:R-:W-:Y:S02]  /*1b540*/  @!P1 IMAD.MOV.U32 R11, RZ, RZ, R12 ;  /* 0x000000ffff0b9224 */ /* 0x010fe400078e000c */
[----:B------:R-:W-:-:S05]  /*1b550*/  @!P1 IMAD.MOV.U32 R10, RZ, RZ, R7 ;  /* 0x000000ffff0a9224 */ /* 0x000fca00078e0007 */
[----:B------:R0:W4:Y:S04]  /*1b560*/  @!P1 LDG.E.U16 R16, desc[UR12][R10.64] ;  /* 0x0000000c0a109981 */ /* 0x000128000c1e1500 */
[----:B------:R1:W-:Y:S04]  /*1b570*/  STS.U16 [R14+UR5+0x13500], R5 ;  /* 0x013500050e007988 */ /* 0x0003e80008000405 */
[----:B---3--:R-:W-:Y:S04]  /*1b580*/  STL [R1+0x19bc], R24 ;  /* 0x0019bc1801007387 */ /* 0x008fe80000100800 */
[----:B------:R-:W3:Y:S04]  /*1b590*/  LDL R3, [R1+0x35c] ;  /* 0x00035c0001037983 */ /* 0x000ee80000100800 */
[----:B------:R-:W3:Y:S01]  /*1b5a0*/  LDL R2, [R1+0x360] ;  /* 0x0003600001027983 */ /* 0x000ee20000100800 */
[----:B0-----:R-:W-:-:S03]  /*1b5b0*/  @!P2 IMAD.MOV.U32 R10, RZ, RZ, R0 ;  /* 0x000000ffff0aa224 */ /* 0x001fc600078e0000 */
[----:B-1----:R-:W3:Y:S01]  /*1b5c0*/  LDL.LU R5, [R1+0x1b0] ;  /* 0x0001b00001057983 */ /* 0x002ee20000300800 */
[----:B------:R-:W-:-:S03]  /*1b5d0*/  @!P2 IMAD.MOV.U32 R11, RZ, RZ, R4 ;  /* 0x000000ffff0ba224 */ /* 0x000fc600078e0004 */
[----:B------:R-:W-:Y:S04]  /*1b5e0*/  STS.U16 [R14+UR5+0x13700], R13 ;  /* 0x0137000d0e007988 */ /* 0x000fe80008000405 */
[----:B------:R0:W-:Y:S04]  /*1b5f0*/  STS.U16 [R14+UR5+0x13900], R6 ;  /* 0x013900060e007988 */ /* 0x0001e80008000405 */
[----:B--2---:R-:W-:Y:S04]  /*1b600*/  STL [R1+0x19c0], R22 ;  /* 0x0019c01601007387 */ /* 0x004fe80000100800 */
[----:B------:R-:W2:Y:S04]  /*1b610*/  LDL.LU R7, [R1+0x198] ;  /* 0x0001980001077983 */ /* 0x000ea80000300800 */
[----:B----4-:R1:W-:Y:S04]  /*1b620*/  STL [R1+0x19c4], R16 ;  /* 0x0019c41001007387 */ /* 0x0103e80000100800 */
[----:B------:R-:W4:Y:S04]  /*1b630*/  LDL R0, [R1+0x358] ;  /* 0x0003580001007983 */ /* 0x000f280000100800 */
[----:B0-----:R-:W2:Y:S04]  /*1b640*/  LDL R6, [R1+0x2dc] ;  /* 0x0002dc0001067983 */ /* 0x001ea80000100800 */
[----:B-1----:R-:W2:Y:S04]  /*1b650*/  LDL R16, [R1+0x354] ;  /* 0x0003540001107983 */ /* 0x002ea80000100800 */
[----:B------:R-:W2:Y:S04]  /*1b660*/  LDL R4, [R1+0x2e0] ;  /* 0x0002e00001047983 */ /* 0x000ea80000100800 */
[----:B------:R-:W-:Y:S04]  /*1b670*/  STS.U16 [R14+UR5+0x13b00], R8 ;  /* 0x013b00080e007988 */ /* 0x000fe80008000405 */
[----:B------:R0:W-:Y:S02]  /*1b680*/  STS.U16 [R14+UR5+0x13d00], R15 ;  /* 0x013d000f0e007988 */ /* 0x0001e40008000405 */
[----:B0-----:R-:W0:Y:S01]  /*1b690*/  S2R R15, SR_TID.X ;  /* 0x00000000000f7919 */ /* 0x001e220000002100 */
[----:B------:R-:W-:Y:S01]  /*1b6a0*/  PRMT R9, RZ, 0x7610, R9 ;  /* 0x00007610ff097816 */ /* 0x000fe20000000009 */
[----:B---3--:R-:W-:-:S02]  /*1b6b0*/  @!P1 IMAD.MOV.U32 R12, RZ, RZ, R2 ;  /* 0x000000ffff0c9224 */ /* 0x008fc400078e0002 */
[----:B------:R-:W-:-:S03]  /*1b6c0*/  @!P1 IMAD.MOV.U32 R13, RZ, RZ, R3 ;  /* 0x000000ffff0d9224 */ /* 0x000fc600078e0003 */
[----:B------:R1:W3:Y:S02]  /*1b6d0*/  @!P2 LDG.E.U16 R9, desc[UR12][R10.64] ;  /* 0x0000000c0a09a981 */ /* 0x0002e4000c1e1500 */
[----:B-1----:R-:W-:Y:S02]  /*1b6e0*/  PRMT R10, RZ, 0x7610, R10 ;  /* 0x00007610ff0a7816 */ /* 0x002fe4000000000a */
[----:B------:R-:W-:-:S04]  /*1b6f0*/  PRMT R11, RZ, 0x7610, R11 ;  /* 0x00007610ff0b7816 */ /* 0x000fc8000000000b */
[----:B------:R4:W3:Y:S04]  /*1b700*/  @!P1 LDG.E.U16 R10, desc[UR12][R12.64] ;  /* 0x0000000c0c0a9981 */ /* 0x0008e8000c1e1500 */
[----:B------:R1:W-:Y:S01]  /*1b710*/  STS.U16 [R14+UR5+0x13f00], R5 ;  /* 0x013f00050e007988 */ /* 0x0003e20008000405 */
[----:B0-----:R-:W-:Y:S01]  /*1b720*/  LOP3.LUT R15, R15, 0x7f, RZ, 0xc0, !PT ;  /* 0x0000007f0f0f7812 */ /* 0x001fe200078ec0ff */
[----:B----4-:R-:W-:-:S04]  /*1b730*/  @!P2 IMAD.MOV.U32 R12, RZ, RZ, R0 ;  /* 0x000000ffff0ca224 */ /* 0x010fc800078e0000 */
[----:B------:R-:W-:Y:S02]  /*1b740*/  IMAD.SHL.U32 R0, R15, 0x2, RZ ;  /* 0x000000020f007824 */ /* 0x000fe400078e00ff */
[----:B--2---:R-:W-:Y:S02]  /*1b750*/  @!P2 IMAD.MOV.U32 R13, RZ, RZ, R16 ;  /* 0x000000ffff0da224 */ /* 0x004fe400078e0010 */
[----:B------:R-:W-:-:S03]  /*1b760*/  @!P1 IMAD.MOV.U32 R15, RZ, RZ, R6 ;  /* 0x000000ffff0f9224 */ /* 0x000fc600078e0006 */
[----:B------:R0:W2:Y:S01]  /*1b770*/  @!P2 LDG.E.U16 R11, desc[UR12][R12.64] ;  /* 0x0000000c0c0ba981 */ /* 0x0000a2000c1e1500 */
[----:B-1----:R-:W-:Y:S01]  /*1b780*/  @!P1 IMAD.MOV.U32 R14, RZ, RZ, R4 ;  /* 0x000000ffff0e9224 */ /* 0x002fe200078e0004 */
[----:B0-----:R-:W-:-:S06]  /*1b790*/  PRMT R12, RZ, 0x7610, R12 ;  /* 0x00007610ff0c7816 */ /* 0x001fcc000000000c */
[----:B------:R-:W4:Y:S04]  /*1b7a0*/  @!P1 LDG.E.U16 R12, desc[UR12][R14.64] ;  /* 0x0000000c0e0c9981 */ /* 0x000f28000c1e1500 */
[----:B---3--:R-:W-:Y:S04]  /*1b7b0*/  STL [R1+0x19c8], R9 ;  /* 0x0019c80901007387 */ /* 0x008fe80000100800 */
[----:B------:R-:W3:Y:S04]  /*1b7c0*/  LDL.LU R8, [R1+0x19c] ;  /* 0x00019c0001087983 */ /* 0x000ee80000300800 */
[----:B------:R-:W3:Y:S04]  /*1b7d0*/  LDL R2, [R1+0x2d8] ;  /* 0x0002d80001027983 */ /* 0x000ee80000100800 */
[----:B------:R0:W-:Y:S04]  /*1b7e0*/  STL [R1+0x19cc], R10 ;  /* 0x0019cc0a01007387 */ /* 0x0001e80000100800 */
[----:B------:R-:W3:Y:S04]  /*1b7f0*/  LDL R3, [R1+0x2d4] ;  /* 0x0002d40001037983 */ /* 0x000ee80000100800 */
[----:B------:R-:W3:Y:S04]  /*1b800*/  LDL.LU R28, [R1+0x1a4] ;  /* 0x0001a400011c7983 */ /* 0x000ee80000300800 */
[----:B--2---:R-:W-:Y:S04]  /*1b810*/  STL [R1+0x19d0], R11 ;  /* 0x0019d00b01007387 */ /* 0x004fe80000100800 */
[----:B------:R-:W2:Y:S04]  /*1b820*/  LDL.LU R5, [R1+0x1ac] ;  /* 0x0001ac0001057983 */ /* 0x000ea80000300800 */
[----:B0-----:R-:W2:Y:S04]  /*1b830*/  LDL R10, [R1+0xa4c] ;  /* 0x000a4c00010a7983 */ /* 0x001ea80000100800 */
[----:B------:R-:W2:Y:S04]  /*1b840*/  LDL R9, [R1+0xa50] ;  /* 0x000a500001097983 */ /* 0x000ea80000100800 */
[----:B----4-:R-:W-:Y:S04]  /*1b850*/  STL [R1+0x19d4], R12 ;  /* 0x0019d40c01007387 */ /* 0x010fe80000100800 */
[----:B------:R-:W4:Y:S04]  /*1b860*/  LDL.LU R18, [R1+0x1bc] ;  /* 0x0001bc0001127983 */ /* 0x000f280000300800 */
[----:B------:R-:W4:Y:S04]  /*1b870*/  LDL R6, [R1+0xa44] ;  /* 0x000a440001067983 */ /* 0x000f280000100800 */
[----:B------:R-:W4:Y:S01]  /*1b880*/  LDL R4, [R1+0xa48] ;  /* 0x000a480001047983 */ /* 0x000f220000100800 */
[----:B------:R-:W-:Y:S01]  /*1b890*/  PRMT R13, RZ, 0x7610, R13 ;  /* 0x00007610ff0d7816 */ /* 0x000fe2000000000d */
[----:B---3--:R-:W-:Y:S01]  /*1b8a0*/  @!P2 IMAD.MOV.U32 R14, RZ, RZ, R2 ;  /* 0x000000ffff0ea224 */ /* 0x008fe200078e0002 */
[----:B------:R-:W-:Y:S01]  /*1b8b0*/  PRMT R17, RZ, 0x7610, R17 ;  /* 0x00007610ff117816 */ /* 0x000fe20000000011 */
[----:B------:R-:W3:Y:S01]  /*1b8c0*/  LDL R2, [R1+0x9d0] ;  /* 0x0009d00001027983 */ /* 0x000ee20000100800 */
[----:B------:R-:W-:Y:S01]  /*1b8d0*/  @!P2 IMAD.MOV.U32 R15, RZ, RZ, R3 ;  /* 0x000000ffff0fa224 */ /* 0x000fe200078e0003 */
[----:B------:R-:W-:-:S02]  /*1b8e0*/  PRMT R19, RZ, 0x7610, R19 ;  /* 0x00007610ff137816 */ /* 0x000fc40000000013 */
[----:B------:R-:W3:Y:S04]  /*1b8f0*/  LDL R3, [R1+0x9cc] ;  /* 0x0009cc0001037983 */ /* 0x000ee80000100800 */
[----:B------:R2:W3:Y:S04]  /*1b900*/  @!P2 LDG.E.U16 R13, desc[UR12][R14.64] ;  /* 0x0000000c0e0da981 */ /* 0x0004e8000c1e1500 */
[----:B------:R0:W-:Y:S04]  /*1b910*/  STS.U16 [R0+UR5], R7 ;  /* 0x0000000700007988 */ /* 0x0001e80008000405 */
[----:B------:R-:W3:Y:S01]  /*1b920*/  LDL.LU R20, [R1+0x240] ;  /* 0x0002400001147983 */ /* 0x000ee20000300800 */
[----:B--2---:R-:W-:-:S03]  /*1b930*/  @!P1 IMAD.MOV.U32 R15, RZ, RZ, R10 ;  /* 0x000000ffff0f9224 */ /* 0x004fc600078e000a */
[----:B0-----:R-:W2:Y:S01]  /*1b940*/  LDL.LU R7, [R1+0x244] ;  /* 0x0002440001077983 */ /* 0x001ea20000300800 */
[----:B------:R-:W-:-:S05]  /*1b950*/  @!P1 IMAD.MOV.U32 R14, RZ, RZ, R9 ;  /* 0x000000ffff0e9224 */ /* 0x000fca00078e0009 */
[----:B------:R4:W2:Y:S02]  /*1b960*/  @!P1 LDG.E.U16 R17, desc[UR12][R14.64] ;  /* 0x0000000c0e119981 */ /* 0x0008a4000c1e1500 */
[----:B----4-:R-:W-:Y:S02]  /*1b970*/  @!P2 IMAD.MOV.U32 R15, RZ, RZ, R6 ;  /* 0x000000ffff0fa224 */ /* 0x010fe400078e0006 */
[----:B------:R-:W-:-:S05]  /*1b980*/  @!P2 IMAD.MOV.U32 R14, RZ, RZ, R4 ;  /* 0x000000ffff0ea224 */ /* 0x000fca00078e0004 */
[----:B------:R0:W4:Y:S04]  /*1b990*/  @!P2 LDG.E.U16 R19, desc[UR12][R14.64] ;  /* 0x0000000c0e13a981 */ /* 0x000128000c1e1500 */
[----:B------:R1:W-:Y:S04]  /*1b9a0*/  STS.U16 [R0+UR5+0x100], R8 ;  /* 0x0001000800007988 */ /* 0x0003e80008000405 */
[----:B---3--:R-:W-:Y:S04]  /*1b9b0*/  STL [R1+0x19d8], R13 ;  /* 0x0019d80d01007387 */ /* 0x008fe80000100800 */
[----:B-1----:R-:W3:Y:S04]  /*1b9c0*/  LDL.LU R8, [R1+0x24c] ;  /* 0x00024c0001087983 */ /* 0x002ee80000300800 */
[----:B------:R-:W3:Y:S04]  /*1b9d0*/  LDL R11, [R1+0x9c4] ;  /* 0x0009c400010b7983 */ /* 0x000ee80000100800 */
[----:B------:R-:W3:Y:S04]  /*1b9e0*/  LDL R10, [R1+0x9c8] ;  /* 0x0009c800010a7983 */ /* 0x000ee80000100800 */
[----:B------:R-:W-:Y:S04]  /*1b9f0*/  STS.U16 [R0+UR5+0x1000], R28 ;  /* 0x0010001c00007988 */ /* 0x000fe80008000405 */
[----:B------:R1:W-:Y:S01]  /*1ba00*/  STS.U16 [R0+UR5+0x1100], R5 ;  /* 0x0011000500007988 */ /* 0x0003e20008000405 */
[----:B0-----:R-:W-:-:S02]  /*1ba10*/  @!P1 IMAD.MOV.U32 R14, RZ, RZ, R2 ;  /* 0x000000ffff0e9224 */ /* 0x001fc400078e0002 */
[----:B------:R-:W-:Y:S01]  /*1ba20*/  @!P1 IMAD.MOV.U32 R15, RZ, RZ, R3 ;  /* 0x000000ffff0f9224 */ /* 0x000fe200078e0003 */
[----:B--2---:R-:W-:Y:S04]  /*1ba30*/  STL [R1+0x19b0], R17 ;  /* 0x0019b01101007387 */ /* 0x004fe80000100800 */
[----:B------:R-:W2:Y:S04]  /*1ba40*/  LDL R9, [R1+0x94c] ;  /* 0x00094c0001097983 */ /* 0x000ea80000100800 */
[----:B------:R-:W2:Y:S04]  /*1ba50*/  LDL R6, [R1+0x950] ;  /* 0x0009500001067983 */ /* 0x000ea80000100800 */
[----:B----4-:R0:W-:Y:S04]  /*1ba60*/  STL [R1+0x19dc], R19 ;  /* 0x0019dc1301007387 */ /* 0x0101e80000100800 */
[----:B-1----:R-:W4:Y:S04]  /*1ba70*/  LDL R5, [R1+0x944] ;  /* 0x0009440001057983 */ /* 0x002f280000100800 */
[----:B------:R-:W4:Y:S04]  /*1ba80*/  LDL R4, [R1+0x948] ;  /* 0x0009480001047983 */ /* 0x000f280000100800 */
[----:B------:R-:W4:Y:S04]  /*1ba90*/  LDL R3, [R1+0x8cc] ;  /* 0x0008cc0001037983 */ /* 0x000f280000100800 */
[----:B------:R-:W4:Y:S01]  /*1baa0*/  LDL R2, [R1+0x8d0] ;  /* 0x0008d00001027983 */ /* 0x000f220000100800 */
[----:B------:R-:W-:-:S02]  /*1bab0*/  PRMT R21, RZ, 0x7610, R21 ;  /* 0x00007610ff157816 */ /* 0x000fc40000000015 */
[----:B------:R-:W-:-:S04]  /*1bac0*/  PRMT R23, RZ, 0x7610, R23 ;  /* 0x00007610ff177816 */ /* 0x000fc80000000017 */
[----:B------:R3:W4:Y:S01]  /*1bad0*/  @!P1 LDG.E.U16 R21, desc[UR12][R14.64] ;  /* 0x0000000c0e159981 */ /* 0x000722000c1e1500 */
[----:B------:R-:W-:Y:S01]  /*1bae0*/  PRMT R25, RZ, 0x7610, R25 ;  /* 0x00007610ff197816 */ /* 0x000fe20000000019 */
[----:B---3--:R-:W-:Y:S02]  /*1baf0*/  @!P2 IMAD.MOV.U32 R14, RZ, RZ, R10 ;  /* 0x000000ffff0ea224 */ /* 0x008fe400078e000a */
[----:B------:R-:W-:-:S05]  /*1bb00*/  @!P2 IMAD.MOV.U32 R15, RZ, RZ, R11 ;  /* 0x000000ffff0fa224 */ /* 0x000fca00078e000b */
[----:B------:R2:W3:Y:S01]  /*1bb10*/  @!P2 LDG.E.U16 R23, desc[UR12][R14.64] ;  /* 0x0000000c0e17a981 */ /* 0x0004e2000c1e1500 */
[----:B------:R-:W-:Y:S02]  /*1bb20*/  PRMT R27, RZ, 0x7610, R27 ;  /* 0x00007610ff1b7816 */ /* 0x000fe4000000001b */
[----:B------:R-:W-:Y:S01]  /*1bb30*/  PRMT R29, RZ, 0x7610, R29 ;  /* 0x00007610ff1d7816 */ /* 0x000fe2000000001d */
[----:B--2---:R-:W-:Y:S02]  /*1bb40*/  @!P1 IMAD.MOV.U32 R15, RZ, RZ, R9 ;  /* 0x000000ffff0f9224 */ /* 0x004fe400078e0009 */
[----:B------:R-:W-:-:S05]  /*1bb50*/  @!P1 IMAD.MOV.U32 R14, RZ, RZ, R6 ;  /* 0x000000ffff0e9224 */ /* 0x000fca00078e0006 */
[----:B------:R4:W2:Y:S02]  /*1bb60*/  @!P1 LDG.E.U16 R25, desc[UR12][R14.64] ;  /* 0x0000000c0e199981 */ /* 0x0008a4000c1e1500 */
[----:B----4-:R-:W-:Y:S02]  /*1bb70*/  @!P2 IMAD.MOV.U32 R15, RZ, RZ, R5 ;  /* 0x000000ffff0fa224 */ /* 0x010fe400078e0005 */
[----:B------:R-:W-:-:S05]  /*1bb80*/  @!P2 IMAD.MOV.U32 R14, RZ, RZ, R4 ;  /* 0x000000ffff0ea224 */ /* 0x000fca00078e0004 */
[----:B------:R1:W4:Y:S02]  /*1bb90*/  @!P2 LDG.E.U16 R27, desc[UR12][R14.64] ;  /* 0x0000000c0e1ba981 */ /* 0x000324000c1e1500 */
[----:B-1----:R-:W-:Y:S02]  /*1bba0*/  @!P1 IMAD.MOV.U32 R14, RZ, RZ, R2 ;  /* 0x000000ffff0e9224 */ /* 0x002fe400078e0002 */
[----:B------:R-:W-:-:S05]  /*1bbb0*/  @!P1 IMAD.MOV.U32 R15, RZ, RZ, R3 ;  /* 0x000000ffff0f9224 */ /* 0x000fca00078e0003 */
[----:B------:R-:W4:Y:S04]  /*1bbc0*/  @!P1 LDG.E.U16 R29, desc[UR12][R14.64] ;  /* 0x0000000c0e1d9981 */ /* 0x000f28000c1e1500 */
[----:B------:R-:W-:Y:S04]  /*1bbd0*/  STL [R1+0x19e0], R21 ;  /* 0x0019e01501007387 */ /* 0x000fe80000100800 */
[----:B---3--:R-:W-:Y:S04]  /*1bbe0*/  STL [R1+0x19e4], R23 ;  /* 0x0019e41701007387 */ /* 0x008fe80000100800 */
[----:B------:R1:W-:Y:S04]  /*1bbf0*/  STS.U16 [R0+UR5+0x2000], R18 ;  /* 0x0020001200007988 */ /* 0x0003e80008000405 */
[----:B------:R3:W-:Y:S04]  /*1bc00*/  STS.U16 [R0+UR5+0x2100], R20 ;  /* 0x0021001400007988 */ /* 0x0007e80008000405 */
[----:B------:R0:W-:Y:S04]  /*1bc10*/  STS.U16 [R0+UR5+0x3000], R7 ;  /* 0x0030000700007988 */ /* 0x0001e80008000405 */
[----:B------:R0:W-:Y:S04]  /*1bc20*/  STS.U16 [R0+UR5+0x3100], R8 ;  /* 0x0031000800007988 */ /* 0x0001e80008000405 */
[----:B--2---:R-:W-:Y:S04]  /*1bc30*/  STL [R1+0x19e8], R25 ;  /* 0x0019e81901007387 */ /* 0x004fe80000100800 */
[----:B----4-:R-:W-:Y:S04]  /*1bc40*/  STL [R1+0x19ec], R27 ;  /* 0x0019ec1b01007387 */ /* 0x010fe80000100800 */
[----:B0-----:R-:W2:Y:S04]  /*1bc50*/  LDL.LU R19, [R1+0x258] ;  /* 0x0002580001137983 */ /* 0x001ea80000300800 */
[----:B------:R-:W4:Y:S04]  /*1bc60*/  LDL.LU R17, [R1+0x1b8] ;  /* 0x0001b80001117983 */ /* 0x000f280000300800 */
        /* <DEDUP_REMOVED lines=13> */
[----:B-1----:R-:W2:Y:S04]  /*1bd40*/  LDL.LU R18, [R1+0x164] ;  /* 0x0001640001127983 */ /* 0x002ea80000300800 */
[----:B---3--:R-:W3:Y:S04]  /*1bd50*/  LDL.LU R20, [R1+0x160] ;  /* 0x0001600001147983 */ /* 0x008ee80000300800 */
[----:B------:R-:W2:Y:S04]  /*1bd60*/  LDL.LU R5, [R1+0x15c] ;  /* 0x00015c0001057983 */ /* 0x000ea80000300800 */
[----:B------:R-:W2:Y:S04]  /*1bd70*/  LDL.LU R6, [R1+0x158] ;  /* 0x0001580001067983 */ /* 0x000ea80000300800 */
[----:B------:R-:W2:Y:S04]  /*1bd80*/  LDL.LU R7, [R1+0x154] ;  /* 0x0001540001077983 */ /* 0x000ea80000300800 */
[----:B------:R-:W2:Y:S04]  /*1bd90*/  LDL.LU R8, [R1+0x150] ;  /* 0x0001500001087983 */ /* 0x000ea80000300800 */
        /* <DEDUP_REMOVED lines=77> */
[----:B0-----:R-:W-:-:S03]  /*1c270*/  LOP3.LUT R21, R21, 0x7f, RZ, 0xc0, !PT ;  /* 0x0000007f15157812 */ /* 0x001fc600078ec0ff */
[----:B------:R-:W-:Y:S04]  /*1c280*/  STL [R1+0x1974], R15 ;  /* 0x0019740f01007387 */ /* 0x000fe80000100800 */
[----:B------:R-:W-:Y:S04]  /*1c290*/  STL [R1+0x197c], R15 ;  /* 0x00197c0f01007387 */ /* 0x000fe80000100800 */
[----:B------:R-:W-:Y:S04]  /*1c2a0*/  STL [R1+0x1984], R15 ;  /* 0x0019840f01007387 */ /* 0x000fe80000100800 */
[----:B------:R-:W-:Y:S04]  /*1c2b0*/  STL [R1+0x198c], R15 ;  /* 0x00198c0f01007387 */ /* 0x000fe80000100800 */
[----:B------:R-:W-:Y:S04]  /*1c2c0*/  STL [R1+0x1994], R15 ;  /* 0x0019940f01007387 */ /* 0x000fe80000100800 */
[----:B------:R-:W-:Y:S04]  /*1c2d0*/  STL [R1+0x199c], R15 ;  /* 0x00199c0f01007387 */ /* 0x000fe80000100800 */
[----:B------:R-:W-:Y:S04]  /*1c2e0*/  STL [R1+0x19a4], R15 ;  /* 0x0019a40f01007387 */ /* 0x000fe80000100800 */
[----:B------:R0:W-:Y:S02]  /*1c2f0*/  STL [R1+0x19ac], R15 ;  /* 0x0019ac0f01007387 */ /* 0x0001e40000100800 */
[----:B0-----:R-:W-:-:S05]  /*1c300*/  IMAD.SHL.U32 R15, R21, 0x2, RZ ;  /* 0x00000002150f7824 */ /* 0x001fca00078e00ff */
[----:B--2---:R-:W-:Y:S04]  /*1c310*/  STS.U16 [R15+UR5+0x4000], R19 ;  /* 0x004000130f007988 */ /* 0x004fe80008000405 */
[----:B----4-:R-:W-:Y:S04]  /*1c320*/  STS.U16 [R15+UR5+0x4100], R17 ;  /* 0x004100110f007988 */ /* 0x010fe80008000405 */
        /* <DEDUP_REMOVED lines=12> */
[----:B0-----:R-:W-:-:S05]  /*1c3f0*/  LOP3.LUT R3, R0, 0x10, RZ, 0x3c, !PT ;  /* 0x0000001000037812 */ /* 0x001fca00078e3cff */
[----:B------:R0:W-:Y:S04]  /*1c400*/  STL [R1+0x1a34], R3 ;  /* 0x001a340301007387 */ /* 0x0001e80000100800 */
[----:B0-----:R-:W2:Y:S04]  /*1c410*/  LDL.LU R3, [R1+0x144] ;  /* 0x0001440001037983 */ /* 0x001ea80000300800 */
[----:B--2---:R0:W-:Y:S04]  /*1c420*/  STL [R1+0x1a38], R3 ;  /* 0x001a380301007387 */ /* 0x0041e80000100800 */
[----:B0-----:R-:W2:Y:S04]  /*1c430*/  LDL.LU R3, [R1+0x148] ;  /* 0x0001480001037983 */ /* 0x001ea80000300800 */
[----:B--2---:R0:W-:Y:S04]  /*1c440*/  STL [R1+0x1a3c], R3 ;  /* 0x001a3c0301007387 */ /* 0x0041e80000100800 */
[----:B0-----:R-:W2:Y:S04]  /*1c450*/  LDL.LU R3, [R1+0x14c] ;  /* 0x00014c0001037983 */ /* 0x001ea80000300800 */
[----:B------:R-:W4:Y:S04]  /*1c460*/  LDL.LU R0, [R1+0x13c] ;  /* 0x00013c0001007983 */ /* 0x000f280000300800 */
[----:B------:R-:W-:Y:S04]  /*1c470*/  STS.U16 [R15+UR5+0xb000], R4 ;  /* 0x00b000040f007988 */ /* 0x000fe80008000405 */
[----:B------:R-:W-:Y:S04]  /*1c480*/  STS.U16 [R15+UR5+0xb100], R18 ;  /* 0x00b100120f007988 */ /* 0x000fe80008000405 */
[----:B---3--:R-:W-:Y:S04]  /*1c490*/  STS.U16 [R15+UR5+0xc000], R20 ;  /* 0x00c000140f007988 */ /* 0x008fe80008000405 */
[----:B------:R-:W-:Y:S04]  /*1c4a0*/  STS.U16 [R15+UR5+0xc100], R5 ;  /* 0x00c100050f007988 */ /* 0x000fe80008000405 */
[----:B------:R-:W-:Y:S04]  /*1c4b0*/  STS.U16 [R15+UR5+0xd000], R6 ;  /* 0x00d000060f007988 */ /* 0x000fe80008000405 */
[----:B------:R-:W-:Y:S04]  /*1c4c0*/  STS.U16 [R15+UR5+0xd100], R7 ;  /* 0x00d100070f007988 */ /* 0x000fe80008000405 */
[----:B------:R-:W-:Y:S04]  /*1c4d0*/  STS.U16 [R15+UR5+0xe000], R8 ;  /* 0x00e000080f007988 */ /* 0x000fe80008000405 */
[----:B----4-:R0:W-:Y:S04]  /*1c4e0*/  STL [R1+0x1a30], R0 ;  /* 0x001a300001007387 */ /* 0x0101e80000100800 */
[----:B0-----:R-:W3:Y:S04]  /*1c4f0*/  LDL.LU R0, [R1+0x140] ;  /* 0x0001400001007983 */ /* 0x001ee80000300800 */
[----:B------:R-:W4:Y:S04]  /*1c500*/  LDL.LU R2, [R1+0x138] ;  /* 0x0001380001027983 */ /* 0x000f280000300800 */
        /* <DEDUP_REMOVED lines=25> */
[----:B--2---:R0:W-:Y:S04]  /*1c6a0*/  STS.U16 [R15+UR5+0xe100], R3 ;  /* 0x00e100030f007988 */ /* 0x0041e80008000405 */
[----:B0-----:R-:W2:Y:S04]  /*1c6b0*/  LDL.LU R3, [R1+0x1a3c] ;  /* 0x001a3c0001037983 */ /* 0x001ea80000300800 */
[----:B--2---:R0:W-:Y:S04]  /*1c6c0*/  STS.U16 [R15+UR5+0xf000], R3 ;  /* 0x00f000030f007988 */ /* 0x0041e80008000405 */
[----:B0-----:R-:W2:Y:S04]  /*1c6d0*/  LDL.LU R3, [R1+0x1a38] ;  /* 0x001a380001037983 */ /* 0x001ea80000300800 */
[----:B--2---:R0:W-:Y:S04]  /*1c6e0*/  STS.U16 [R15+UR5+0xf100], R3 ;  /* 0x00f100030f007988 */ /* 0x0041e80008000405 */
[----:B0-----:R-:W3:Y:S04]  /*1c6f0*/  LDL.LU R3, [R1+0x1a34] ;  /* 0x001a340001037983 */ /* 0x001ee80000300800 */
[----:B---3--:R0:W-:Y:S04]  /*1c700*/  STS.U16 [R3+UR5+0x200], R0 ;  /* 0x0002000003007988 */ /* 0x0081e80008000405 */
[----:B0-----:R-:W2:Y:S04]  /*1c710*/  LDL.LU R0, [R1+0x1a30] ;  /* 0x001a300001007983 */ /* 0x001ea80000300800 */
[----:B--2---:R0:W-:Y:S04]  /*1c720*/  STS.U16 [R3+UR5+0x300], R0 ;  /* 0x0003000003007988 */ /* 0x0041e80008000405 */
[----:B----4-:R1:W-:Y:S04]  /*1c730*/  STS.U16 [R3+UR5+0x1200], R2 ;  /* 0x0012000203007988 */ /* 0x0103e80008000405 */
[----:B------:R2:W-:Y:S04]  /*1c740*/  STS.U16 [R3+UR5+0x1300], R5 ;  /* 0x0013000503007988 */ /* 0x0005e80008000405 */
[----:B0-----:R-:W3:Y:S04]  /*1c750*/  LDL.LU R0, [R1+0x1a2c] ;  /* 0x001a2c0001007983 */ /* 0x001ee80000300800 */
[----:B-1----:R-:W4:Y:S04]  /*1c760*/  LDL.LU R2, [R1+0x1a28] ;  /* 0x001a280001027983 */ /* 0x002f280000300800 */
[----:B--2---:R-:W2:Y:S04]  /*1c770*/  LDL.LU R5, [R1+0x1a24] ;  /* 0x001a240001057983 */ /* 0x004ea80000300800 */
[----:B------:R0:W-:Y:S04]  /*1c780*/  STS.U16 [R3+UR5+0x2200], R6 ;  /* 0x0022000603007988 */ /* 0x0001e80008000405 */
[----:B------:R1:W-:Y:S04]  /*1c790*/  STS.U16 [R3+UR5+0x2300], R7 ;  /* 0x0023000703007988 */ /* 0x0003e80008000405 */
[----:B------:R1:W-:Y:S04]  /*1c7a0*/  STS.U16 [R3+UR5+0x3200], R8 ;  /* 0x0032000803007988 */ /* 0x0003e80008000405 */
[----:B0-----:R-:W2:Y:S04]  /*1c7b0*/  LDL.LU R6, [R1+0x1a20] ;  /* 0x001a200001067983 */ /* 0x001ea80000300800 */
[----:B-1----:R-:W2:Y:S04]  /*1c7c0*/  LDL.LU R7, [R1+0x1a1c] ;  /* 0x001a1c0001077983 */ /* 0x002ea80000300800 */
[----:B------:R-:W2:Y:S04]  /*1c7d0*/  LDL.LU R8, [R1+0x1a18] ;  /* 0x001a180001087983 */ /* 0x000ea80000300800 */
        /* <DEDUP_REMOVED lines=19> */
[----:B------:R1:W-:Y:S04]  /*1c910*/  STS.U16 [R3+UR5+0xd200], R18 ;  /* 0x00d2001203007988 */ /* 0x0003e80008000405 */
[----:B0-----:R-:W3:Y:S04]  /*1c920*/  LDL.LU R4, [R1+0xbc] ;  /* 0x0000bc0001047983 */ /* 0x001ee80000300800 */
[----:B-1----:R-:W3:Y:S04]  /*1c930*/  LDL.LU R18, [R1+0xb8] ;  /* 0x0000b80001127983 */ /* 0x002ee80000300800 */
[----:B------:R-:W3:Y:S04]  /*1c940*/  LDL.LU R14, [R1+0xa8] ;  /* 0x0000a800010e7983 */ /* 0x000ee80000300800 */
[----:B------:R-:W3:Y:S04]  /*1c950*/  LDL.LU R29, [R1+0xa4] ;  /* 0x0000a400011d7983 */ /* 0x000ee80000300800 */
[----:B------:R-:W3:Y:S04]  /*1c960*/  LDL.LU R27, [R1+0xa0] ;  /* 0x0000a000011b7983 */ /* 0x000ee80000300800 */
[----:B------:R-:W3:Y:S04]  /*1c970*/  LDL.LU R25, [R1+0x9c] ;  /* 0x00009c0001197983 */ /* 0x000ee80000300800 */
[----:B------:R-:W3:Y:S04]  /*1c980*/  LDL.LU R23, [R1+0x98] ;  /* 0x0000980001177983 */ /* 0x000ee80000300800 */
[----:B------:R-:W3:Y:S04]  /*1c990*/  LDL.LU R21, [R1+0x94] ;  /* 0x0000940001157983 */ /* 0x000ee80000300800 */
[----:B------:R-:W4:Y:S04]  /*1c9a0*/  LDL.LU R19, [R1+0x90] ;  /* 0x0000900001137983 */ /* 0x000f280000300800 */
[----:B------:R-:W4:Y:S04]  /*1c9b0*/  LDL.LU R17, [R1+0x8c] ;  /* 0x00008c0001117983 */ /* 0x000f280000300800 */
[----:B------:R0:W-:Y:S04]  /*1c9c0*/  STS.U16 [R3+UR5+0xd300], R20 ;  /* 0x00d3001403007988 */ /* 0x0001e80008000405 */
[----:B------:R-:W4:Y:S04]  /*1c9d0*/  LDL.LU R13, [R1+0x88] ;  /* 0x00008800010d7983 */ /* 0x000f280000300800 */
[----:B0-----:R-:W4:Y:S04]  /*1c9e0*/  LDL.LU R20, [R1+0x84] ;  /* 0x0000840001147983 */ /* 0x001f280000300800 */
[----:B------:R-:W4:Y:S04]  /*1c9f0*/  LDL.LU R12, [R1+0x80] ;  /* 0x00008000010c7983 */ /* 0x000f280000300800 */
        /* <DEDUP_REMOVED lines=8> */
[----:B--2---:R-:W-:Y:S04]  /*1ca80*/  STS.U16 [R3+UR5+0xe200], R8 ;  /* 0x00e2000803007988 */ /* 0x004fe80008000405 */
[----:B------:R0:W-:Y:S04]  /*1ca90*/  STL [R1+0x19f8], R8 ;  /* 0x0019f80801007387 */ /* 0x0001e80000100800 */
[----:B------:R-:W-:Y:S04]  /*1caa0*/  STS.U16 [R3+UR5+0xe300], R7 ;  /* 0x00e3000703007988 */ /* 0x000fe80008000405 */
[----:B0-----:R-:W2:Y:S04]  /*1cab0*/  LDL.LU R8, [R1+0xac] ;  /* 0x0000ac0001087983 */ /* 0x001ea80000300800 */
[----:B------:R0:W-:Y:S04]  /*1cac0*/  STL [R1+0x19fc], R7 ;  /* 0x0019fc0701007387 */ /* 0x0001e80000100800 */
[----:B------:R-:W-:Y:S04]  /*1cad0*/  STS.U16 [R3+UR5+0xf200], R6 ;  /* 0x00f2000603007988 */ /* 0x000fe80008000405 */
[----:B0-----:R-:W2:Y:S04]  /*1cae0*/  LDL.LU R7, [R1+0xb0] ;  /* 0x0000b00001077983 */ /* 0x001ea80000300800 */
[----:B------:R0:W-:Y:S04]  /*1caf0*/  STL [R1+0x1a00], R6 ;  /* 0x001a000601007387 */ /* 0x0001e80000100800 */
[----:B0-----:R-:W2:Y:S04]  /*1cb00*/  LDL.LU R6, [R1+0xb4] ;  /* 0x0000b40001067983 */ /* 0x001ea80000300800 */
[----:B------:R0:W-:Y:S04]  /*1cb10*/  STS.U16 [R3+UR5+0xf300], R5 ;  /* 0x00f3000503007988 */ /* 0x0001e80008000405 */
[----:B0-----:R-:W4:Y:S04]  /*1cb20*/  LDL.LU R3, [R1+0x1a14] ;  /* 0x001a140001037983 */ /* 0x001f280000300800 */
[----:B------:R0:W-:Y:S02]  /*1cb30*/  STL [R1+0x1a04], R5 ;  /* 0x001a040501007387 */ /* 0x0001e40000100800 */
[----:B0-----:R-:W0:Y:S02]  /*1cb40*/  S2R R5, SR_TID.X ;  /* 0x0000000000057919 */ /* 0x001e240000002100 */
[----:B0-----:R-:W-:-:S05]  /*1cb50*/  LOP3.LUT R5, R5, 0x7f, RZ, 0xc0, !PT ;  /* 0x0000007f05057812 */ /* 0x001fca00078ec0ff */
[----:B------:R-:W-:-:S05]  /*1cb60*/  IMAD.SHL.U32 R5, R5, 0x2, RZ ;  /* 0x0000000205057824 */ /* 0x000fca00078e00ff */
[----:B------:R-:W-:-:S05]  /*1cb70*/  LOP3.LUT R5, R5, 0x20, RZ, 0x3c, !PT ;  /* 0x0000002005057812 */ /* 0x000fca00078e3cff */
[----:B---3--:R0:W-:Y:S04]  /*1cb80*/  STS.U16 [R5+UR5+0x400], R4 ;  /* 0x0004000405007988 */ /* 0x0081e80008000405 */
[----:B------:R1:W-:Y:S04]  /*1cb90*/  STS.U16 [R5+UR5+0x500], R18 ;  /* 0x0005001205007988 */ /* 0x0003e80008000405 */
[----:B0-----:R-:W3:Y:S04]  /*1cba0*/  LDL.LU R4, [R1+0x1a10] ;  /* 0x001a100001047983 */ /* 0x001ee80000300800 */
[----:B-1----:R-:W3:Y:S04]  /*1cbb0*/  LDL.LU R18, [R1+0x1a0c] ;  /* 0x001a0c0001127983 */ /* 0x002ee80000300800 */
[----:B--2---:R-:W-:Y:S04]  /*1cbc0*/  STS.U16 [R5+UR5+0x1400], R6 ;  /* 0x0014000605007988 */ /* 0x004fe80008000405 */
        /* <DEDUP_REMOVED lines=8> */
[----:B----4-:R-:W-:Y:S04]  /*1cc50*/  STS.U16 [R5+UR5+0x5500], R19 ;  /* 0x0055001305007988 */ /* 0x010fe80008000405 */
[----:B------:R-:W-:Y:S04]  /*1cc60*/  STS.U16 [R5+UR5+0x6400], R17 ;  /* 0x0064001105007988 */ /* 0x000fe80008000405 */
[----:B------:R-:W-:Y:S04]  /*1cc70*/  STS.U16 [R5+UR5+0x6500], R13 ;  /* 0x0065000d05007988 */ /* 0x000fe80008000405 */
[----:B------:R0:W-:Y:S04]  /*1cc80*/  STS.U16 [R5+UR5+0x7400], R20 ;  /* 0x0074001405007988 */ /* 0x0001e80008000405 */
[----:B0-----:R-:W2:Y:S04]  /*1cc90*/  LDL.LU R20, [R1+0x5c] ;  /* 0x00005c0001147983 */ /* 0x001ea80000300800 */
        /* <DEDUP_REMOVED lines=11> */
[----:B------:R0:W-:Y:S04]  /*1cd50*/  STS.U16 [R5+UR5+0x7500], R12 ;  /* 0x0075000c05007988 */ /* 0x0001e80008000405 */
[----:B------:R-:W3:Y:S04]  /*1cd60*/  LDL.LU R13, [R1+0x2c] ;  /* 0x00002c00010d7983 */ /* 0x000ee80000300800 */
[----:B------:R1:W-:Y:S04]  /*1cd70*/  STS.U16 [R5+UR5+0x8400], R11 ;  /* 0x0084000b05007988 */ /* 0x0003e80008000405 */
[----:B0-----:R-:W3:Y:S04]  /*1cd80*/  LDL.LU R12, [R1+0x28] ;  /* 0x00002800010c7983 */ /* 0x001ee80000300800 */
[----:B------:R0:W-:Y:S04]  /*1cd90*/  STS.U16 [R5+UR5+0x8500], R10 ;  /* 0x0085000a05007988 */ /* 0x0001e80008000405 */
[----:B-1----:R-:W3:Y:S04]  /*1cda0*/  LDL.LU R11, [R1+0x24] ;  /* 0x00002400010b7983 */ /* 0x002ee80000300800 */
        /* <DEDUP_REMOVED lines=12> */
[----:B0-----:R-:W3:Y:S04]  /*1ce70*/  LDL.LU R28, [R1+0x8] ;  /* 0x00000800011c7983 */ /* 0x001ee80000300800 */
[----:B--2---:R0:W-:Y:S04]  /*1ce80*/  STS.U16 [R5+UR5+0xc400], R20 ;  /* 0x00c4001405007988 */ /* 0x0041e80008000405 */
[----:B0-----:R-:W2:Y:S04]  /*1ce90*/  LDL.LU R20, [R1+0x1a08] ;  /* 0x001a080001147983 */ /* 0x001ea80000300800 */
[----:B----4-:R0:W-:Y:S02]  /*1cea0*/  STS.U16 [R5+UR5+0xc500], R17 ;  /* 0x00c5001105007988 */ /* 0x0101e40008000405 */
[----:B0-----:R-:W-:-:S02]  /*1ceb0*/  LOP3.LUT R17, R15, 0x30, RZ, 0x3c, !PT ;  /* 0x000000300f117812 */ /* 0x001fc400078e3cff */
[----:B--2---:R-:W-:Y:S04]  /*1cec0*/  STS.U16 [R5+UR5+0xd400], R20 ;  /* 0x00d4001405007988 */ /* 0x004fe80008000405 */
[----:B---3--:R-:W-:Y:S04]  /*1ced0*/  STS.U16 [R5+UR5+0xd500], R18 ;  /* 0x00d5001205007988 */ /* 0x008fe80008000405 */
[----:B------:R-:W-:Y:S04]  /*1cee0*/  STS.U16 [R5+UR5+0xe400], R4 ;  /* 0x00e4000405007988 */ /* 0x000fe80008000405 */
[----:B------:R0:W-:Y:S04]  /*1cef0*/  STS.U16 [R5+UR5+0xe500], R3 ;  /* 0x00e5000305007988 */ /* 0x0001e80008000405 */
[----:B------:R1:W-:Y:S04]  /*1cf00*/  STS.U16 [R5+UR5+0xf400], R2 ;  /* 0x00f4000205007988 */ /* 0x0003e80008000405 */
[----:B0-----:R-:W2:Y:S04]  /*1cf10*/  LDL.LU R3, [R1] ;  /* 0x0000000001037983 */ /* 0x001ea80000300800 */
[----:B-1----:R-:W3:Y:S04]  /*1cf20*/  LDL.LU R2, [R1+0x4] ;  /* 0x0000040001027983 */ /* 0x002ee80000300800 */
[----:B------:R0:W-:Y:S04]  /*1cf30*/  STS.U16 [R5+UR5+0xf500], R0 ;  /* 0x00f5000005007988 */ /* 0x0001e80008000405 */
[----:B------:R1:W-:Y:S04]  /*1cf40*/  STS.U16 [R17+UR5+0x600], R6 ;  /* 0x0006000611007988 */ /* 0x0003e80008000405 */
[----:B------:R4:W-:Y:S04]  /*1cf50*/  STS.U16 [R17+UR5+0x700], R7 ;  /* 0x0007000711007988 */ /* 0x0009e80008000405 */
[----:B0-----:R-:W2:Y:S04]  /*1cf60*/  LDL.LU R5, [R1+0x1a04] ;  /* 0x001a040001057983 */ /* 0x001ea80000300800 */
[----:B-1----:R-:W2:Y:S04]  /*1cf70*/  LDL.LU R6, [R1+0x1a00] ;  /* 0x001a000001067983 */ /* 0x002ea80000300800 */
[----:B----4-:R-:W4:Y:S04]  /*1cf80*/  LDL.LU R7, [R1+0x19fc] ;  /* 0x0019fc0001077983 */ /* 0x010f280000300800 */
[----:B------:R0:W-:Y:S04]  /*1cf90*/  STS.U16 [R17+UR5+0x1600], R8 ;  /* 0x0016000811007988 */ /* 0x0001e80008000405 */
[----:B------:R1:W-:Y:S04]  /*1cfa0*/  STS.U16 [R17+UR5+0x1700], R14 ;  /* 0x0017000e11007988 */ /* 0x0003e80008000405 */
[----:B------:R1:W-:Y:S04]  /*1cfb0*/  STS.U16 [R17+UR5+0x2600], R29 ;  /* 0x0026001d11007988 */ /* 0x0003e80008000405 */
[----:B0-----:R-:W4:Y:S04]  /*1cfc0*/  LDL.LU R8, [R1+0x19f8] ;  /* 0x0019f80001087983 */ /* 0x001f280000300800 */
[----:B-1----:R-:W4:Y:S04]  /*1cfd0*/  LDL.LU R14, [R1+0x19f4] ;  /* 0x0019f400010e7983 */ /* 0x002f280000300800 */
[----:B------:R-:W4:Y:S04]  /*1cfe0*/  LDL.LU R29, [R1+0x19f0] ;  /* 0x0019f000011d7983 */ /* 0x000f280000300800 */
        /* <DEDUP_REMOVED lines=30> */
[----:B---3--:R0:W-:Y:S04]  /*1d1d0*/  STS.U16 [R17+UR5+0xa600], R2 ;  /* 0x00a6000211007988 */ /* 0x0081e80008000405 */
[----:B--2---:R1:W-:Y:S04]  /*1d1e0*/  STS.U16 [R17+UR5+0xa700], R3 ;  /* 0x00a7000311007988 */ /* 0x0043e80008000405 */
[----:B0-----:R-:W2:Y:S04]  /*1d1f0*/  LDL R2, [R1+0xa40] ;  /* 0x000a400001027983 */ /* 0x001ea80000100800 */
[----:B-1----:R-:W2:Y:S01]  /*1d200*/  LDL R3, [R1+0xa3c] ;  /* 0x000a3c0001037983 */ /* 0x002ea20000100800 */
[----:B----4-:R-:W-:-:S03]  /*1d210*/  PRMT R14, RZ, 0x7610, R14 ;  /* 0x00007610ff0e7816 */ /* 0x010fc6000000000e */
        /* <DEDUP_REMOVED lines=10> */
[----:B0-----:R-:W3:Y:S04]  /*1d2c0*/  LDL.LU R17, [R1+0x19b0] ;  /* 0x0019b00001117983 */ /* 0x001ee80000300800 */
[----:B--2---:R-:W2:Y:S01]  /*1d2d0*/  @!P1 LDG.E.U16 R14, desc[UR12][R2.64] ;  /* 0x0000000c020e9981 */ /* 0x004ea2000c1e1500 */
[----:B------:R-:W-:-:S05]  /*1d2e0*/  LOP3.LUT R15, R15, 0x40, RZ, 0x3c, !PT ;  /* 0x000000400f0f7812 */ /* 0x000fca00078e3cff */
[----:B---3--:R-:W-:Y:S04]  /*1d2f0*/  STS.U16 [R15+UR5+0x800], R17 ;  /* 0x000800110f007988 */ /* 0x008fe80008000405 */
[----:B------:R-:W-:Y:S04]  /*1d300*/  STS.U16 [R15+UR5+0x900], R19 ;  /* 0x000900130f007988 */ /* 0x000fe80008000405 */
[----:B------:R-:W-:Y:S04]  /*1d310*/  STS.U16 [R15+UR5+0x1800], R21 ;  /* 0x001800150f007988 */ /* 0x000fe80008000405 */
[----:B------:R-:W-:Y:S04]  /*1d320*/  STS.U16 [R15+UR5+0x1900], R23 ;  /* 0x001900170f007988 */ /* 0x000fe80008000405 */
[----:B------:R-:W-:Y:S04]  /*1d330*/  STS.U16 [R15+UR5+0x2800], R25 ;  /* 0x002800190f007988 */ /* 0x000fe80008000405 */
[----:B------:R-:W-:Y:S04]  /*1d340*/  STS.U16 [R15+UR5+0x2900], R27 ;  /* 0x0029001b0f007988 */ /* 0x000fe80008000405 */
[----:B------:R0:W-:Y:S04]  /*1d350*/  STS.U16 [R15+UR5+0x3800], R29 ;  /* 0x0038001d0f007988 */ /* 0x0001e80008000405 */
[----:B0-----:R-:W3:Y:S04]  /*1d360*/  LDL.LU R15, [R1+0x19ac] ;  /* 0x0019ac00010f7983 */ /* 0x001ee80000300800 */
[----:B--2---:R0:W-:Y:S04]  /*1d370*/  STL [R1+0x184], R14 ;  /* 0x0001840e01007387 */ /* 0x0041e80000100800 */
[----:B0-----:R-:W2:Y:S04]  /*1d380*/  LDL.LU R14, [R1+0x19a8] ;  /* 0x0019a800010e7983 */ /* 0x001ea80000300800 */
[----:B------:R-:W4:Y:S04]  /*1d390*/  LDL R2, [R1+0xa34] ;  /* 0x000a340001027983 */ /* 0x000f280000100800 */
[----:B------:R-:W4:Y:S01]  /*1d3a0*/  LDL R3, [R1+0xa38] ;  /* 0x000a380001037983 */ /* 0x000f220000100800 */
[----:B---3--:R-:W-:-:S02]  /*1d3b0*/  PRMT R15, RZ, 0x7610, R15 ;  /* 0x00007610ff0f7816 */ /* 0x008fc4000000000f */
[----:B----4-:R-:W-:-:S04]  /*1d3c0*/  @!P2 LOP3.LUT R3, R3, R2, RZ, 0x3c, !PT ;  /* 0x000000020303a212 */ /* 0x010fc800078e3cff */
[----:B------:R-:W-:-:S04]  /*1d3d0*/  @!P2 LOP3.LUT R2, R3, R2, RZ, 0x3c, !PT ;  /* 0x000000020302a212 */ /* 0x000fc800078e3cff */
[----:B------:R-:W-:-:S05]  /*1d3e0*/  @!P2 LOP3.LUT R3, R3, R2, RZ, 0x3c, !PT ;  /* 0x000000020303a212 */ /* 0x000fca00078e3cff */
[----:B------:R-:W3:Y:S04]  /*1d3f0*/  @!P2 LDG.E.U16 R15, desc[UR12][R2.64] ;  /* 0x0000000c020fa981 */ /* 0x000ee8000c1e1500 */
[----:B---3--:R0:W-:Y:S04]  /*1d400*/  STL [R1+0x180], R15 ;  /* 0x0001800f01007387 */ /* 0x0081e80000100800 */
[----:B0-----:R-:W3:Y:S04]  /*1d410*/  LDL.LU R15, [R1+0x19a4] ;  /* 0x0019a400010f7983 */ /* 0x001ee80000300800 */
[----:B------:R-:W4:Y:S04]  /*1d420*/  LDL R2, [R1+0xa2c] ;  /* 0x000a2c0001027983 */ /* 0x000f280000100800 */
[----:B------:R-:W4:Y:S01]  /*1d430*/  LDL R3, [R1+0xa30] ;  /* 0x000a300001037983 */ /* 0x000f220000100800 */
[----:B--2---:R-:W-:-:S02]  /*1d440*/  PRMT R14, RZ, 0x7610, R14 ;  /* 0x00007610ff0e7816 */ /* 0x004fc4000000000e */
[----:B----4-:R-:W-:-:S04]  /*1d450*/  @!P1 LOP3.LUT R3, R3, R2, RZ, 0x3c, !PT ;  /* 0x0000000203039212 */ /* 0x010fc800078e3cff */
[----:B------:R-:W-:-:S04]  /*1d460*/  @!P1 LOP3.LUT R2, R3, R2, RZ, 0x3c, !PT ;  /* 0x0000000203029212 */ /* 0x000fc800078e3cff */
[----:B------:R-:W-:-:S05]  /*1d470*/  @!P1 LOP3.LUT R3, R3, R2, RZ, 0x3c, !PT ;  /* 0x0000000203039212 */ /* 0x000fca00078e3cff */
[----:B------:R-:W2:Y:S04]  /*1d480*/  @!P1 LDG.E.U16 R14, desc[UR12][R2.64] ;  /* 0x0000000c020e9981 */ /* 0x000ea8000c1e1500 */
        /* <DEDUP_REMOVED lines=623> */
[----:B--2---:R-:W-:Y:S02]  /*1fb80*/  PRMT R14, RZ, 0x7610, R14 ;  /* 0x00007610ff0e7816 */ /* 0x004fe4000000000e */
[----:B0-----:R-:W-:-:S04]  /*1fb90*/  @!P2 LOP3.LUT R3, R3, R2, RZ, 0x3c, !PT ;  /* 0x000000020303a212 */ /* 0x001fc800078e3cff */
[----:B------:R-:W-:-:S04]  /*1fba0*/  @!P2 LOP3.LUT R2, R3, R2, RZ, 0x3c, !PT ;  /* 0x000000020302a212 */ /* 0x000fc800078e3cff */
[----:B------:R-:W-:-:S05]  /*1fbb0*/  @!P2 LOP3.LUT R3, R3, R2, RZ, 0x3c, !PT ;  /* 0x000000020303a212 */ /* 0x000fca00078e3cff */
[----:B------:R-:W2:Y:S04]  /*1fbc0*/  @!P2 LDG.E.U16 R14, desc[UR12][R2.64] ;  /* 0x0000000c020ea981 */ /* 0x000ea8000c1e1500 */
[----:B----4-:R0:W-:Y:S04]  /*1fbd0*/  STL [R1+0x54], R12 ;  /* 0x0000540c01007387 */ /* 0x0101e80000100800 */
[----:B0-----:R-:W4:Y:S04]  /*1fbe0*/  LDL R12, [R1+0x530] ;  /* 0x00053000010c7983 */ /* 0x001f280000100800 */
[----:B--2---:R0:W-:Y:S04]  /*1fbf0*/  STL [R1+0x50], R14 ;  /* 0x0000500e01007387 */ /* 0x0041e80000100800 */
[----:B0-----:R-:W2:Y:S04]  /*1fc00*/  LDL.LU R14, [R1+0x188c] ;  /* 0x00188c00010e7983 */ /* 0x001ea80000300800 */
[----:B------:R-:W2:Y:S04]  /*1fc10*/  LDL R2, [R1+0x54c] ;  /* 0x00054c0001027983 */ /* 0x000ea80000100800 */
[----:B------:R-:W2:Y:S02]  /*1fc20*/  LDL R3, [R1+0x550] ;  /* 0x0005500001037983 */ /* 0x000ea40000100800 */
[----:B--2---:R-:W-:-:S02]  /*1fc30*/  @!P1 LOP3.LUT R3, R3, R2, RZ, 0x3c, !PT ;  /* 0x0000000203039212 */ /* 0x004fc400078e3cff */
[----:B------:R-:W-:Y:S02]  /*1fc40*/  PRMT R14, RZ, 0x7610, R14 ;  /* 0x00007610ff0e7816 */ /* 0x000fe4000000000e */
[----:B------:R-:W-:-:S04]  /*1fc50*/  @!P1 LOP3.LUT R2, R3, R2, RZ, 0x3c, !PT ;  /* 0x0000000203029212 */ /* 0x000fc800078e3cff */
[----:B------:R-:W-:-:S05]  /*1fc60*/  @!P1 LOP3.LUT R3, R3, R2, RZ, 0x3c, !PT ;  /* 0x0000000203039212 */ /* 0x000fca00078e3cff */
[----:B------:R-:W2:Y:S04]  /*1fc70*/  @!P1 LDG.E.U16 R14, desc[UR12][R2.64] ;  /* 0x0000000c020e9981 */ /* 0x000ea8000c1e1500 */
        /* <DEDUP_REMOVED lines=17> */
[----:B------:R0:W2:Y:S04]  /*1fd90*/  @!P1 LDG.E.U16 R14, desc[UR12][R2.64] ;  /* 0x0000000c020e9981 */ /* 0x0000a8000c1e1500 */
[----:B------:R-:W0:Y:S04]  /*1fda0*/  LDL R2, [R1+0x534] ;  /* 0x0005340001027983 */ /* 0x000e280000100800 */
[----:B------:R-:W0:Y:S01]  /*1fdb0*/  LDL R3, [R1+0x538] ;  /* 0x0005380001037983 */ /* 0x000e220000100800 */
[----:B---3--:R-:W-:Y:S02]  /*1fdc0*/  PRMT R15, RZ, 0x7610, R15 ;  /* 0x00007610ff0f7816 */ /* 0x008fe4000000000f */
[----:B0-----:R-:W-:-:S04]  /*1fdd0*/  @!P2 LOP3.LUT R3, R3, R2, RZ, 0x3c, !PT ;  /* 0x000000020303a212 */ /* 0x001fc800078e3cff */
[----:B------:R-:W-:-:S04]  /*1fde0*/  @!P2 LOP3.LUT R2, R3, R2, RZ, 0x3c, !PT ;  /* 0x000000020302a212 */ /* 0x000fc800078e3cff */
[----:B------:R-:W-:-:S05]  /*1fdf0*/  @!P2 LOP3.LUT R3, R3, R2, RZ, 0x3c, !PT ;  /* 0x000000020303a212 */ /* 0x000fca00078e3cff */
[----:B------:R-:W3:Y:S04]  /*1fe00*/  @!P2 LDG.E.U16 R15, desc[UR12][R2.64] ;  /* 0x0000000c020fa981 */ /* 0x000ee8000c1e1500 */
[----:B--2---:R0:W-:Y:S04]  /*1fe10*/  STL [R1+0x44], R14 ;  /* 0x0000440e01007387 */ /* 0x0041e80000100800 */
[----:B0-----:R-:W2:Y:S04]  /*1fe20*/  LDL R14, [R1+0x4d0] ;  /* 0x0004d000010e7983 */ /* 0x001ea80000100800 */
[----:B---3--:R0:W-:Y:S04]  /*1fe30*/  STL [R1+0x40], R15 ;  /* 0x0000400f01007387 */ /* 0x0081e80000100800 */
[----:B0-----:R-:W3:Y:S04]  /*1fe40*/  LDL.LU R15, [R1+0x1880] ;  /* 0x00188000010f7983 */ /* 0x001ee80000300800 */
[----:B------:R-:W2:Y:S01]  /*1fe50*/  LDL R3, [R1+0x52c] ;  /* 0x00052c0001037983 */ /* 0x000ea20000100800 */
[----:B----4-:R-:W-:-:S03]  /*1fe60*/  @!P1 IMAD.MOV.U32 R2, RZ, RZ, R12 ;  /* 0x000000ffff029224 */ /* 0x010fc600078e000c */
[----:B------:R-:W4:Y:S01]  /*1fe70*/  LDL R12, [R1+0x4c8] ;  /* 0x0004c800010c7983 */ /* 0x000f220000100800 */
[----:B---3--:R-:W-:-:S06]  /*1fe80*/  PRMT R15, RZ, 0x7610, R15 ;  /* 0x00007610ff0f7816 */ /* 0x008fcc000000000f */
[----:B--2---:R-:W2:Y:S04]  /*1fe90*/  @!P1 LDG.E.U16 R15, desc[UR12][R2.64] ;  /* 0x0000000c020f9981 */ /* 0x004ea8000c1e1500 */
[----:B--2---:R0:W-:Y:S04]  /*1fea0*/  STL [R1+0x3c], R15 ;  /* 0x00003c0f01007387 */ /* 0x0041e80000100800 */
[----:B0-----:R-:W2:Y:S04]  /*1feb0*/  LDL.LU R15, [R1+0x187c] ;  /* 0x00187c00010f7983 */ /* 0x001ea80000300800 */
[----:B------:R-:W3:Y:S04]  /*1fec0*/  LDL R2, [R1+0x524] ;  /* 0x0005240001027983 */ /* 0x000ee80000100800 */
[----:B------:R-:W3:Y:S02]  /*1fed0*/  LDL R3, [R1+0x528] ;  /* 0x0005280001037983 */ /* 0x000ee40000100800 */
[----:B---3--:R-:W-:-:S02]  /*1fee0*/  @!P2 LOP3.LUT R3, R3, R2, RZ, 0x3c, !PT ;  /* 0x000000020303a212 */ /* 0x008fc400078e3cff */
[----:B--2---:R-:W-:Y:S02]  /*1fef0*/  PRMT R15, RZ, 0x7610, R15 ;  /* 0x00007610ff0f7816 */ /* 0x004fe4000000000f */
[----:B------:R-:W-:-:S04]  /*1ff00*/  @!P2 LOP3.LUT R2, R3, R2, RZ, 0x3c, !PT ;  /* 0x000000020302a212 */ /* 0x000fc800078e3cff */
[----:B------:R-:W-:-:S05]  /*1ff10*/  @!P2 LOP3.LUT R3, R3, R2, RZ, 0x3c, !PT ;  /* 0x000000020303a212 */ /* 0x000fca00078e3cff */
[----:B------:R-:W2:Y:S04]  /*1ff20*/  @!P2 LDG.E.U16 R15, desc[UR12][R2.64] ;  /* 0x0000000c020fa981 */ /* 0x000ea8000c1e1500 */
        /* <DEDUP_REMOVED lines=17> */
[----:B------:R-:W2:Y:S01]  /*20040*/  @!P2 LDG.E.U16 R15, desc[UR12][R2.64] ;  /* 0x0000000c020fa981 */ /* 0x000ea2000c1e1500 */
[----:B------:R-:W-:-:S03]  /*20050*/  PRMT R13, RZ, 0x7610, R13 ;  /* 0x00007610ff0d7816 */ /* 0x000fc6000000000d */
[----:B--2---:R0:W-:Y:S04]  /*20060*/  STL [R1+0x30], R15 ;  /* 0x0000300f01007387 */ /* 0x0041e80000100800 */
[----:B0-----:R-:W2:Y:S04]  /*20070*/  LDL.LU R15, [R1+0x1870] ;  /* 0x00187000010f7983 */ /* 0x001ea80000300800 */
[----:B------:R-:W3:Y:S01]  /*20080*/  LDL R3, [R1+0x4cc] ;  /* 0x0004cc0001037983 */ /* 0x000ee20000100800 */
[----:B------:R-:W-:Y:S01]  /*20090*/  @!P1 IMAD.MOV.U32 R2, RZ, RZ, R14 ;  /* 0x000000ffff029224 */ /* 0x000fe200078e000e */
[----:B------:R-:W-:-:S02]  /*200a0*/  PRMT R7, RZ, 0x7610, R7 ;  /* 0x00007610ff077816 */ /* 0x000fc40000000007 */
[----:B------:R-:W2:Y:S04]  /*200b0*/  LDL R14, [R1+0x4a4] ;  /* 0x0004a400010e7983 */ /* 0x000ea80000100800 */
[----:B---3--:R4:W3:Y:S04]  /*200c0*/  @!P1 LDG.E.U16 R13, desc[UR12][R2.64] ;  /* 0x0000000c020d9981 */ /* 0x0088e8000c1e1500 */
[----:B------:R-:W2:Y:S01]  /*200d0*/  LDL R3, [R1+0x4c4] ;  /* 0x0004c40001037983 */ /* 0x000ea20000100800 */
[----:B----4-:R-:W-:-:S03]  /*200e0*/  @!P2 IMAD.MOV.U32 R2, RZ, RZ, R12 ;  /* 0x000000ffff02a224 */ /* 0x010fc600078e000c */
[----:B---3--:R0:W-:Y:S01]  /*200f0*/  STL [R1+0x2c], R13 ;  /* 0x00002c0d01007387 */ /* 0x0081e20000100800 */
[----:B--2---:R-:W-:-:S03]  /*20100*/  PRMT R15, RZ, 0x7610, R15 ;  /* 0x00007610ff0f7816 */ /* 0x004fc6000000000f */
[----:B------:R-:W2:Y:S04]  /*20110*/  LDL R12, [R1+0x49c] ;  /* 0x00049c00010c7983 */ /* 0x000ea80000100800 */
[----:B------:R1:W3:Y:S04]  /*20120*/  @!P2 LDG.E.U16 R7, desc[UR12][R2.64] ;  /* 0x0000000c0207a981 */ /* 0x0002e8000c1e1500 */
[----:B0-----:R-:W4:Y:S04]  /*20130*/  LDL R13, [R1+0x4a8] ;  /* 0x0004a800010d7983 */ /* 0x001f280000100800 */
[----:B------:R-:W1:Y:S04]  /*20140*/  LDL R2, [R1+0x4bc] ;  /* 0x0004bc0001027983 */ /* 0x000e680000100800 */
[----:B------:R-:W1:Y:S02]  /*20150*/  LDL R3, [R1+0x4c0] ;  /* 0x0004c00001037983 */ /* 0x000e640000100800 */
[----:B-1----:R-:W-:-:S04]  /*20160*/  @!P1 LOP3.LUT R3, R3, R2, RZ, 0x3c, !PT ;  /* 0x0000000203039212 */ /* 0x002fc800078e3cff */
[----:B------:R-:W-:-:S04]  /*20170*/  @!P1 LOP3.LUT R2, R3, R2, RZ, 0x3c, !PT ;  /* 0x0000000203029212 */ /* 0x000fc800078e3cff */
[----:B------:R-:W-:-:S05]  /*20180*/  @!P1 LOP3.LUT R3, R3, R2, RZ, 0x3c, !PT ;  /* 0x0000000203039212 */ /* 0x000fca00078e3cff */
[----:B------:R-:W2:Y:S04]  /*20190*/  @!P1 LDG.E.U16 R15, desc[UR12][R2.64] ;  /* 0x0000000c020f9981 */ /* 0x000ea8000c1e1500 */
[----:B---3--:R0:W-:Y:S04]  /*201a0*/  STL [R1+0x28], R7 ;  /* 0x0000280701007387 */ /* 0x0081e80000100800 */
[----:B0-----:R-:W3:Y:S04]  /*201b0*/  LDL R7, [R1+0x4a0] ;  /* 0x0004a00001077983 */ /* 0x001ee80000100800 */
        /* <DEDUP_REMOVED lines=12> */
[----:B------:R-:W-:-:S02]  /*20280*/  PRMT R5, RZ, 0x7610, R5 ;  /* 0x00007610ff057816 */ /* 0x000fc40000000005 */
[----:B0-----:R-:W-:-:S04]  /*20290*/  @!P1 LOP3.LUT R3, R3, R2, RZ, 0x3c, !PT ;  /* 0x0000000203039212 */ /* 0x001fc800078e3cff */
[----:B------:R-:W-:-:S04]  /*202a0*/  @!P1 LOP3.LUT R2, R3, R2, RZ, 0x3c, !PT ;  /* 0x0000000203029212 */ /* 0x000fc800078e3cff */
[----:B------:R-:W-:-:S05]  /*202b0*/  @!P1 LOP3.LUT R3, R3, R2, RZ, 0x3c, !PT ;  /* 0x0000000203039212 */ /* 0x000fca00078e3cff */
[----:B------:R4:W3:Y:S02]  /*202c0*/  @!P1 LDG.E.U16 R15, desc[UR12][R2.64] ;  /* 0x0000000c020f9981 */ /* 0x0008e4000c1e1500 */
[----:B----4-:R-:W-:Y:S02]  /*202d0*/  @!P2 IMAD.MOV.U32 R2, RZ, RZ, R13 ;  /* 0x000000ffff02a224 */ /* 0x010fe400078e000d */
[----:B------:R-:W-:-:S05]  /*202e0*/  @!P2 IMAD.MOV.U32 R3, RZ, RZ, R14 ;  /* 0x000000ffff03a224 */ /* 0x000fca00078e000e */
[----:B------:R3:W4:Y:S01]  /*202f0*/  @!P2 LDG.E.U16 R5, desc[UR12][R2.64] ;  /* 0x0000000c0205a981 */ /* 0x000722000c1e1500 */
[----:B------:R-:W-:-:S03]  /*20300*/  PRMT R6, RZ, 0x7610, R6 ;  /* 0x00007610ff067816 */ /* 0x000fc60000000006 */
[----:B--2---:R0:W-:Y:S01]  /*20310*/  STL [R1+0x20], R9 ;  /* 0x0000200901007387 */ /* 0x0041e20000100800 */
[----:B---3--:R-:W-:Y:S02]  /*20320*/  @!P1 IMAD.MOV.U32 R2, RZ, RZ, R7 ;  /* 0x000000ffff029224 */ /* 0x008fe400078e0007 */
[----:B------:R-:W-:Y:S01]  /*20330*/  @!P1 IMAD.MOV.U32 R3, RZ, RZ, R12 ;  /* 0x000000ffff039224 */ /* 0x000fe200078e000c */
[----:B0-----:R-:W2:Y:S04]  /*20340*/  LDL R9, [R1+0x498] ;  /* 0x0004980001097983 */ /* 0x001ea80000100800 */
[----:B------:R2:W3:Y:S04]  /*20350*/  @!P1 LDG.E.U16 R6, desc[UR12][R2.64] ;  /* 0x0000000c02069981 */ /* 0x0004e8000c1e1500 */
[----:B------:R0:W-:Y:S04]  /*20360*/  STL [R1+0x1c], R15 ;  /* 0x00001c0f01007387 */ /* 0x0001e80000100800 */
[----:B0-----:R-:W3:Y:S04]  /*20370*/  LDL.LU R15, [R1+0x1868] ;  /* 0x00186800010f7983 */ /* 0x001ee80000300800 */
[----:B------:R-:W3:Y:S04]  /*20380*/  LDL R14, [R1+0x444] ;  /* 0x00044400010e7983 */ /* 0x000ee80000100800 */
[----:B----4-:R0:W-:Y:S04]  /*20390*/  STL [R1+0x18], R5 ;  /* 0x0000180501007387 */ /* 0x0101e80000100800 */
[----:B------:R-:W4:Y:S01]  /*203a0*/  LDL R3, [R1+0x494] ;  /* 0x0004940001037983 */ /* 0x000f220000100800 */
[----:B------:R-:W-:-:S03]  /*203b0*/  PRMT R8, RZ, 0x7610, R8 ;  /* 0x00007610ff087816 */ /* 0x000fc60000000008 */
[----:B------:R-:W4:Y:S04]  /*203c0*/  LDL R13, [R1+0x43c] ;  /* 0x00043c00010d7983 */ /* 0x000f280000100800 */
[----:B------:R-:W4:Y:S04]  /*203d0*/  LDL R12, [R1+0x440] ;  /* 0x00044000010c7983 */ /* 0x000f280000100800 */
[----:B------:R-:W4:Y:S04]  /*203e0*/  LDL R7, [R1+0x434] ;  /* 0x0004340001077983 */ /* 0x000f280000100800 */
[----:B0-----:R-:W4:Y:S01]  /*203f0*/  LDL R5, [R1+0x448] ;  /* 0x0004480001057983 */ /* 0x001f220000100800 */
[----:B--2---:R-:W-:-:S03]  /*20400*/  @!P2 IMAD.MOV.U32 R2, RZ, RZ, R9 ;  /* 0x000000ffff02a224 */ /* 0x004fc600078e0009 */
[----:B---3--:R0:W-:Y:S01]  /*20410*/  STL [R1+0x14], R6 ;  /* 0x0000140601007387 */ /* 0x0081e20000100800 */
[----:B------:R-:W-:-:S03]  /*20420*/  PRMT R4, RZ, 0x7610, R4 ;  /* 0x00007610ff047816 */ /* 0x000fc60000000004 */
[----:B------:R-:W2:Y:S04]  /*20430*/  LDL R9, [R1+0x42c] ;  /* 0x00042c0001097983 */ /* 0x000ea80000100800 */
[----:B0-----:R-:W3:Y:S04]  /*20440*/  LDL R6, [R1+0x438] ;  /* 0x0004380001067983 */ /* 0x001ee80000100800 */
[----:B----4-:R0:W4:Y:S04]  /*20450*/  @!P2 LDG.E.U16 R8, desc[UR12][R2.64] ;  /* 0x0000000c0208a981 */ /* 0x010128000c1e1500 */
[----:B------:R-:W0:Y:S04]  /*20460*/  LDL R2, [R1+0x44c] ;  /* 0x00044c0001027983 */ /* 0x000e280000100800 */
[----:B------:R-:W0:Y:S01]  /*20470*/  LDL R3, [R1+0x450] ;  /* 0x0004500001037983 */ /* 0x000e220000100800 */
[----:B------:R-:W-:-:S02]  /*20480*/  PRMT R15, RZ, 0x7610, R15 ;  /* 0x00007610ff0f7816 */ /* 0x000fc4000000000f */
[----:B0-----:R-:W-:-:S04]  /*20490*/  @!P1 LOP3.LUT R3, R3, R2, RZ, 0x3c, !PT ;  /* 0x0000000203039212 */ /* 0x001fc800078e3cff */
[----:B------:R-:W-:-:S04]  /*204a0*/  @!P1 LOP3.LUT R2, R3, R2, RZ, 0x3c, !PT ;  /* 0x0000000203029212 */ /* 0x000fc800078e3cff */
[----:B------:R-:W-:-:S05]  /*204b0*/  @!P1 LOP3.LUT R3, R3, R2, RZ, 0x3c, !PT ;  /* 0x0000000203039212 */ /* 0x000fca00078e3cff */
[----:B------:R0:W2:Y:S02]  /*204c0*/  @!P1 LDG.E.U16 R15, desc[UR12][R2.64] ;  /* 0x0000000c020f9981 */ /* 0x0000a4000c1e1500 */
[----:B0-----:R-:W-:Y:S02]  /*204d0*/  @!P2 IMAD.MOV.U32 R2, RZ, RZ, R5 ;  /* 0x000000ffff02a224 */ /* 0x001fe400078e0005 */
[----:B------:R-:W-:-:S05]  /*204e0*/  @!P2 IMAD.MOV.U32 R3, RZ, RZ, R14 ;  /* 0x000000ffff03a224 */ /* 0x000fca00078e000e */
[----:B------:R0:W2:Y:S04]  /*204f0*/  @!P2 LDG.E.U16 R4, desc[UR12][R2.64] ;  /* 0x0000000c0204a981 */ /* 0x0000a8000c1e1500 */
[----:B----4-:R1:W-:Y:S04]  /*20500*/  STL [R1+0x10], R8 ;  /* 0x0000100801007387 */ /* 0x0103e80000100800 */
[----:B------:R-:W4:Y:S04]  /*20510*/  LDL R5, [R1+0x424] ;  /* 0x0004240001057983 */ /* 0x000f280000100800 */
[----:B-1----:R-:W4:Y:S01]  /*20520*/  LDL R8, [R1+0x430] ;  /* 0x0004300001087983 */ /* 0x002f220000100800 */
[----:B------:R-:W-:Y:S01]  /*20530*/  PRMT R11, RZ, 0x7610, R11 ;  /* 0x00007610ff0b7816 */ /* 0x000fe2000000000b */
[----:B0-----:R-:W-:-:S02]  /*20540*/  @!P1 IMAD.MOV.U32 R2, RZ, RZ, R12 ;  /* 0x000000ffff029224 */ /* 0x001fc400078e000c */
[----:B------:R-:W-:Y:S01]  /*20550*/  @!P1 IMAD.MOV.U32 R3, RZ, RZ, R13 ;  /* 0x000000ffff039224 */ /* 0x000fe200078e000d */
[----:B------:R-:W-:-:S04]  /*20560*/  PRMT R10, RZ, 0x7610, R10 ;  /* 0x00007610ff0a7816 */ /* 0x000fc8000000000a */
[----:B------:R3:W4:Y:S04]  /*20570*/  @!P1 LDG.E.U16 R11, desc[UR12][R2.64] ;  /* 0x0000000c020b9981 */ /* 0x000728000c1e1500 */
[----:B--2---:R0:W-:Y:S04]  /*20580*/  STL [R1+0x8], R4 ;  /* 0x0000080401007387 */ /* 0x0041e80000100800 */
[----:B0-----:R-:W2:Y:S01]  /*20590*/  LDL R4, [R1+0x428] ;  /* 0x0004280001047983 */ /* 0x001ea20000100800 */
[----:B---3--:R-:W-:Y:S02]  /*205a0*/  @!P2 IMAD.MOV.U32 R2, RZ, RZ, R6 ;  /* 0x000000ffff02a224 */ /* 0x008fe400078e0006 */
[----:B------:R-:W-:Y:S01]  /*205b0*/  @!P2 IMAD.MOV.U32 R3, RZ, RZ, R7 ;  /* 0x000000ffff03a224 */ /* 0x000fe200078e0007 */
[----:B------:R-:W-:-:S02]  /*205c0*/  PRMT R28, RZ, 0x7610, R28 ;  /* 0x00007610ff1c7816 */ /* 0x000fc4000000001c */
[----:B------:R-:W-:Y:S01]  /*205d0*/  PRMT R26, RZ, 0x7610, R26 ;  /* 0x00007610ff1a7816 */ /* 0x000fe2000000001a */
[----:B------:R-:W3:Y:S04]  /*205e0*/  LDL R7, [R1+0x41c] ;  /* 0x00041c0001077983 */ /* 0x000ee80000100800 */
[----:B------:R4:W3:Y:S04]  /*205f0*/  @!P2 LDG.E.U16 R10, desc[UR12][R2.64] ;  /* 0x0000000c020aa981 */ /* 0x0008e8000c1e1500 */
[----:B------:R-:W3:Y:S01]  /*20600*/  LDL R6, [R1+0x420] ;  /* 0x0004200001067983 */ /* 0x000ee20000100800 */
[----:B----4-:R-:W-:-:S02]  /*20610*/  @!P1 IMAD.MOV.U32 R2, RZ, RZ, R8 ;  /* 0x000000ffff029224 */ /* 0x010fc400078e0008 */
[----:B------:R-:W-:-:S05]  /*20620*/  @!P1 IMAD.MOV.U32 R3, RZ, RZ, R9 ;  /* 0x000000ffff039224 */ /* 0x000fca00078e0009 */
[----:B------:R0:W4:Y:S02]  /*20630*/  @!P1 LDG.E.U16 R28, desc[UR12][R2.64] ;  /* 0x0000000c021c9981 */ /* 0x000124000c1e1500 */
[----:B0-----:R-:W-:Y:S02]  /*20640*/  @!P2 IMAD.MOV.U32 R3, RZ, RZ, R5 ;  /* 0x000000ffff03a224 */ /* 0x001fe400078e0005 */
[----:B--2---:R-:W-:-:S05]  /*20650*/  @!P2 IMAD.MOV.U32 R2, RZ, RZ, R4 ;  /* 0x000000ffff02a224 */ /* 0x004fca00078e0004 */
[----:B------:R0:W2:Y:S04]  /*20660*/  @!P2 LDG.E.U16 R26, desc[UR12][R2.64] ;  /* 0x0000000c021aa981 */ /* 0x0000a8000c1e1500 */
[----:B------:R1:W-:Y:S04]  /*20670*/  STL [R1+0x4], R11 ;  /* 0x0000040b01007387 */ /* 0x0003e80000100800 */
[----:B-1----:R-:W2:Y:S04]  /*20680*/  LDL R11, [R1+0x3cc] ;  /* 0x0003cc00010b7983 */ /* 0x002ea80000100800 */
[----:B---3--:R1:W-:Y:S04]  /*20690*/  STL [R1], R10 ;  /* 0x0000000a01007387 */ /* 0x0083e80000100800 */
[----:B------:R-:W3:Y:S04]  /*206a0*/  LDL R9, [R1+0x3c4] ;  /* 0x0003c40001097983 */ /* 0x000ee80000100800 */
[----:B------:R-:W3:Y:S04]  /*206b0*/  LDL R8, [R1+0x3c8] ;  /* 0x0003c80001087983 */ /* 0x000ee80000100800 */
[----:B-1----:R-:W3:Y:S04]  /*206c0*/  LDL R10, [R1+0x3d0] ;  /* 0x0003d000010a7983 */ /* 0x002ee80000100800 */
[----:B----4-:R-:W-:Y:S04]  /*206d0*/  STL [R1+0x1828], R28 ;  /* 0x0018281c01007387 */ /* 0x010fe80000100800 */
[----:B------:R-:W4:Y:S04]  /*206e0*/  LDL R5, [R1+0x3bc] ;  /* 0x0003bc0001057983 */ /* 0x000f280000100800 */
[----:B------:R-:W4:Y:S01]  /*206f0*/  LDL R4, [R1+0x3c0] ;  /* 0x0003c00001047983 */ /* 0x000f220000100800 */
[----:B------:R-:W-:Y:S01]  /*20700*/  PRMT R24, RZ, 0x7610, R24 ;  /* 0x00007610ff187816 */ /* 0x000fe20000000018 */
[----:B0-----:R-:W-:-:S02]  /*20710*/  @!P1 IMAD.MOV.U32 R2, RZ, RZ, R6 ;  /* 0x000000ffff029224 */ /* 0x001fc400078e0006 */
[----:B------:R-:W-:-:S05]  /*20720*/  @!P1 IMAD.MOV.U32 R3, RZ, RZ, R7 ;  /* 0x000000ffff039224 */ /* 0x000fca00078e0007 */
[----:B------:R0:W4:Y:S04]  /*20730*/  @!P1 LDG.E.U16 R24, desc[UR12][R2.64] ;  /* 0x0000000c02189981 */ /* 0x000128000c1e1500 */
[----:B--2---:R-:W-:Y:S04]  /*20740*/  STL [R1+0x182c], R26 ;  /* 0x00182c1a01007387 */ /* 0x004fe80000100800 */
[----:B------:R1:W-:Y:S04]  /*20750*/  STL [R1+0xc], R15 ;  /* 0x00000c0f01007387 */ /* 0x0003e80000100800 */
[----:B------:R-:W2:Y:S04]  /*20760*/  LDL R7, [R1+0x3b4] ;  /* 0x0003b40001077983 */ /* 0x000ea80000100800 */
[----:B------:R-:W2:Y:S01]  /*20770*/  LDL R6, [R1+0x3b8] ;  /* 0x0003b80001067983 */ /* 0x000ea20000100800 */
[----:B------:R-:W-:-:S02]  /*20780*/  PRMT R22, RZ, 0x7610, R22 ;  /* 0x00007610ff167816 */ /* 0x000fc40000000016 */
[----:B------:R-:W-:Y:S01]  /*20790*/  PRMT R20, RZ, 0x7610, R20 ;  /* 0x00007610ff147816 */ /* 0x000fe20000000014 */
[----:B0-----:R-:W-:Y:S02]  /*207a0*/  @!P1 IMAD.MOV.U32 R3, RZ, RZ, R11 ;  /* 0x000000ffff039224 */ /* 0x001fe400078e000b */
[----:B---3--:R-:W-:-:S05]  /*207b0*/  @!P1 IMAD.MOV.U32 R2, RZ, RZ, R10 ;  /* 0x000000ffff029224 */ /* 0x008fca00078e000a */
[----:B------:R0:W3:Y:S01]  /*207c0*/  @!P1 LDG.E.U16 R22, desc[UR12][R2.64] ;  /* 0x0000000c02169981 */ /* 0x0000e2000c1e1500 */
[----:B------:R-:W-:Y:S01]  /*207d0*/  PRMT R18, RZ, 0x7610, R18 ;  /* 0x00007610ff127816 */ /* 0x000fe20000000012 */
[----:B0-----:R-:W-:Y:S02]  /*207e0*/  @!P2 IMAD.MOV.U32 R2, RZ, RZ, R8 ;  /* 0x000000ffff02a224 */ /* 0x001fe400078e0008 */
[----:B------:R-:W-:-:S05]  /*207f0*/  @!P2 IMAD.MOV.U32 R3, RZ, RZ, R9 ;  /* 0x000000ffff03a224 */ /* 0x000fca00078e0009 */
[----:B------:R4:W3:Y:S02]  /*20800*/  @!P2 LDG.E.U16 R20, desc[UR12][R2.64] ;  /* 0x0000000c0214a981 */ /* 0x0008e4000c1e1500 */
[----:B----4-:R-:W-:Y:S02]  /*20810*/  @!P1 IMAD.MOV.U32 R2, RZ, RZ, R4 ;  /* 0x000000ffff029224 */ /* 0x010fe400078e0004 */
[----:B------:R-:W-:-:S05]  /*20820*/  @!P1 IMAD.MOV.U32 R3, RZ, RZ, R5 ;  /* 0x000000ffff039224 */ /* 0x000fca00078e0005 */
[----:B------:R2:W4:Y:S01]  /*20830*/  @!P1 LDG.E.U16 R18, desc[UR12][R2.64] ;  /* 0x0000000c02129981 */ /* 0x000522000c1e1500 */
[----:B------:R-:W-:-:S03]  /*20840*/  PRMT R16, RZ, 0x7610, R16 ;  /* 0x00007610ff107816 */ /* 0x000fc60000000010 */
[----:B------:R-:W-:Y:S04]  /*20850*/  STL [R1+0x1818], R24 ;  /* 0x0018181801007387 */ /* 0x000fe80000100800 */
[----:B------:R-:W3:Y:S04]  /*20860*/  LDL R9, [R1+0x34c] ;  /* 0x00034c0001097983 */ /* 0x000ee80000100800 */
[----:B------:R-:W3:Y:S04]  /*20870*/  LDL R8, [R1+0x350] ;  /* 0x0003500001087983 */ /* 0x000ee80000100800 */
[----:B------:R-:W3:Y:S04]  /*20880*/  LDL R5, [R1+0x344] ;  /* 0x0003440001057983 */ /* 0x000ee80000100800 */
[----:B------:R-:W3:Y:S04]  /*20890*/  LDL R4, [R1+0x348] ;  /* 0x0003480001047983 */ /* 0x000ee80000100800 */
[----:B------:R-:W3:Y:S04]  /*208a0*/  LDL R13, [R1+0x2cc] ;  /* 0x0002cc00010d7983 */ /* 0x000ee80000100800 */
[----:B------:R-:W3:Y:S01]  /*208b0*/  LDL R12, [R1+0x2d0] ;  /* 0x0002d000010c7983 */ /* 0x000ee20000100800 */
[----:B--2---:R-:W-:-:S02]  /*208c0*/  @!P2 IMAD.MOV.U32 R3, RZ, RZ, R7 ;  /* 0x000000ffff03a224 */ /* 0x004fc400078e0007 */
[----:B------:R-:W-:-:S05]  /*208d0*/  @!P2 IMAD.MOV.U32 R2, RZ, RZ, R6 ;  /* 0x000000ffff02a224 */ /* 0x000fca00078e0006 */
[----:B------:R3:W2:Y:S04]  /*208e0*/  @!P2 LDG.E.U16 R16, desc[UR12][R2.64] ;  /* 0x0000000c0210a981 */ /* 0x0006a8000c1e1500 */
[----:B----4-:R0:W-:Y:S04]  /*208f0*/  STL [R1+0x184c], R18 ;  /* 0x00184c1201007387 */ /* 0x0101e80000100800 */
[----:B------:R-:W4:Y:S04]  /*20900*/  LDL R7, [R1+0x2c4] ;  /* 0x0002c40001077983 */ /* 0x000f280000100800 */
[----:B------:R-:W4:Y:S04]  /*20910*/  LDL R6, [R1+0x2c8] ;  /* 0x0002c80001067983 */ /* 0x000f280000100800 */
[----:B------:R-:W4:Y:S04]  /*20920*/  LDL R11, [R1+0x3ac] ;  /* 0x0003ac00010b7983 */ /* 0x000f280000100800 */
[----:B------:R-:W4:Y:S01]  /*20930*/  LDL R10, [R1+0x3b0] ;  /* 0x0003b000010a7983 */ /* 0x000f220000100800 */
[----:B---3--:R-:W-:-:S02]  /*20940*/  @!P1 IMAD.MOV.U32 R2, RZ, RZ, R8 ;  /* 0x000000ffff029224 */ /* 0x008fc400078e0008 */
[----:B------:R-:W-:Y:S01]  /*20950*/  @!P1 IMAD.MOV.U32 R3, RZ, RZ, R9 ;  /* 0x000000ffff039224 */ /* 0x000fe200078e0009 */
[----:B--2---:R2:W-:Y:S04]  /*20960*/  STL [R1+0x1850], R16 ;  /* 0x0018501001007387 */ /* 0x0045e80000100800 */
[----:B------:R-:W3:Y:S04]  /*20970*/  LDL R9, [R1+0x33c] ;  /* 0x00033c0001097983 */ /* 0x000ee80000100800 */
[----:B------:R-:W3:Y:S01]  /*20980*/  LDL R8, [R1+0x340] ;  /* 0x0003400001087983 */ /* 0x000ee20000100800 */
[----:B------:R-:W-:-:S03]  /*20990*/  PRMT R0, RZ, 0x7610, R0 ;  /* 0x00007610ff007816 */ /* 0x000fc60000000000 */
[----:B-1----:R-:W3:Y:S04]  /*209a0*/  LDL R15, [R1+0x334] ;  /* 0x00033400010f7983 */ /* 0x002ee80000100800 */
[----:B------:R-:W3:Y:S04]  /*209b0*/  LDL R14, [R1+0x338] ;  /* 0x00033800010e7983 */ /* 0x000ee80000100800 */
[----:B0-----:R-:W3:Y:S04]  /*209c0*/  LDL R18, [R1+0x2b4] ;  /* 0x0002b40001127983 */ /* 0x001ee80000100800 */
[----:B------:R0:W3:Y:S04]  /*209d0*/  @!P1 LDG.E.U16 R0, desc[UR12][R2.64] ;  /* 0x0000000c02009981 */ /* 0x0000e8000c1e1500 */
[----:B--2---:R-:W2:Y:S01]  /*209e0*/  LDL R16, [R1+0x2b8] ;  /* 0x0002b80001107983 */ /* 0x004ea20000100800 */
[----:B0-----:R-:W-:-:S02]  /*209f0*/  PRMT R2, RZ, 0x7610, R2 ;  /* 0x00007610ff027816 */ /* 0x001fc40000000002 */
[----:B------:R-:W-:-:S04]  /*20a00*/  PRMT R3, RZ, 0x7610, R3 ;  /* 0x00007610ff037816 */ /* 0x000fc80000000003 */
[----:B------:R0:W2:Y:S02]  /*20a10*/  @!P2 LDG.E.U16 R2, desc[UR12][R4.64] ;  /* 0x0000000c0402a981 */ /* 0x0000a4000c1e1500 */
[----:B0-----:R-:W-:Y:S02]  /*20a20*/  @!P1 IMAD.MOV.U32 R4, RZ, RZ, R12 ;  /* 0x000000ffff049224 */ /* 0x001fe400078e000c */
[----:B------:R-:W-:-:S05]  /*20a30*/  @!P1 IMAD.MOV.U32 R5, RZ, RZ, R13 ;  /* 0x000000ffff059224 */ /* 0x000fca00078e000d */
[----:B------:R0:W2:Y:S02]  /*20a40*/  @!P1 LDG.E.U16 R3, desc[UR12][R4.64] ;  /* 0x0000000c04039981 */ /* 0x0000a4000c1e1500 */
[----:B0-----:R-:W-:Y:S02]  /*20a50*/  PRMT R4, RZ, 0x7610, R4 ;  /* 0x00007610ff047816 */ /* 0x001fe40000000004 */
[----:B------:R-:W-:-:S04]  /*20a60*/  PRMT R5, RZ, 0x7610, R5 ;  /* 0x00007610ff057816 */ /* 0x000fc80000000005 */
[----:B----4-:R0:W4:Y:S02]  /*20a70*/  @!P2 LDG.E.U16 R4, desc[UR12][R6.64] ;  /* 0x0000000c0604a981 */ /* 0x010124000c1e1500 */
[----:B0-----:R-:W-:Y:S02]  /*20a80*/  @!P1 IMAD.MOV.U32 R6, RZ, RZ, R10 ;  /* 0x000000ffff069224 */ /* 0x001fe400078e000a */
[----:B------:R-:W-:Y:S01]  /*20a90*/  @!P1 IMAD.MOV.U32 R7, RZ, RZ, R11 ;  /* 0x000000ffff079224 */ /* 0x000fe200078e000b */
[----:B------:R-:W2:Y:S04]  /*20aa0*/  LDL R10, [R1+0x2c0] ;  /* 0x0002c000010a7983 */ /* 0x000ea80000100800 */
[----:B------:R-:W2:Y:S04]  /*20ab0*/  LDL R11, [R1+0x2bc] ;  /* 0x0002bc00010b7983 */ /* 0x000ea80000100800 */
[----:B------:R0:W2:Y:S02]  /*20ac0*/  @!P1 LDG.E.U16 R5, desc[UR12][R6.64] ;  /* 0x0000000c06059981 */ /* 0x0000a4000c1e1500 */
[----:B0-----:R-:W-:-:S06]  /*20ad0*/  PRMT R6, RZ, 0x7610, R6 ;  /* 0x00007610ff067816 */ /* 0x001fcc0000000006 */
[----:B---3--:R0:W3:Y:S02]  /*20ae0*/  @!P1 LDG.E.U16 R6, desc[UR12][R8.64] ;  /* 0x0000000c08069981 */ /* 0x0080e4000c1e1500 */
[----:B0-----:R-:W-:Y:S02]  /*20af0*/  @!P2 IMAD.MOV.U32 R8, RZ, RZ, R14 ;  /* 0x000000ffff08a224 */ /* 0x001fe400078e000e */
[----:B------:R-:W-:Y:S01]  /*20b00*/  @!P2 IMAD.MOV.U32 R9, RZ, RZ, R15 ;  /* 0x000000ffff09a224 */ /* 0x000fe200078e000f */
[----:B--2---:R-:W-:Y:S04]  /*20b10*/  STL [R1+0x1830], R5 ;  /* 0x0018300501007387 */ /* 0x004fe80000100800 */
[----:B------:R-:W2:Y:S04]  /*20b20*/  LDL R13, [R1+0x3a4] ;  /* 0x0003a400010d7983 */ /* 0x000ea80000100800 */
[----:B------:R-:W2:Y:S04]  /*20b30*/  LDL R12, [R1+0x3a8] ;  /* 0x0003a800010c7983 */ /* 0x000ea80000100800 */
[----:B---3--:R0:W-:Y:S04]  /*20b40*/  STL [R1+0x1854], R6 ;  /* 0x0018540601007387 */ /* 0x0081e80000100800 */
[----:B------:R-:W3:Y:S04]  /*20b50*/  LDL R15, [R1+0x32c] ;  /* 0x00032c00010f7983 */ /* 0x000ee80000100800 */
[----:B------:R-:W4:Y:S01]  /*20b60*/  LDL R14, [R1+0x330] ;  /* 0x00033000010e7983 */ /* 0x000f220000100800 */
[----:B------:R-:W-:-:S06]  /*20b70*/  PRMT R7, RZ, 0x7610, R7 ;  /* 0x00007610ff077816 */ /* 0x000fcc0000000007 */
[----:B------:R1:W4:Y:S02]  /*20b80*/  @!P2 LDG.E.U16 R7, desc[UR12][R8.64] ;  /* 0x0000000c0807a981 */ /* 0x000324000c1e1500 */
[----:B-1----:R-:W-:Y:S02]  /*20b90*/  PRMT R8, RZ, 0x7610, R8 ;  /* 0x00007610ff087816 */ /* 0x002fe40000000008 */
[----:B------:R-:W-:-:S04]  /*20ba0*/  PRMT R9, RZ, 0x7610, R9 ;  /* 0x00007610ff097816 */ /* 0x000fc80000000009 */
[----:B------:R1:W4:Y:S02]  /*20bb0*/  @!P1 LDG.E.U16 R8, desc[UR12][R10.64] ;  /* 0x0000000c0a089981 */ /* 0x000324000c1e1500 */
[----:B-1----:R-:W-:Y:S02]  /*20bc0*/  @!P2 IMAD.MOV.U32 R10, RZ, RZ, R16 ;  /* 0x000000ffff0aa224 */ /* 0x002fe400078e0010 */
[----:B------:R-:W-:-:S05]  /*20bd0*/  @!P2 IMAD.MOV.U32 R11, RZ, RZ, R18 ;  /* 0x000000ffff0ba224 */ /* 0x000fca00078e0012 */
[----:B------:R1:W4:Y:S02]  /*20be0*/  @!P2 LDG.E.U16 R9, desc[UR12][R10.64] ;  /* 0x0000000c0a09a981 */ /* 0x000324000c1e1500 */
[----:B-1----:R-:W-:Y:S02]  /*20bf0*/  PRMT R10, RZ, 0x7610, R10 ;  /* 0x00007610ff0a7816 */ /* 0x002fe4000000000a */
[----:B------:R-:W-:-:S04]  /*20c00*/  PRMT R11, RZ, 0x7610, R11 ;  /* 0x00007610ff0b7816 */ /* 0x000fc8000000000b */
[----:B--2---:R3:W2:Y:S02]  /*20c10*/  @!P2 LDG.E.U16 R10, desc[UR12][R12.64] ;  /* 0x0000000c0c0aa981 */ /* 0x0046a4000c1e1500 */
[----:B---3--:R-:W-:Y:S02]  /*20c20*/  @!P1 IMAD.MOV.U32 R13, RZ, RZ, R15 ;  /* 0x000000ffff0d9224 */ /* 0x008fe400078e000f */
[----:B----4-:R-:W-:-:S05]  /*20c30*/  @!P1 IMAD.MOV.U32 R12, RZ, RZ, R14 ;  /* 0x000000ffff0c9224 */ /* 0x010fca00078e000e */
[----:B------:R-:W3:Y:S04]  /*20c40*/  @!P1 LDG.E.U16 R11, desc[UR12][R12.64] ;  /* 0x0000000c0c0b9981 */ /* 0x000ee8000c1e1500 */
[----:B------:R-:W-:Y:S04]  /*20c50*/  STL [R1+0x1858], R7 ;  /* 0x0018580701007387 */ /* 0x000fe80000100800 */
[----:B------:R-:W-:Y:S04]  /*20c60*/  STL [R1+0x185c], R8 ;  /* 0x00185c0801007387 */ /* 0x000fe80000100800 */
[----:B0-----:R-:W4:Y:S04]  /*20c70*/  LDL R6, [R1+0x324] ;  /* 0x0003240001067983 */ /* 0x001f280000100800 */
[----:B------:R-:W4:Y:S04]  /*20c80*/  LDL R5, [R1+0x328] ;  /* 0x0003280001057983 */ /* 0x000f280000100800 */
[----:B------:R0:W-:Y:S04]  /*20c90*/  STL [R1+0x1860], R9 ;  /* 0x0018600901007387 */ /* 0x0001e80000100800 */
[----:B------:R-:W4:Y:S04]  /*20ca0*/  LDL R26, [R1+0x2ac] ;  /* 0x0002ac00011a7983 */ /* 0x000f280000100800 */
[----:B------:R-:W4:Y:S04]  /*20cb0*/  LDL R24, [R1+0x2b0] ;  /* 0x0002b00001187983 */ /* 0x000f280000100800 */
[----:B--2---:R1:W-:Y:S04]  /*20cc0*/  STL [R1+0x1834], R10 ;  /* 0x0018340a01007387 */ /* 0x0043e80000100800 */
[----:B------:R-:W2:Y:S04]  /*20cd0*/  LDL R18, [R1+0x2a4] ;  /* 0x0002a40001127983 */ /* 0x000ea80000100800 */
[----:B------:R-:W2:Y:S04]  /*20ce0*/  LDL R16, [R1+0x2a8] ;  /* 0x0002a80001107983 */ /* 0x000ea80000100800 */
[----:B0-----:R-:W2:Y:S04]  /*20cf0*/  LDL R9, [R1+0x418] ;  /* 0x0004180001097983 */ /* 0x001ea80000100800 */
[----:B-1----:R-:W2:Y:S04]  /*20d00*/  LDL R10, [R1+0x414] ;  /* 0x00041400010a7983 */ /* 0x002ea80000100800 */
[----:B---3--:R-:W-:Y:S04]  /*20d10*/  STL [R1+0x1838], R11 ;  /* 0x0018380b01007387 */ /* 0x008fe80000100800 */
[----:B------:R-:W3:Y:S04]  /*20d20*/  LDL R8, [R1+0x39c] ;  /* 0x00039c0001087983 */ /* 0x000ee80000100800 */
[----:B------:R-:W3:Y:S01]  /*20d30*/  LDL R7, [R1+0x3a0] ;  /* 0x0003a00001077983 */ /* 0x000ee20000100800 */
[----:B------:R-:W-:-:S02]  /*20d40*/  PRMT R12, RZ, 0x7610, R12 ;  /* 0x00007610ff0c7816 */ /* 0x000fc4000000000c */
[----:B------:R-:W-:Y:S02]  /*20d50*/  PRMT R13, RZ, 0x7610, R13 ;  /* 0x00007610ff0d7816 */ /* 0x000fe4000000000d */
[----:B------:R-:W-:Y:S01]  /*20d60*/  PRMT R17, RZ, 0x7610, R17 ;  /* 0x00007610ff117816 */ /* 0x000fe20000000011 */
[----:B----4-:R-:W-:Y:S02]  /*20d70*/  @!P2 IMAD.MOV.U32 R15, RZ, RZ, R6 ;  /* 0x000000ffff0fa224 */ /* 0x010fe400078e0006 */
[----:B------:R-:W-:Y:S01]  /*20d80*/  @!P2 IMAD.MOV.U32 R14, RZ, RZ, R5 ;  /* 0x000000ffff0ea224 */ /* 0x000fe200078e0005 */
[----:B------:R-:W-:Y:S02]  /*20d90*/  PRMT R19, RZ, 0x7610, R19 ;  /* 0x00007610ff137816 */ /* 0x000fe40000000013 */
[----:B------:R-:W-:Y:S01]  /*20da0*/  PRMT R21, RZ, 0x7610, R21 ;  /* 0x00007610ff157816 */ /* 0x000fe20000000015 */
[----:B------:R-:W4:Y:S04]  /*20db0*/  LDL R6, [R1+0x394] ;  /* 0x0003940001067983 */ /* 0x000f280000100800 */
[----:B------:R0:W4:Y:S04]  /*20dc0*/  @!P2 LDG.E.U16 R12, desc[UR12][R14.64] ;  /* 0x0000000c0e0ca981 */ /* 0x000128000c1e1500 */
[----:B------:R-:W4:Y:S01]  /*20dd0*/  LDL R5, [R1+0x398] ;  /* 0x0003980001057983 */ /* 0x000f220000100800 */
[----:B0-----:R-:W-:-:S02]  /*20de0*/  @!P1 IMAD.MOV.U32 R15, RZ, RZ, R26 ;  /* 0x000000ffff0f9224 */ /* 0x001fc400078e001a */
[----:B------:R-:W-:-:S05]  /*20df0*/  @!P1 IMAD.MOV.U32 R14, RZ, RZ, R24 ;  /* 0x000000ffff0e9224 */ /* 0x000fca00078e0018 */
[----:B------:R2:W4:Y:S02]  /*20e00*/  @!P1 LDG.E.U16 R13, desc[UR12][R14.64] ;  /* 0x0000000c0e0d9981 */ /* 0x000524000c1e1500 */
[----:B--2---:R-:W-:Y:S02]  /*20e10*/  @!P2 IMAD.MOV.U32 R15, RZ, RZ, R18 ;  /* 0x000000ffff0fa224 */ /* 0x004fe400078e0012 */
[----:B------:R-:W-:-:S05]  /*20e20*/  @!P2 IMAD.MOV.U32 R14, RZ, RZ, R16 ;  /* 0x000000ffff0ea224 */ /* 0x000fca00078e0010 */
[----:B------:R0:W2:Y:S02]  /*20e30*/  @!P2 LDG.E.U16 R17, desc[UR12][R14.64] ;  /* 0x0000000c0e11a981 */ /* 0x0000a4000c1e1500 */
[----:B0-----:R-:W-:Y:S02]  /*20e40*/  @!P2 IMAD.MOV.U32 R14, RZ, RZ, R9 ;  /* 0x000000ffff0ea224 */ /* 0x001fe400078e0009 */
[----:B------:R-:W-:-:S05]  /*20e50*/  @!P2 IMAD.MOV.U32 R15, RZ, RZ, R10 ;  /* 0x000000ffff0fa224 */ /* 0x000fca00078e000a */
[----:B------:R3:W2:Y:S02]  /*20e60*/  @!P2 LDG.E.U16 R19, desc[UR12][R14.64] ;  /* 0x0000000c0e13a981 */ /* 0x0006a4000c1e1500 */
[----:B---3--:R-:W-:Y:S02]  /*20e70*/  @!P1 IMAD.MOV.U32 R15, RZ, RZ, R8 ;  /* 0x000000ffff0f9224 */ /* 0x008fe400078e0008 */
[----:B------:R-:W-:-:S05]  /*20e80*/  @!P1 IMAD.MOV.U32 R14, RZ, RZ, R7 ;  /* 0x000000ffff0e9224 */ /* 0x000fca00078e0007 */
[----:B------:R0:W3:Y:S01]  /*20e90*/  @!P1 LDG.E.U16 R21, desc[UR12][R14.64] ;  /* 0x0000000c0e159981 */ /* 0x0000e2000c1e1500 */
[----:B------:R-:W-:-:S03]  /*20ea0*/  PRMT R23, RZ, 0x7610, R23 ;  /* 0x00007610ff177816 */ /* 0x000fc60000000017 */
[----:B----4-:R-:W-:Y:S01]  /*20eb0*/  STL [R1+0x183c], R12 ;  /* 0x00183c0c01007387 */ /* 0x010fe20000100800 */
[----:B0-----:R-:W-:Y:S02]  /*20ec0*/  @!P2 IMAD.MOV.U32 R15, RZ, RZ, R6 ;  /* 0x000000ffff0fa224 */ /* 0x001fe400078e0006 */
[----:B------:R-:W-:-:S05]  /*20ed0*/  @!P2 IMAD.MOV.U32 R14, RZ, RZ, R5 ;  /* 0x000000ffff0ea224 */ /* 0x000fca00078e0005 */
[----:B------:R-:W4:Y:S04]  /*20ee0*/  @!P2 LDG.E.U16 R23, desc[UR12][R14.64] ;  /* 0x0000000c0e17a981 */ /* 0x000f28000c1e1500 */
[----:B------:R-:W-:Y:S04]  /*20ef0*/  STL [R1+0x1840], R13 ;  /* 0x0018400d01007387 */ /* 0x000fe80000100800 */
[----:B--2---:R-:W-:Y:S04]  /*20f00*/  STL [R1+0x1844], R17 ;  /* 0x0018441101007387 */ /* 0x004fe80000100800 */
[----:B------:R-:W-:Y:S04]  /*20f10*/  STL [R1+0x181c], R19 ;  /* 0x00181c1301007387 */ /* 0x000fe80000100800 */
[----:B---3--:R0:W-:Y:S04]  /*20f20*/  STL [R1+0x1820], R21 ;  /* 0x0018201501007387 */ /* 0x0081e80000100800 */
[----:B0-----:R-:W2:Y:S04]  /*20f30*/  LDL.LU R21, [R1+0x108] ;  /* 0x0001080001157983 */ /* 0x001ea80000300800 */
[----:B------:R-:W3:Y:S04]  /*20f40*/  LDL.LU R19, [R1+0xec] ;  /* 0x0000ec0001137983 */ /* 0x000ee80000300800 */
        /* <DEDUP_REMOVED lines=15> */
[----:B------:R-:W2:Y:S04]  /*21040*/  LDL R14, [R1+0x31c] ;  /* 0x00031c00010e7983 */ /* 0x000ea80000100800 */
[----:B------:R-:W2:Y:S01]  /*21050*/  LDL R15, [R1+0x320] ;  /* 0x00032000010f7983 */ /* 0x000ea20000100800 */
[----:B------:R-:W-:-:S03]  /*21060*/  PRMT R25, RZ, 0x7610, R25 ;  /* 0x00007610ff197816 */ /* 0x000fc60000000019 */
[----:B----4-:R0:W-:Y:S04]  /*21070*/  STL [R1+0x1824], R23 ;  /* 0x0018241701007387 */ /* 0x0101e80000100800 */
[----:B0-----:R-:W4:Y:S01]  /*21080*/  LDL.LU R23, [R1+0x10c] ;  /* 0x00010c0001177983 */ /* 0x001f220000300800 */
        /* <DEDUP_REMOVED lines=9> */
[----:B------:R-:W-:Y:S01]  /*21120*/  @!P2 LOP3.LUT R15, R15, R14, RZ, 0x3c, !PT ;  /* 0x0000000e0f0fa212 */ /* 0x000fe200078e3cff */
[----:B--2---:R0:W-:Y:S04]  /*21130*/  STL [R1+0x1848], R25 ;  /* 0x0018481901007387 */ /* 0x0041e80000100800 */
[----:B------:R1:W2:Y:S04]  /*21140*/  @!P2 LDG.E.U16 R27, desc[UR12][R14.64] ;  /* 0x0000000c0e1ba981 */ /* 0x0002a8000c1e1500 */
[----:B------:R-:W1:Y:S04]  /*21150*/  LDL R14, [R1+0x294] ;  /* 0x00029400010e7983 */ /* 0x000e680000100800 */
[----:B------:R-:W1:Y:S01]  /*21160*/  LDL R15, [R1+0x298] ;  /* 0x00029800010f7983 */ /* 0x000e620000100800 */
[----:B------:R-:W-:Y:S01]  /*21170*/  PRMT R29, RZ, 0x7610, R29 ;  /* 0x00007610ff1d7816 */ /* 0x000fe2000000001d */
[----:B0-----:R-:W0:Y:S01]  /*21180*/  S2R R25, SR_TID.X ;  /* 0x0000000000197919 */ /* 0x001e220000002100 */
[----:B-1----:R-:W-:-:S04]  /*21190*/  @!P2 LOP3.LUT R15, R15, R14, RZ, 0x3c, !PT ;  /* 0x0000000e0f0fa212 */ /* 0x002fc800078e3cff */
[----:B------:R-:W-:-:S04]  /*211a0*/  @!P2 LOP3.LUT R14, R15, R14, RZ, 0x3c, !PT ;  /* 0x0000000e0f0ea212 */ /* 0x000fc800078e3cff */
[----:B------:R-:W-:Y:S01]  /*211b0*/  @!P2 LOP3.LUT R15, R15, R14, RZ, 0x3c, !PT ;  /* 0x0000000e0f0fa212 */ /* 0x000fe200078e3cff */
[----:B--2---:R1:W-:Y:S04]  /*211c0*/  STL [R1+0x1864], R27 ;  /* 0x0018641b01007387 */ /* 0x0043e80000100800 */
[----:B------:R-:W2:Y:S04]  /*211d0*/  @!P2 LDG.E.U16 R29, desc[UR12][R14.64] ;  /* 0x0000000c0e1da981 */ /* 0x000ea8000c1e1500 */
[----:B------:R-:W2:Y:S01]  /*211e0*/  LDL.LU R15, [R1+0x13c] ;  /* 0x00013c00010f7983 */ /* 0x000ea20000300800 */
[----:B0-----:R-:W-:-:S05]  /*211f0*/  LOP3.LUT R25, R25, 0x7f, RZ, 0xc0, !PT ;  /* 0x0000007f19197812 */ /* 0x001fca00078ec0ff */
[----:B------:R-:W-:-:S05]  /*21200*/  IMAD.SHL.U32 R25, R25, 0x2, RZ ;  /* 0x0000000219197824 */ /* 0x000fca00078e00ff */
[----:B-1----:R-:W-:-:S05]  /*21210*/  LOP3.LUT R27, R25, 0x40, RZ, 0x3c, !PT ;  /* 0x00000040191b7812 */ /* 0x002fca00078e3cff */
[----:B--2---:R-:W-:Y:S04]  /*21220*/  STS.U16 [R27+UR5+0x3900], R15 ;  /* 0x0039000f1b007988 */ /* 0x004fe80008000405 */
[----:B----4-:R-:W-:Y:S04]  /*21230*/  STS.U16 [R27+UR5+0x4800], R23 ;  /* 0x004800171b007988 */ /* 0x010fe80008000405 */
[----:B------:R-:W-:Y:S04]  /*21240*/  STS.U16 [R27+UR5+0x4900], R21 ;  /* 0x004900151b007988 */ /* 0x000fe80008000405 */
[----:B---3--:R-:W-:Y:S04]  /*21250*/  STS.U16 [R27+UR5+0x5800], R19 ;  /* 0x005800131b007988 */ /* 0x008fe80008000405 */
[----:B------:R-:W-:Y:S04]  /*21260*/  STS.U16 [R27+UR5+0x5900], R17 ;  /* 0x005900111b007988 */ /* 0x000fe80008000405 */
[----:B------:R-:W-:Y:S04]  /*21270*/  STS.U16 [R27+UR5+0x6800], R13 ;  /* 0x0068000d1b007988 */ /* 0x000fe80008000405 */
[----:B------:R-:W-:Y:S04]  /*21280*/  STS.U16 [R27+UR5+0x6900], R12 ;  /* 0x0069000c1b007988 */ /* 0x000fe80008000405 */
[----:B------:R-:W-:Y:S04]  /*21290*/  STS.U16 [R27+UR5+0x7800], R11 ;  /* 0x0078000b1b007988 */ /* 0x000fe80008000405 */
[----:B------:R-:W-:Y:S04]  /*212a0*/  STS.U16 [R27+UR5+0x7900], R10 ;  /* 0x0079000a1b007988 */ /* 0x000fe80008000405 */
[----:B------:R0:W-:Y:S04]  /*212b0*/  STS.U16 [R27+UR5+0x8800], R9 ;  /* 0x008800091b007988 */ /* 0x0001e80008000405 */
[----:B------:R1:W-:Y:S04]  /*212c0*/  STS.U16 [R27+UR5+0x8900], R8 ;  /* 0x008900081b007988 */ /* 0x0003e80008000405 */
[----:B------:R2:W-:Y:S04]  /*212d0*/  STS.U16 [R27+UR5+0x9800], R7 ;  /* 0x009800071b007988 */ /* 0x0005e80008000405 */
[----:B------:R3:W-:Y:S04]  /*212e0*/  STS.U16 [R27+UR5+0x9900], R6 ;  /* 0x009900061b007988 */ /* 0x0007e80008000405 */
[----:B------:R-:W-:Y:S04]  /*212f0*/  STS.U16 [R27+UR5+0xa800], R5 ;  /* 0x00a800051b007988 */ /* 0x000fe80008000405 */
[----:B------:R4:W-:Y:S04]  /*21300*/  STS.U16 [R27+UR5+0xa900], R16 ;  /* 0x00a900101b007988 */ /* 0x0009e80008000405 */
[----:B------:R2:W-:Y:S04]  /*21310*/  STS.U16 [R27+UR5+0xb800], R18 ;  /* 0x00b800121b007988 */ /* 0x0005e80008000405 */
[----:B0-----:R-:W4:Y:S04]  /*21320*/  LDL.LU R9, [R1+0x184] ;  /* 0x0001840001097983 */ /* 0x001f280000300800 */
[----:B-1----:R-:W4:Y:S04]  /*21330*/  LDL.LU R8, [R1+0x180] ;  /* 0x0001800001087983 */ /* 0x002f280000300800 */
[----:B--2---:R-:W2:Y:S04]  /*21340*/  LDL.LU R7, [R1+0x16c] ;  /* 0x00016c0001077983 */ /* 0x004ea80000300800 */
[----:B---3--:R-:W3:Y:S04]  /*21350*/  LDL.LU R6, [R1+0x168] ;  /* 0x0001680001067983 */ /* 0x008ee80000300800 */
[----:B----4-:R-:W4:Y:S04]  /*21360*/  LDL.LU R16, [R1+0x154] ;  /* 0x0001540001107983 */ /* 0x010f280000300800 */
[----:B------:R-:W4:Y:S04]  /*21370*/  LDL.LU R18, [R1+0x150] ;  /* 0x0001500001127983 */ /* 0x000f280000300800 */
[----:B------:R-:W4:Y:S04]  /*21380*/  LDL.LU R14, [R1+0xc4] ;  /* 0x0000c400010e7983 */ /* 0x000f280000300800 */
[----:B------:R-:W4:Y:S04]  /*21390*/  LDL.LU R15, [R1+0xc0] ;  /* 0x0000c000010f7983 */ /* 0x000f280000300800 */
[----:B------:R-:W4:Y:S04]  /*213a0*/  LDL.LU R23, [R1+0xa4] ;  /* 0x0000a40001177983 */ /* 0x000f280000300800 */
[----:B------:R-:W4:Y:S04]  /*213b0*/  LDL.LU R21, [R1+0xa0] ;  /* 0x0000a00001157983 */ /* 0x000f280000300800 */
[----:B------:R-:W-:Y:S04]  /*213c0*/  STS.U16 [R27+UR5+0xb900], R24 ;  /* 0x00b900181b007988 */ /* 0x000fe80008000405 */
[----:B------:R-:W4:Y:S04]  /*213d0*/  LDL.LU R19, [R1+0x84] ;  /* 0x0000840001137983 */ /* 0x000f280000300800 */
[----:B------:R-:W-:Y:S04]  /*213e0*/  STS.U16 [R27+UR5+0xc800], R26 ;  /* 0x00c8001a1b007988 */ /* 0x000fe80008000405 */
[----:B------:R-:W4:Y:S04]  /*213f0*/  LDL.LU R17, [R1+0x80] ;  /* 0x0000800001117983 */ /* 0x000f280000300800 */
[----:B------:R0:W-:Y:S04]  /*21400*/  STS.U16 [R27+UR5+0xc900], R28 ;  /* 0x00c9001c1b007988 */ /* 0x0001e80008000405 */
[----:B------:R-:W4:Y:S04]  /*21410*/  LDL.LU R13, [R1+0x64] ;  /* 0x00006400010d7983 */ /* 0x000f280000300800 */
[----:B------:R1:W-:Y:S04]  /*21420*/  STS.U16 [R27+UR5+0xd800], R22 ;  /* 0x00d800161b007988 */ /* 0x0003e80008000405 */
[----:B------:R1:W-:Y:S04]  /*21430*/  STS.U16 [R27+UR5+0xd900], R20 ;  /* 0x00d900141b007988 */ /* 0x0003e80008000405 */
[----:B0-----:R-:W4:Y:S04]  /*21440*/  LDL.LU R28, [R1+0x60] ;  /* 0x00006000011c7983 */ /* 0x001f280000300800 */
[----:B------:R-:W4:Y:S04]  /*21450*/  LDL.LU R12, [R1+0x44] ;  /* 0x00004400010c7983 */ /* 0x000f280000300800 */
[----:B------:R-:W4:Y:S04]  /*21460*/  LDL.LU R11, [R1+0x40] ;  /* 0x00004000010b7983 */ /* 0x000f280000300800 */
[----:B------:R-:W4:Y:S04]  /*21470*/  LDL.LU R10, [R1+0x24] ;  /* 0x00002400010a7983 */ /* 0x000f280000300800 */
[----:B------:R-:W4:Y:S04]  /*21480*/  LDL.LU R5, [R1+0x20] ;  /* 0x0000200001057983 */ /* 0x000f280000300800 */
[----:B------:R-:W4:Y:S04]  /*21490*/  LDL.LU R24, [R1+0x4] ;  /* 0x0000040001187983 */ /* 0x000f280000300800 */
[----:B------:R-:W4:Y:S04]  /*214a0*/  LDL.LU R26, [R1] ;  /* 0x00000000011a7983 */ /* 0x000f280000300800 */
[----:B-1----:R-:W4:Y:S04]  /*214b0*/  LDL.LU R22, [R1+0xe0] ;  /* 0x0000e00001167983 */ /* 0x002f280000300800 */
[----:B------:R-:W4:Y:S04]  /*214c0*/  LDL.LU R20, [R1+0xe4] ;  /* 0x0000e40001147983 */ /* 0x000f280000300800 */
[----:B------:R0:W-:Y:S04]  /*214d0*/  STS.U16 [R27+UR5+0xe800], R0 ;  /* 0x00e800001b007988 */ /* 0x0001e80008000405 */
[----:B------:R1:W-:Y:S04]  /*214e0*/  STS.U16 [R27+UR5+0xe900], R2 ;  /* 0x00e900021b007988 */ /* 0x0003e80008000405 */
[----:B------:R1:W-:Y:S04]  /*214f0*/  STS.U16 [R27+UR5+0xf800], R3 ;  /* 0x00f800031b007988 */ /* 0x0003e80008000405 */
[----:B------:R1:W-:Y:S04]  /*21500*/  STS.U16 [R27+UR5+0xf900], R4 ;  /* 0x00f900041b007988 */ /* 0x0003e80008000405 */
[----:B0-----:R-:W4:Y:S04]  /*21510*/  LDL.LU R0, [R1+0x100] ;  /* 0x0001000001007983 */ /* 0x001f280000300800 */
[----:B-1----:R-:W4:Y:S04]  /*21520*/  LDL.LU R2, [R1+0x104] ;  /* 0x0001040001027983 */ /* 0x002f280000300800 */
[----:B------:R-:W4:Y:S04]  /*21530*/  LDL.LU R3, [R1+0x134] ;  /* 0x0001340001037983 */ /* 0x000f280000300800 */
[----:B------:R-:W4:Y:S04]  /*21540*/  LDL.LU R27, [R1+0x1864] ;  /* 0x00186400011b7983 */ /* 0x000f280000300800 */
[----:B------:R-:W4:Y:S01]  /*21550*/  LDL.LU R4, [R1+0x138] ;  /* 0x0001380001047983 */ /* 0x000f220000300800 */
[----:B------:R-:W-:-:S05]  /*21560*/  LOP3.LUT R25, R25, 0x50, RZ, 0x3c, !PT ;  /* 0x0000005019197812 */ /* 0x000fca00078e3cff */
[----:B------:R0:W-:Y:S04]  /*21570*/  STS.U16 [R25+UR5+0xa00], R9 ;  /* 0x000a000919007988 */ /* 0x0001e80008000405 */
[----:B------:R1:W-:Y:S04]  /*21580*/  STS.U16 [R25+UR5+0xb00], R8 ;  /* 0x000b000819007988 */ /* 0x0003e80008000405 */
[----:B--2---:R2:W-:Y:S04]  /*21590*/  STS.U16 [R25+UR5+0x1a00], R7 ;  /* 0x001a000719007988 */ /* 0x0045e80008000405 */
[----:B---3--:R3:W-:Y:S04]  /*215a0*/  STS.U16 [R25+UR5+0x1b00], R6 ;  /* 0x001b000619007988 */ /* 0x0087e80008000405 */
[----:B----4-:R4:W-:Y:S04]  /*215b0*/  STS.U16 [R25+UR5+0x2a00], R16 ;  /* 0x002a001019007988 */ /* 0x0109e80008000405 */
[----:B------:R2:W-:Y:S04]  /*215c0*/  STS.U16 [R25+UR5+0x2b00], R18 ;  /* 0x002b001219007988 */ /* 0x0005e80008000405 */
[----:B0-----:R-:W4:Y:S04]  /*215d0*/  LDL.LU R9, [R1+0x1860] ;  /* 0x0018600001097983 */ /* 0x001f280000300800 */
[----:B-1----:R-:W4:Y:S04]  /*215e0*/  LDL.LU R8, [R1+0x185c] ;  /* 0x00185c0001087983 */ /* 0x002f280000300800 */
[----:B--2---:R-:W2:Y:S04]  /*215f0*/  LDL.LU R7, [R1+0x1858] ;  /* 0x0018580001077983 */ /* 0x004ea80000300800 */
[----:B---3--:R-:W3:Y:S04]  /*21600*/  LDL.LU R6, [R1+0x1854] ;  /* 0x0018540001067983 */ /* 0x008ee80000300800 */
[----:B----4-:R-:W4:Y:S04]  /*21610*/  LDL.LU R16, [R1+0x1850] ;  /* 0x0018500001107983 */ /* 0x010f280000300800 */
        /* <DEDUP_REMOVED lines=13> */
[----:B------:R-:W-:Y:S04]  /*216f0*/  STS.U16 [R25+UR5+0x9a00], R13 ;  /* 0x009a000d19007988 */ /* 0x000fe80008000405 */
[----:B------:R1:W-:Y:S04]  /*21700*/  STS.U16 [R25+UR5+0x9b00], R28 ;  /* 0x009b001c19007988 */ /* 0x0003e80008000405 */
[----:B0-----:R-:W3:Y:S01]  /*21710*/  LDL.LU R17, [R1+0x17c] ;  /* 0x00017c0001117983 */ /* 0x001ee20000300800 */
[----:B-1----:R-:W0:Y:S03]  /*21720*/  S2R R28, SR_TID.X ;  /* 0x00000000001c7919 */ /* 0x002e260000002100 */
[----:B------:R1:W-:Y:S04]  /*21730*/  STS.U16 [R25+UR5+0xaa00], R12 ;  /* 0x00aa000c19007988 */ /* 0x0003e80008000405 */
[----:B------:R0:W-:Y:S04]  /*21740*/  STS.U16 [R25+UR5+0xab00], R11 ;  /* 0x00ab000b19007988 */ /* 0x0001e80008000405 */
[----:B------:R-:W3:Y:S04]  /*21750*/  LDL.LU R13, [R1+0x178] ;  /* 0x00017800010d7983 */ /* 0x000ee80000300800 */
[----:B------:R0:W-:Y:S04]  /*21760*/  STS.U16 [R25+UR5+0xba00], R10 ;  /* 0x00ba000a19007988 */ /* 0x0001e80008000405 */
[----:B------:R0:W-:Y:S04]  /*21770*/  STS.U16 [R25+UR5+0xbb00], R5 ;  /* 0x00bb000519007988 */ /* 0x0001e80008000405 */
[----:B------:R-:W-:Y:S04]  /*21780*/  STS.U16 [R25+UR5+0xca00], R24 ;  /* 0x00ca001819007988 */ /* 0x000fe80008000405 */
[----:B------:R0:W-:Y:S04]  /*21790*/  STS.U16 [R25+UR5+0xcb00], R26 ;  /* 0x00cb001a19007988 */ /* 0x0001e80008000405 */
[----:B-1----:R-:W3:Y:S04]  /*217a0*/  LDL.LU R12, [R1+0x164] ;  /* 0x00016400010c7983 */ /* 0x002ee80000300800 */
[----:B0-----:R-:W3:Y:S04]  /*217b0*/  LDL.LU R11, [R1+0x160] ;  /* 0x00016000010b7983 */ /* 0x001ee80000300800 */
[----:B------:R-:W3:Y:S04]  /*217c0*/  LDL.LU R10, [R1+0x14c] ;  /* 0x00014c00010a7983 */ /* 0x000ee80000300800 */
[----:B------:R-:W3:Y:S04]  /*217d0*/  LDL.LU R5, [R1+0x148] ;  /* 0x0001480001057983 */ /* 0x000ee80000300800 */
[----:B------:R-:W3:Y:S01]  /*217e0*/  LDL.LU R26, [R1+0x11c] ;  /* 0x00011c00011a7983 */ /* 0x000ee20000300800 */
[----:B------:R-:W-:-:S05]  /*217f0*/  LOP3.LUT R28, R28, 0x7f, RZ, 0xc0, !PT ;  /* 0x0000007f1c1c7812 */ /* 0x000fca00078ec0ff */
[----:B------:R-:W-:Y:S02]  /*21800*/  IMAD.SHL.U32 R3, R28, 0x2, RZ ;  /* 0x000000021c037824 */ /* 0x000fe400078e00ff */
        /* <DEDUP_REMOVED lines=11> */
[----:B------:R-:W-:-:S03]  /*218c0*/  LOP3.LUT R23, R3, 0x60, RZ, 0x3c, !PT ;  /* 0x0000006003177812 */ /* 0x000fc600078e3cff */
[----:B--2---:R0:W-:Y:S04]  /*218d0*/  STS.U16 [R25+UR5+0xda00], R18 ;  /* 0x00da001219007988 */ /* 0x0041e80008000405 */
[----:B----4-:R1:W-:Y:S04]  /*218e0*/  STS.U16 [R25+UR5+0xdb00], R16 ;  /* 0x00db001019007988 */ /* 0x0103e80008000405 */
[----:B---3--:R2:W-:Y:S04]  /*218f0*/  STS.U16 [R25+UR5+0xea00], R6 ;  /* 0x00ea000619007988 */ /* 0x0085e80008000405 */
[----:B------:R3:W-:Y:S04]  /*21900*/  STS.U16 [R25+UR5+0xeb00], R7 ;  /* 0x00eb000719007988 */ /* 0x0007e80008000405 */
[----:B------:R4:W-:Y:S04]  /*21910*/  STS.U16 [R25+UR5+0xfa00], R8 ;  /* 0x00fa000819007988 */ /* 0x0009e80008000405 */
[----:B------:R2:W-:Y:S04]  /*21920*/  STS.U16 [R25+UR5+0xfb00], R9 ;  /* 0x00fb000919007988 */ /* 0x0005e80008000405 */
[----:B0-----:R-:W3:Y:S04]  /*21930*/  LDL.LU R18, [R1+0xb8] ;  /* 0x0000b80001127983 */ /* 0x001ee80000300800 */
[----:B-1----:R-:W3:Y:S04]  /*21940*/  LDL.LU R16, [R1+0xbc] ;  /* 0x0000bc0001107983 */ /* 0x002ee80000300800 */
[----:B--2---:R-:W2:Y:S04]  /*21950*/  LDL.LU R6, [R1+0xd8] ;  /* 0x0000d80001067983 */ /* 0x004ea80000300800 */
[----:B---3--:R-:W3:Y:S04]  /*21960*/  LDL.LU R7, [R1+0xdc] ;  /* 0x0000dc0001077983 */ /* 0x008ee80000300800 */
[----:B----4-:R-:W4:Y:S04]  /*21970*/  LDL.LU R8, [R1+0xf8] ;  /* 0x0000f80001087983 */ /* 0x010f280000300800 */
[----:B------:R-:W2:Y:S04]  /*21980*/  LDL.LU R25, [R1+0x1848] ;  /* 0x0018480001197983 */ /* 0x000ea80000300800 */
[----:B------:R-:W2:Y:S04]  /*21990*/  LDL.LU R9, [R1+0xfc] ;  /* 0x0000fc0001097983 */ /* 0x000ea80000300800 */
[----:B------:R0:W-:Y:S04]  /*219a0*/  STS.U16 [R23+UR5+0xc00], R17 ;  /* 0x000c001117007988 */ /* 0x0001e80008000405 */
[----:B------:R1:W-:Y:S04]  /*219b0*/  STS.U16 [R23+UR5+0xd00], R13 ;  /* 0x000d000d17007988 */ /* 0x0003e80008000405 */
[----:B0-----:R-:W3:Y:S04]  /*219c0*/  LDL.LU R17, [R1+0x1844] ;  /* 0x0018440001117983 */ /* 0x001ee80000300800 */
[----:B------:R0:W-:Y:S04]  /*219d0*/  STS.U16 [R23+UR5+0x1c00], R12 ;  /* 0x001c000c17007988 */ /* 0x0001e80008000405 */
[----:B-1----:R-:W3:Y:S04]  /*219e0*/  LDL.LU R13, [R1+0x1840] ;  /* 0x00184000010d7983 */ /* 0x002ee80000300800 */
[----:B------:R1:W-:Y:S04]  /*219f0*/  STS.U16 [R23+UR5+0x1d00], R11 ;  /* 0x001d000b17007988 */ /* 0x0003e80008000405 */
[----:B------:R0:W-:Y:S04]  /*21a00*/  STS.U16 [R23+UR5+0x2c00], R10 ;  /* 0x002c000a17007988 */ /* 0x0001e80008000405 */
[----:B------:R1:W-:Y:S04]  /*21a10*/  STS.U16 [R23+UR5+0x2d00], R5 ;  /* 0x002d000517007988 */ /* 0x0003e80008000405 */
[----:B------:R1:W-:Y:S04]  /*21a20*/  STS.U16 [R23+UR5+0x3c00], R26 ;  /* 0x003c001a17007988 */ /* 0x0003e80008000405 */
[----:B0-----:R-:W3:Y:S04]  /*21a30*/  LDL.LU R12, [R1+0x183c] ;  /* 0x00183c00010c7983 */ /* 0x001ee80000300800 */
[----:B-1----:R-:W3:Y:S04]  /*21a40*/  LDL.LU R11, [R1+0x1838] ;  /* 0x00183800010b7983 */ /* 0x002ee80000300800 */
[----:B------:R-:W3:Y:S04]  /*21a50*/  LDL.LU R10, [R1+0x1834] ;  /* 0x00183400010a7983 */ /* 0x000ee80000300800 */
[----:B------:R-:W3:Y:S04]  /*21a60*/  LDL.LU R5, [R1+0x1830] ;  /* 0x0018300001057983 */ /* 0x000ee80000300800 */
[----:B------:R-:W3:Y:S04]  /*21a70*/  LDL.LU R26, [R1+0x182c] ;  /* 0x00182c00011a7983 */ /* 0x000ee80000300800 */
[----:B------:R0:W-:Y:S04]  /*21a80*/  STS.U16 [R23+UR5+0x3d00], R28 ;  /* 0x003d001c17007988 */ /* 0x0001e80008000405 */
[----:B0-----:R-:W3:Y:S04]  /*21a90*/  LDL.LU R28, [R1+0x1828] ;  /* 0x00182800011c7983 */ /* 0x001ee80000300800 */
[----:B--2---:R-:W-:Y:S04]  /*21aa0*/  STS.U16 [R23+UR5+0x4c00], R9 ;  /* 0x004c000917007988 */ /* 0x004fe80008000405 */
[----:B----4-:R-:W-:Y:S04]  /*21ab0*/  STS.U16 [R23+UR5+0x4d00], R8 ;  /* 0x004d000817007988 */ /* 0x010fe80008000405 */
[----:B---3--:R-:W-:Y:S04]  /*21ac0*/  STS.U16 [R23+UR5+0x5c00], R7 ;  /* 0x005c000717007988 */ /* 0x008fe80008000405 */
        /* <DEDUP_REMOVED lines=13> */
[----:B0-----:R-:W3:Y:S04]  /*21ba0*/  LDL.LU R21, [R1+0x174] ;  /* 0x0001740001157983 */ /* 0x001ee80000300800 */
[----:B------:R-:W4:Y:S04]  /*21bb0*/  LDL.LU R15, [R1+0x170] ;  /* 0x00017000010f7983 */ /* 0x000f280000300800 */
[----:B-1----:R-:W4:Y:S04]  /*21bc0*/  LDL.LU R19, [R1+0x15c] ;  /* 0x00015c0001137983 */ /* 0x002f280000300800 */
[----:B--2---:R-:W2:Y:S04]  /*21bd0*/  LDL.LU R24, [R1+0x158] ;  /* 0x0001580001187983 */ /* 0x004ea80000300800 */
        /* <DEDUP_REMOVED lines=12> */
[----:B------:R0:W-:Y:S04]  /*21ca0*/  STS.U16 [R23+UR5+0xcc00], R28 ;  /* 0x00cc001c17007988 */ /* 0x0001e80008000405 */
[----:B------:R1:W-:Y:S04]  /*21cb0*/  STS.U16 [R23+UR5+0xcd00], R26 ;  /* 0x00cd001a17007988 */ /* 0x0003e80008000405 */
[----:B------:R0:W-:Y:S04]  /*21cc0*/  STS.U16 [R23+UR5+0xdc00], R5 ;  /* 0x00dc000517007988 */ /* 0x0001e80008000405 */
[----:B------:R0:W-:Y:S04]  /*21cd0*/  STS.U16 [R23+UR5+0xdd00], R10 ;  /* 0x00dd000a17007988 */ /* 0x0001e80008000405 */
[----:B------:R1:W-:Y:S04]  /*21ce0*/  STS.U16 [R23+UR5+0xec00], R11 ;  /* 0x00ec000b17007988 */ /* 0x0003e80008000405 */
[----:B------:R1:W-:Y:S04]  /*21cf0*/  STS.U16 [R23+UR5+0xed00], R12 ;  /* 0x00ed000c17007988 */ /* 0x0003e80008000405 */
[----:B0-----:R-:W2:Y:S04]  /*21d00*/  LDL.LU R28, [R1+0xd0] ;  /* 0x0000d000011c7983 */ /* 0x001ea80000300800 */
[----:B-1----:R-:W2:Y:S04]  /*21d10*/  LDL.LU R26, [R1+0xd4] ;  /* 0x0000d400011a7983 */ /* 0x002ea80000300800 */
[----:B------:R-:W2:Y:S04]  /*21d20*/  LDL.LU R5, [R1+0xf0] ;  /* 0x0000f00001057983 */ /* 0x000ea80000300800 */
[----:B------:R-:W2:Y:S04]  /*21d30*/  LDL.LU R10, [R1+0xf4] ;  /* 0x0000f400010a7983 */ /* 0x000ea80000300800 */
[----:B------:R-:W2:Y:S04]  /*21d40*/  LDL.LU R11, [R1+0x110] ;  /* 0x00011000010b7983 */ /* 0x000ea80000300800 */
[----:B------:R-:W2:Y:S04]  /*21d50*/  LDL.LU R12, [R1+0x114] ;  /* 0x00011400010c7983 */ /* 0x000ea80000300800 */
[----:B------:R0:W-:Y:S04]  /*21d60*/  STS.U16 [R23+UR5+0xfc00], R13 ;  /* 0x00fc000d17007988 */ /* 0x0001e80008000405 */
[----:B------:R1:W-:Y:S04]  /*21d70*/  STS.U16 [R23+UR5+0xfd00], R17 ;  /* 0x00fd001117007988 */ /* 0x0003e80008000405 */
[----:B0-----:R-:W2:Y:S04]  /*21d80*/  LDL.LU R13, [R1+0x140] ;  /* 0x00014000010d7983 */ /* 0x001ea80000300800 */
[----:B-1----:R-:W2:Y:S04]  /*21d90*/  LDL.LU R23, [R1+0x1824] ;  /* 0x0018240001177983 */ /* 0x002ea80000300800 */
[----:B------:R-:W2:Y:S01]  /*21da0*/  LDL.LU R17, [R1+0x144] ;  /* 0x0001440001117983 */ /* 0x000ea20000300800 */
[----:B------:R-:W-:-:S05]  /*21db0*/  LOP3.LUT R3, R3, 0x70, RZ, 0x3c, !PT ;  /* 0x0000007003037812 */ /* 0x000fca00078e3cff */
[----:B---3--:R0:W-:Y:S04]  /*21dc0*/  STS.U16 [R3+UR5+0xe00], R21 ;  /* 0x000e001503007988 */ /* 0x0081e80008000405 */
[----:B----4-:R1:W-:Y:S04]  /*21dd0*/  STS.U16 [R3+UR5+0xf00], R15 ;  /* 0x000f000f03007988 */ /* 0x0103e80008000405 */
[----:B------:R3:W-:Y:S04]  /*21de0*/  STS.U16 [R3+UR5+0x1e00], R19 ;  /* 0x001e001303007988 */ /* 0x0007e80008000405 */
[----:B--2---:R2:W-:Y:S04]  /*21df0*/  STS.U16 [R3+UR5+0x1f00], R24 ;  /* 0x001f001803007988 */ /* 0x0045e80008000405 */
[----:B0-----:R-:W4:Y:S04]  /*21e00*/  LDL.LU R21, [R1+0x1820] ;  /* 0x0018200001157983 */ /* 0x001f280000300800 */
[----:B-1----:R-:W4:Y:S04]  /*21e10*/  LDL.LU R15, [R1+0x290] ;  /* 0x00029000010f7983 */ /* 0x002f280000300800 */
[----:B---3--:R-:W3:Y:S04]  /*21e20*/  LDL.LU R19, [R1+0x181c] ;  /* 0x00181c0001137983 */ /* 0x008ee80000300800 */
[----:B--2---:R-:W2:Y:S04]  /*21e30*/  LDL.LU R24, [R1+0x1818] ;  /* 0x0018180001187983 */ /* 0x004ea80000300800 */
        /* <DEDUP_REMOVED lines=16> */
[----:B0-----:R-:W4:Y:S04]  /*21f40*/  LDL R28, [R1+0xdb0] ;  /* 0x000db000011c7983 */ /* 0x001f280000100800 */
[----:B-1----:R-:W4:Y:S04]  /*21f50*/  LDL R2, [R1+0x128] ;  /* 0x0001280001027983 */ /* 0x002f280000100800 */
[----:B------:R0:W-:Y:S04]  /*21f60*/  STS.U16 [R3+UR5+0xae00], R0 ;  /* 0x00ae000003007988 */ /* 0x0001e80008000405 */
[----:B0-----:R-:W4:Y:S04]  /*21f70*/  LDL R0, [R1+0x130] ;  /* 0x0001300001007983 */ /* 0x001f280000100800 */
[----:B------:R-:W-:Y:S04]  /*21f80*/  STS.U16 [R3+UR5+0xaf00], R20 ;  /* 0x00af001403007988 */ /* 0x000fe80008000405 */
[----:B------:R-:W-:Y:S04]  /*21f90*/  STS.U16 [R3+UR5+0xbe00], R22 ;  /* 0x00be001603007988 */ /* 0x000fe80008000405 */
[----:B------:R-:W-:Y:S04]  /*21fa0*/  STS.U16 [R3+UR5+0xbf00], R14 ;  /* 0x00bf000e03007988 */ /* 0x000fe80008000405 */
[----:B--2---:R-:W-:Y:S04]  /*21fb0*/  STS.U16 [R3+UR5+0xce00], R24 ;  /* 0x00ce001803007988 */ /* 0x004fe80008000405 */
[----:B---3--:R-:W-:Y:S04]  /*21fc0*/  STS.U16 [R3+UR5+0xcf00], R19 ;  /* 0x00cf001303007988 */ /* 0x008fe80008000405 */
[----:B----4-:R-:W-:Y:S04]  /*21fd0*/  STS.U16 [R3+UR5+0xde00], R21 ;  /* 0x00de001503007988 */ /* 0x010fe80008000405 */
[----:B------:R-:W-:Y:S04]  /*21fe0*/  STS.U16 [R3+UR5+0xdf00], R23 ;  /* 0x00df001703007988 */ /* 0x000fe80008000405 */
[----:B------:R-:W-:Y:S04]  /*21ff0*/  STS.U16 [R3+UR5+0xee00], R25 ;  /* 0x00ee001903007988 */ /* 0x000fe80008000405 */
[----:B------:R-:W-:Y:S04]  /*22000*/  STS.U16 [R3+UR5+0xef00], R27 ;  /* 0x00ef001b03007988 */ /* 0x000fe80008000405 */
[----:B------:R-:W-:Y:S04]  /*22010*/  STS.U16 [R3+UR5+0xfe00], R15 ;  /* 0x00fe000f03007988 */ /* 0x000fe80008000405 */
[----:B------:R0:W-:Y:S01]  /*22020*/  STS.U16 [R3+UR5+0xff00], R29 ;  /* 0x00ff001d03007988 */ /* 0x0001e20008000405 */
[----:B------:R-:W-:Y:S06]  /*22030*/  BAR.SYNC.DEFER_BLOCKING 0x0 ;  /* 0x0000000000007b1d */ /* 0x000fec0000010000 */
[----:B0-----:R-:W2:Y:S04]  /*22040*/  LDL R29, [R1+0x12c] ;  /* 0x00012c00011d7983 */ /* 0x001ea80000100800 */
[----:B------:R-:W0:Y:S04]  /*22050*/  LDSM.16.M88.4 R12, [R2+UR5+0x4000] ;  /* 0x00400005020c783b */ /* 0x000e280008000200 */
[----:B------:R-:W1:Y:S04]  /*22060*/  LDSM.16.M88.4 R16, [R2+UR5+0x8000] ;  /* 0x008000050210783b */ /* 0x000e680008000200 */
[----:B------:R-:W3:Y:S04]  /*22070*/  LDSM.16.M88.4 R8, [R2+UR5] ;  /* 0x000000050208783b */ /* 0x000ee80008000200 */
[----:B------:R-:W4:Y:S04]  /*22080*/  LDSM.16.M88.4 R20, [R2+UR5+0xc000] ;  /* 0x00c000050214783b */ /* 0x000f280008000200 */
[----:B------:R-:W-:Y:S04]  /*22090*/  LDSM.16.MT88.4 R24, [R0+UR5+0x10400] ;  /* 0x010400050018783b */ /* 0x000fe80008004200 */
[----:B0-----:R0:W-:Y:S04]  /*220a0*/  STL [R1+0x17d8], R15 ;  /* 0x0017d80f01007387 */ /* 0x0011e80000100800 */
[----:B-1----:R-:W-:Y:S04]  /*220b0*/  STL.64 [R1+0x20], R16 ;  /* 0x0000201001007387 */ /* 0x002fe80000100a00 */
[----:B------:R-:W-:Y:S01]  /*220c0*/  STL.64 [R1+0x28], R18 ;  /* 0x0000281201007387 */ /* 0x000fe20000100a00 */
[----:B------:R-:W-:-:S02]  /*220d0*/  IMAD.MOV.U32 R3, RZ, RZ, R17 ;  /* 0x000000ffff037224 */ /* 0x000fc400078e0011 */
[----:B0-----:R-:W-:Y:S02]  /*220e0*/  IMAD.MOV.U32 R15, RZ, RZ, R16 ;  /* 0x000000ffff0f7224 */ /* 0x001fe400078e0010 */
[----:B------:R-:W0:Y:S04]  /*220f0*/  LDSM.16.MT88.4 R16, [R0+UR5+0x10000] ;  /* 0x010000050010783b */ /* 0x000e280008004200 */
[----:B---3--:R-:W-:Y:S04]  /*22100*/  STL.64 [R1+0x8], R10 ;  /* 0x0000080a01007387 */ /* 0x008fe80000100a00 */
[----:B------:R-:W-:Y:S04]  /*22110*/  STL [R1+0x16e0], R2 ;  /* 0x0016e00201007387 */ /* 0x000fe80000100800 */
[----:B----4-:R-:W-:Y:S04]  /*22120*/  STL.64 [R1+0x10], R20 ;  /* 0x0000101401007387 */ /* 0x010fe80000100a00 */
[----:B------:R-:W-:Y:S04]  /*22130*/  STL.64 [R1+0x18], R22 ;  /* 0x0000181601007387 */ /* 0x000fe80000100a00 */
[----:B0-----:R-:W-:Y:S04]  /*22140*/  STL.64 [R1+0x17e8], R18 ;  /* 0x0017e81201007387 */ /* 0x001fe80000100a00 */
[----:B------:R0:W-:Y:S04]  /*22150*/  STL.64 [R1+0x17e0], R16 ;  /* 0x0017e01001007387 */ /* 0x0001e80000100a00 */
[----:B0-----:R-:W3:Y:S04]  /*22160*/  LDL.LU.64 R16, [R1+0x1d0] ;  /* 0x0001d00001107983 */ /* 0x001ee80000300a00 */
[----:B------:R-:W4:Y:S04]  /*22170*/  LDL.LU.64 R18, [R1+0x1d8] ;  /* 0x0001d80001127983 */ /* 0x000f280000300a00 */
[----:B--2---:R-:W0:Y:S04]  /*22180*/  LDSM.16.MT88.4 R20, [R29+UR5+0x10400] ;  /* 0x010400051d14783b */ /* 0x004e280008004200 */
[----:B------:R-:W1:Y:S04]  /*22190*/  LDSM.16.MT88.4 R4, [R29+UR5+0x10000] ;  /* 0x010000051d04783b */ /* 0x000e680008004200 */
[----:B----4-:R-:W-:Y:S04]  /*221a0*/  STL.64 [R1+0x17f8], R18 ;  /* 0x0017f81201007387 */ /* 0x010fe80000100a00 */
[----:B---3--:R2:W-:Y:S02]  /*221b0*/  STL.64 [R1+0x17f0], R16 ;  /* 0x0017f01001007387 */ /* 0x0085e40000100a00 */
[----:B--2---:R-:W-:-:S02]  /*221c0*/  IMAD.MOV.U32 R16, RZ, RZ, R15 ;  /* 0x000000ffff107224 */ /* 0x004fc400078e000f */
[----:B------:R-:W-:-:S05]  /*221d0*/  IMAD.MOV.U32 R17, RZ, RZ, R3 ;  /* 0x000000ffff117224 */ /* 0x000fca00078e0003 */
[----:B------:R2:W-:Y:S04]  /*221e0*/  STL.64 [R1+0x1810], R16 ;  /* 0x0018101001007387 */ /* 0x0005e80000100a00 */
[----:B--2---:R-:W1:Y:S04]  /*221f0*/  LDL.LU.64 R16, [R1+0x200] ;  /* 0x0002000001107983 */ /* 0x004e680000300a00 */
[----:B------:R-:W1:Y:S04]  /*22200*/  LDL.LU.64 R18, [R1+0x208] ;  /* 0x0002080001127983 */ /* 0x000e680000300a00 */
[----:B0-----:R-:W-:Y:S04]  /*22210*/  STL [R1+0x17b4], R20 ;  /* 0x0017b41401007387 */ /* 0x001fe80000100800 */
[----:B------:R0:W-:Y:S04]  /*22220*/  STL [R1+0x17b0], R21 ;  /* 0x0017b01501007387 */ /* 0x0001e80000100800 */
[----:B------:R-:W-:Y:S04]  /*22230*/  STL [R1+0x17ac], R22 ;  /* 0x0017ac1601007387 */ /* 0x000fe80000100800 */
[----:B------:R2:W-:Y:S04]  /*22240*/  STL [R1+0x17a8], R23 ;  /* 0x0017a81701007387 */ /* 0x0005e80000100800 */
[----:B0-----:R-:W3:Y:S04]  /*22250*/  LDL.LU.64 R20, [R1+0x210] ;  /* 0x0002100001147983 */ /* 0x001ee80000300a00 */
[----:B--2---:R-:W3:Y:S04]  /*22260*/  LDL.LU.64 R22, [R1+0x218] ;  /* 0x0002180001167983 */ /* 0x004ee80000300a00 */
[----:B------:R-:W-:Y:S04]  /*22270*/  STL.64 [R1+0x1778], R26 ;  /* 0x0017781a01007387 */ /* 0x000fe80000100a00 */
[----:B------:R0:W-:Y:S04]  /*22280*/  STL.64 [R1+0x1770], R24 ;  /* 0x0017701801007387 */ /* 0x0001e80000100a00 */
[----:B0-----:R-:W2:Y:S04]  /*22290*/  LDL.LU.64 R24, [R1+0x10] ;  /* 0x0000100001187983 */ /* 0x001ea80000300a00 */
[----:B------:R-:W4:Y:S01]  /*222a0*/  LDL.LU.64 R26, [R1+0x18] ;  /* 0x00001800011a7983 */ /* 0x000f220000300a00 */
[C---:B-1----:R-:W-:Y:S08]  /*222b0*/  HMMA.16816.F32 R16, R4.reuse, R12, R16 ;  /* 0x0000000c0410723c */ /* 0x042ff00000001810 */
[----:B---3--:R-:W-:Y:S01]  /*222c0*/  HMMA.16816.F32 R20, R4, R8, R20 ;  /* 0x000000080414723c */ /* 0x008fe20000001814 */
[----:B----4-:R-:W-:Y:S04]  /*222d0*/  STL.64 [R1+0x1808], R26 ;  /* 0x0018081a01007387 */ /* 0x010fe80000100a00 */
[----:B--2---:R0:W-:-:S14]  /*222e0*/  STL.64 [R1+0x1800], R24 ;  /* 0x0018001801007387 */ /* 0x0041dc0000100a00 */
[----:B------:R-:W-:Y:S02]  /*222f0*/  IMAD.MOV.U32 R15, RZ, RZ, R20 ;  /* 0x000000ffff0f7224 */ /* 0x000fe400078e0014 */
[----:B------:R-:W-:Y:S01]  /*22300*/  IMAD.MOV.U32 R20, RZ, RZ, R16 ;  /* 0x000000ffff147224 */ /* 0x000fe200078e0010 */
[----:B0-----:R-:W2:Y:S04]  /*22310*/  LDL.LU.64 R24, [R1+0x1f0] ;  /* 0x0001f00001187983 */ /* 0x001ea80000300a00 */
[----:B------:R-:W2:Y:S04]  /*22320*/  LDL.LU.64 R26, [R1+0x1f8] ;  /* 0x0001f800011a7983 */ /* 0x000ea80000300a00 */
[----:B------:R0:W-:Y:S04]  /*22330*/  STL [R1+0x74], R21 ;  /* 0x0000741501007387 */ /* 0x0001e80000100800 */
[----:B------:R1:W-:Y:S01]  /*22340*/  STL.64 [R1+0x78], R22 ;  /* 0x0000781601007387 */ /* 0x0003e20000100a00 */
[----:B0-----:R-:W-:-:S03]  /*22350*/  IMAD.MOV.U32 R21, RZ, RZ, R17 ;  /* 0x000000ffff157224 */ /* 0x001fc600078e0011 */
[----:B------:R-:W2:Y:S01]  /*22360*/  LDL.LU.64 R16, [R1+0x1810] ;  /* 0x0018100001107983 */ /* 0x000ea20000300a00 */
[----:B-1----:R-:W-:Y:S02]  /*22370*/  IMAD.MOV.U32 R22, RZ, RZ, R18 ;  /* 0x000000ffff167224 */ /* 0x002fe400078e0012 */
[----:B------:R-:W-:-:S05]  /*22380*/  IMAD.MOV.U32 R23, RZ, RZ, R19 ;  /* 0x000000ffff177224 */ /* 0x000fca00078e0013 */
[----:B------:R-:W-:Y:S04]  /*22390*/  STL.64 [R1+0x17c0], R22 ;  /* 0x0017c01601007387 */ /* 0x000fe80000100a00 */
[----:B------:R0:W-:Y:S04]  /*223a0*/  STL.64 [R1+0x17b8], R20 ;  /* 0x0017b81401007387 */ /* 0x0001e80000100a00 */
[----:B0-----:R-:W3:Y:S04]  /*223b0*/  LDL.LU.64 R20, [R1+0x1c0] ;  /* 0x0001c00001147983 */ /* 0x001ee80000300a00 */
[----:B------:R-:W3:Y:S01]  /*223c0*/  LDL.LU.64 R22, [R1+0x1c8] ;  /* 0x0001c80001167983 */ /* 0x000ee20000300a00 */
[----:B--2---:R-:W-:Y:S03]  /*223d0*/  HMMA.16816.F32 R16, R4, R16, R24 ;  /* 0x000000100410723c */ /* 0x004fe60000001818 */
[----:B------:R-:W2:Y:S04]  /*223e0*/  LDL.LU.64 R26, [R1+0x1808] ;  /* 0x00180800011a7983 */ /* 0x000ea80000300a00 */
[----:B------:R-:W4:-:S12]  /*223f0*/  LDL.LU.64 R24, [R1+0x1800] ;  /* 0x0018000001187983 */ /* 0x000f180000300a00 */
[----:B------:R-:W-:Y:S04]  /*22400*/  STL.64 [R1+0x50], R16 ;  /* 0x0000501001007387 */ /* 0x000fe80000100a00 */
[----:B------:R0:W-:Y:S04]  /*22410*/  STL.64 [R1+0x58], R18 ;  /* 0x0000581201007387 */ /* 0x0001e80000100a00 */
[----:B0-----:R-:W4:Y:S04]  /*22420*/  LDL.LU.64 R18, [R1+0x17f8] ;  /* 0x0017f80001127983 */ /* 0x001f280000300a00 */
[----:B------:R-:W4:Y:S02]  /*22430*/  LDL.LU.64 R16, [R1+0x17f0] ;  /* 0x0017f00001107983 */ /* 0x000f240000300a00 */
[----:B----4-:R-:W-:Y:S02]  /*22440*/  HMMA.16816.F32 R4, R4, R24, R16 ;  /* 0x000000180404723c */ /* 0x010fe40000001810 */
[----:B------:R-:W3:Y:S04]  /*22450*/  LDL.LU.64 R18, [R1+0x17e8] ;  /* 0x0017e80001127983 */ /* 0x000ee80000300a00 */
[----:B------:R-:W3:-:S13]  /*22460*/  LDL.LU.64 R16, [R1+0x17e0] ;  /* 0x0017e00001107983 */ /* 0x000eda0000300a00 */
[----:B------:R-:W-:Y:S01]  /*22470*/  IMAD.MOV.U32 R3, RZ, RZ, R6 ;  /* 0x000000ffff037224 */ /* 0x000fe200078e0006 */
[----:B------:R-:W-:Y:S01]  /*22480*/  STL.64 [R1+0x40], R4 ;  /* 0x0000400401007387 */ /* 0x000fe20000100a00 */
[----:B------:R-:W-:-:S03]  /*22490*/  IMAD.MOV.U32 R2, RZ, RZ, R7 ;  /* 0x000000ffff027224 */ /* 0x000fc600078e0007 */
[----:B--2---:R-:W-:Y:S04]  /*224a0*/  STL.64 [R1+0x17d0], R26 ;  /* 0x0017d01a01007387 */ /* 0x004fe80000100a00 */
[----:B------:R0:W-:Y:S04]  /*224b0*/  STL.64 [R1+0x17c8], R24 ;  /* 0x0017c81801007387 */ /* 0x0001e80000100a00 */
[----:B0-----:R-:W2:Y:S04]  /*224c0*/  LDL.LU.64 R24, [R1+0x230] ;  /* 0x0002300001187983 */ /* 0x001ea80000300a00 */
[----:B------:R-:W2:Y:S01]  /*224d0*/  LDL.LU.64 R26, [R1+0x238] ;  /* 0x00023800011a7983 */ /* 0x000ea20000300a00 */
[----:B---3--:R-:W-:Y:S03]  /*224e0*/  HMMA.16816.F32 R4, R16, R8, R20 ;  /* 0x000000081004723c */ /* 0x008fe60000001814 */
[----:B------:R-:W-:-:S15]  /*224f0*/  LDSM.16.M88.4 R8, [R28+UR5] ;  /* 0x000000051c08783b */ /* 0x000fde0008000200 */
[----:B------:R-:W-:Y:S01]  /*22500*/  NOP ;  /* 0x0000000000007918 */ /* 0x000fe20000000000 */
[----:B------:R-:W-:Y:S04]  /*22510*/  STL.64 [R1+0x30], R4 ;  /* 0x0000300401007387 */ /* 0x000fe80000100a00 */
[----:B------:R-:W-:Y:S04]  /*22520*/  STL.64 [R1+0x38], R6 ;  /* 0x0000380601007387 */ /* 0x000fe80000100a00 */
[----:B------:R-:W0:Y:S04]  /*22530*/  LDSM.16.MT88.4 R4, [R29+UR5+0x10800] ;  /* 0x010800051d04783b */ /* 0x000e280008004200 */
[----:B0-----:R-:W-:Y:S04]  /*22540*/  STL.64 [R1+0x1748], R6 ;  /* 0x0017480601007387 */ /* 0x001fe80000100a00 */
[----:B------:R0:W-:Y:S04]  /*22550*/  STL.64 [R1+0x1740], R4 ;  /* 0x0017400401007387 */ /* 0x0001e80000100a00 */
[----:B0-----:R-:W3:Y:S04]  /*22560*/  LDL.LU.64 R4, [R1+0x1e0] ;  /* 0x0001e00001047983 */ /* 0x001ee80000300a00 */
[----:B------:R-:W3:Y:S04]  /*22570*/  LDL.LU.64 R6, [R1+0x1e8] ;  /* 0x0001e80001067983 */ /* 0x000ee80000300a00 */
[----:B------:R-:W4:Y:S04]  /*22580*/  LDL.LU.64 R20, [R1+0x220] ;  /* 0x0002200001147983 */ /* 0x000f280000300a00 */
[----:B------:R-:W4:Y:S04]  /*22590*/  LDL.LU.64 R22, [R1+0x228] ;  /* 0x0002280001167983 */ /* 0x000f280000300a00 */
[----:B------:R-:W-:Y:S04]  /*225a0*/  STL.64 [R1+0xb0], R8 ;  /* 0x0000b00801007387 */ /* 0x000fe80000100a00 */
[----:B------:R-:W-:Y:S04]  /*225b0*/  STL.64 [R1+0xb8], R10 ;  /* 0x0000b80a01007387 */ /* 0x000fe80000100a00 */
[----:B------:R-:W0:Y:S04]  /*225c0*/  LDSM.16.M88.4 R8, [R28+UR5+0x4000] ;  /* 0x004000051c08783b */ /* 0x000e280008000200 */
[----:B0-----:R-:W-:Y:S04]  /*225d0*/  STL.64 [R1+0xc0], R8 ;  /* 0x0000c00801007387 */ /* 0x001fe80000100a00 */
[----:B------:R-:W-:Y:S04]  /*225e0*/  STL.64 [R1+0xc8], R10 ;  /* 0x0000c80a01007387 */ /* 0x000fe80000100a00 */
[----:B------:R-:W0:Y:S04]  /*225f0*/  LDSM.16.M88.4 R8, [R28+UR5+0x8000] ;  /* 0x008000051c08783b */ /* 0x000e280008000200 */
[----:B0-----:R-:W-:Y:S04]  /*22600*/  STL.64 [R1+0xe0], R8 ;  /* 0x0000e00801007387 */ /* 0x001fe80000100a00 */
[----:B------:R-:W-:Y:S04]  /*22610*/  STL.64 [R1+0xe8], R10 ;  /* 0x0000e80a01007387 */ /* 0x000fe80000100a00 */
[----:B------:R-:W0:Y:S04]  /*22620*/  LDSM.16.M88.4 R8, [R28+UR5+0xc000] ;  /* 0x00c000051c08783b */ /* 0x000e280008000200 */
[----:B------:R-:W-:Y:S04]  /*22630*/  STL [R1+0x15ac], R28 ;  /* 0x0015ac1c01007387 */ /* 0x000fe80000100800 */
[----:B0-----:R-:W-:Y:S04]  /*22640*/  STL.64 [R1+0xf0], R8 ;  /* 0x0000f00801007387 */ /* 0x001fe80000100a00 */
[----:B------:R-:W-:Y:S04]  /*22650*/  STL.64 [R1+0xf8], R10 ;  /* 0x0000f80a01007387 */ /* 0x000fe80000100a00 */
[----:B------:R-:W0:Y:S04]  /*22660*/  LDSM.16.MT88.4 R8, [R0+UR5+0x10800] ;  /* 0x010800050008783b */ /* 0x000e280008004200 */
[----:B------:R-:W-:Y:S04]  /*22670*/  STL [R1+0x1768], R0 ;  /* 0x0017680001007387 */ /* 0x000fe80000100800 */
[----:B0-----:R-:W-:Y:S04]  /*22680*/  STL.64 [R1+0x1700], R10 ;  /* 0x0017000a01007387 */ /* 0x001fe80000100a00 */
[----:B------:R0:W-:Y:S02]  /*22690*/  STL.64 [R1+0x16f8], R8 ;  /* 0x0016f80801007387 */ /* 0x0001e40000100a00 */
[----:B0-----:R-:W-:-:S02]  /*226a0*/  IMAD.MOV.U32 R8, RZ, RZ, R15 ;  /* 0x000000ffff087224 */ /* 0x001fc400078e000f */
[----:B------:R-:W3:Y:S01]  /*226b0*/  LDL.LU R15, [R1+0x17d8] ;  /* 0x0017d800010f7983 */ /* 0x000ee20000300800 */
[C---:B--2---:R-:W-:Y:S03]  /*226c0*/  HMMA.16816.F32 R24, R16.reuse, R12, R24 ;  /* 0x0000000c1018723c */ /* 0x044fe60000001818 */
[----:B------:R-:W2:Y:S04]  /*226d0*/  LDL.LU R9, [R1+0x74] ;  /* 0x0000740001097983 */ /* 0x000ea80000300800 */
[----:B------:R-:W2:Y:S04]  /*226e0*/  LDL.LU R10, [R1+0x78] ;  /* 0x00007800010a7983 */ /* 0x000ea80000300800 */
[----:B------:R-:W2:Y:S08]  /*226f0*/  LDL.LU R11, [R1+0x7c] ;  /* 0x00007c00010b7983 */ /* 0x000eb00000300800 */
[----:B------:R-:W-:Y:S04]  /*22700*/  STL.64 [R1+0x80], R24 ;  /* 0x0000801801007387 */ /* 0x000fe80000100a00 */
[----:B------:R0:W-:Y:S04]  /*22710*/  STL.64 [R1+0x88], R26 ;  /* 0x0000881a01007387 */ /* 0x0001e80000100a00 */
[----:B0-----:R-:W2:Y:S04]  /*22720*/  LDL.LU.64 R26, [R1+0x17d0] ;  /* 0x0017d000011a7983 */ /* 0x001ea80000300a00 */
[----:B------:R-:W2:Y:S04]  /*22730*/  LDL.LU.64 R24, [R1+0x17c8] ;  /* 0x0017c80001187983 */ /* 0x000ea80000300a00 */
[----:B---3--:R4:W-:Y:S04]  /*22740*/  STL.64 [R1+0x17a0], R14 ;  /* 0x0017a00e01007387 */ /* 0x0089e80000100a00 */
[----:B------:R-:W4:Y:S04]  /*22750*/  LDL.LU R12, [R1+0x20] ;  /* 0x00002000010c7983 */ /* 0x000f280000300800 */
[----:B------:R-:W4:Y:S01]  /*22760*/  LDL.LU R13, [R1+0x24] ;  /* 0x00002400010d7983 */ /* 0x000f220000300800 */
[C---:B--2---:R-:W-:Y:S08]  /*22770*/  HMMA.16816.F32 R4, R16.reuse, R24, R4 ;  /* 0x000000181004723c */ /* 0x044ff00000001804 */
[----:B----4-:R-:W-:Y:S01]  /*22780*/  HMMA.16816.F32 R12, R16, R12, R20 ;  /* 0x0000000c100c723c */ /* 0x010fe20000001814 */
[----:B------:R-:W2:Y:S04]  /*22790*/  LDL.LU.64 R22, [R1+0x17c0] ;  /* 0x0017c00001167983 */ /* 0x000ea80000300a00 */
[----:B------:R-:W3:Y:S04]  /*227a0*/  LDL.LU.64 R20, [R1+0x17b8] ;  /* 0x0017b80001147983 */ /* 0x000ee80000300a00 */
[----:B------:R0:W-:Y:S10]  /*227b0*/  STL.64 [R1+0x1788], R26 ;  /* 0x0017881a01007387 */ /* 0x0001f40000100a00 */
[----:B------:R-:W-:Y:S04]  /*227c0*/  STL.64 [R1+0xa0], R12 ;  /* 0x0000a00c01007387 */ /* 0x000fe80000100a00 */
[----:B------:R-:W-:Y:S04]  /*227d0*/  STL.64 [R1+0xa8], R14 ;  /* 0x0000a80e01007387 */ /* 0x000fe80000100a00 */
[----:B------:R-:W4:Y:S04]  /*227e0*/  LDL.LU R24, [R1+0x50] ;  /* 0x0000500001187983 */ /* 0x000f280000300800 */
[----:B------:R-:W4:Y:S04]  /*227f0*/  LDL.LU R25, [R1+0x54] ;  /* 0x0000540001197983 */ /* 0x000f280000300800 */
[----:B0-----:R-:W2:Y:S04]  /*22800*/  LDL.LU R26, [R1+0x58] ;  /* 0x00005800011a7983 */ /* 0x001ea80000300800 */
[----:B------:R-:W2:Y:S04]  /*22810*/  LDL.LU R27, [R1+0x5c] ;  /* 0x00005c00011b7983 */ /* 0x000ea80000300800 */
[----:B--2---:R-:W-:Y:S04]  /*22820*/  STL.64 [R1+0x1798], R26 ;  /* 0x0017981a01007387 */ /* 0x004fe80000100a00 */
[----:B----4-:R3:W-:Y:S02]  /*22830*/  STL.64 [R1+0x1790], R24 ;  /* 0x0017901801007387 */ /* 0x0107e40000100a00 */
[----:B---3--:R-:W-:-:S02]  /*22840*/  IMAD.MOV.U32 R24, RZ, RZ, R20 ;  /* 0x000000ffff187224 */ /* 0x008fc400078e0014 */
[----:B------:R-:W-:Y:S01]  /*22850*/  IMAD.MOV.U32 R25, RZ, RZ, R21 ;  /* 0x000000ffff197224 */ /* 0x000fe200078e0015 */
[----:B------:R-:W2:Y:S04]  /*22860*/  LDL.LU R20, [R1+0x17b4] ;  /* 0x0017b40001147983 */ /* 0x000ea80000300800 */
[----:B------:R-:W2:Y:S01]  /*22870*/  LDL.LU R21, [R1+0x17b0] ;  /* 0x0017b00001157983 */ /* 0x000ea20000300800 */
[----:B------:R-:W-:Y:S02]  /*22880*/  IMAD.MOV.U32 R26, RZ, RZ, R22 ;  /* 0x000000ffff1a7224 */ /* 0x000fe400078e0016 */
[----:B------:R-:W-:Y:S01]  /*22890*/  IMAD.MOV.U32 R27, RZ, RZ, R23 ;  /* 0x000000ffff1b7224 */ /* 0x000fe200078e0017 */
[----:B------:R-:W2:Y:S04]  /*228a0*/  LDL.LU R22, [R1+0x17ac] ;  /* 0x0017ac0001167983 */ /* 0x000ea80000300800 */
[----:B------:R-:W2:Y:S04]  /*228b0*/  LDL.LU R23, [R1+0x17a8] ;  /* 0x0017a80001177983 */ /* 0x000ea80000300800 */
[----:B------:R-:W2:Y:S04]  /*228c0*/  LDL.LU R18, [R1+0x8] ;  /* 0x0000080001127983 */ /* 0x000ea80000300800 */
[----:B------:R-:W2:Y:S04]  /*228d0*/  LDL.LU R19, [R1+0xc] ;  /* 0x00000c0001137983 */ /* 0x000ea80000300800 */
[----:B------:R0:W-:Y:S04]  /*228e0*/  STL.64 [R1+0x1758], R6 ;  /* 0x0017580601007387 */ /* 0x0001e80000100a00 */
[----:B------:R1:W-:Y:S04]  /*228f0*/  STL.64 [R1+0x1750], R4 ;  /* 0x0017500401007387 */ /* 0x0003e80000100a00 */
[----:B0-----:R-:W3:Y:S04]  /*22900*/  LDL.LU R6, [R1+0x28] ;  /* 0x0000280001067983 */ /* 0x001ee80000300800 */
[----:B------:R-:W3:Y:S01]  /*22910*/  LDL.LU R7, [R1+0x2c] ;  /* 0x00002c0001077983 */ /* 0x000ee20000300800 */
[----:B--2---:R-:W-:-:S15]  /*22920*/  HMMA.16816.F32 R12, R20, R18, R8 ;  /* 0x00000012140c723c */ /* 0x004fde0000001808 */
[----:B------:R-:W-:-:S04]  /*22930*/  NOP ;  /* 0x0000000000007918 */ /* 0x000fc80000000000 */
[----:B-1----:R-:W-:Y:S02]  /*22940*/  IMAD.MOV.U32 R5, RZ, RZ, R14 ;  /* 0x000000ffff057224 */ /* 0x002fe400078e000e */
[----:B------:R-:W-:Y:S02]  /*22950*/  IMAD.MOV.U32 R4, RZ, RZ, R15 ;  /* 0x000000ffff047224 */ /* 0x000fe400078e000f */
[----:B------:R-:W2:Y:S04]  /*22960*/  LDL.LU.64 R14, [R1+0x17a0] ;  /* 0x0017a000010e7983 */ /* 0x000ea80000300a00 */
[----:B------:R-:W-:Y:S04]  /*22970*/  STL.64 [R1+0x1780], R18 ;  /* 0x0017801201007387 */ /* 0x000fe80000100a00 */
[----:B------:R-:W4:Y:S04]  /*22980*/  LDL.LU R16, [R1+0x40] ;  /* 0x0000400001107983 */ /* 0x000f280000300800 */
[----:B------:R-:W4:Y:S01]  /*22990*/  LDL.LU R17, [R1+0x44] ;  /* 0x0000440001117983 */ /* 0x000f220000300800 */
[----:B--2---:R-:W-:-:S15]  /*229a0*/  HMMA.16816.F32 R24, R20, R14, R24 ;  /* 0x0000000e1418723c */ /* 0x004fde0000001818 */
[----:B------:R-:W-:-:S04]  /*229b0*/  NOP ;  /* 0x0000000000007918 */ /* 0x000fc80000000000 */
[----:B------:R-:W-:Y:S04]  /*229c0*/  STL.64 [R1+0x60], R24 ;  /* 0x0000601801007387 */ /* 0x000fe80000100a00 */
[----:B------:R0:W-:Y:S04]  /*229d0*/  STL.64 [R1+0x68], R26 ;  /* 0x0000681a01007387 */ /* 0x0001e80000100a00 */
[----:B0-----:R-:W3:Y:S04]  /*229e0*/  LDL.LU.64 R26, [R1+0x1798] ;  /* 0x00179800011a7983 */ /* 0x001ee80000300a00 */
[----:B------:R-:W3:Y:S01]  /*229f0*/  LDL.LU.64 R24, [R1+0x1790] ;  /* 0x0017900001187983 */ /* 0x000ee20000300a00 */
[----:B------:R-:W-:-:S02]  /*22a00*/  IMAD.MOV.U32 R9, RZ, RZ, R12 ;  /* 0x000000ffff097224 */ /* 0x000fc400078e000c */
[----:B------:R-:W-:Y:S01]  /*22a10*/  IMAD.MOV.U32 R8, RZ, RZ, R13 ;  /* 0x000000ffff087224 */ /* 0x000fe200078e000d */
[----:B---3--:R-:W-:-:S15]  /*22a20*/  HMMA.16816.F32 R24, R20, R6, R24 ;  /* 0x000000061418723c */ /* 0x008fde0000001818 */
[----:B------:R-:W-:-:S04]  /*22a30*/  NOP ;  /* 0x0000000000007918 */ /* 0x000fc80000000000 */
[----:B------:R-:W-:Y:S02]  /*22a40*/  IMAD.MOV.U32 R13, RZ, RZ, R26 ;  /* 0x000000ffff0d7224 */ /* 0x000fe400078e001a */
[----:B------:R-:W-:Y:S02]  /*22a50*/  IMAD.MOV.U32 R12, RZ, RZ, R27 ;  /* 0x000000ffff0c7224 */ /* 0x000fe400078e001b */
[----:B------:R-:W4:Y:S01]  /*22a60*/  LDL.LU.64 R26, [R1+0x1788] ;  /* 0x00178800011a7983 */ /* 0x000f220000300a00 */
[----:B------:R-:W-:Y:S02]  /*22a70*/  IMAD.MOV.U32 R18, RZ, RZ, R3 ;  /* 0x000000ffff127224 */ /* 0x000fe400078e0003 */
[----:B------:R-:W-:Y:S02]  /*22a80*/  IMAD.MOV.U32 R19, RZ, RZ, R2 ;  /* 0x000000ffff137224 */ /* 0x000fe400078e0002 */
[----:B------:R-:W-:Y:S02]  /*22a90*/  IMAD.MOV.U32 R0, RZ, RZ, R24 ;  /* 0x000000ffff007224 */ /* 0x000fe400078e0018 */
[----:B------:R-:W-:-:S03]  /*22aa0*/  IMAD.MOV.U32 R28, RZ, RZ, R25 ;  /* 0x000000ffff1c7224 */ /* 0x000fc600078e0019 */
[----:B----4-:R-:W-:Y:S01]  /*22ab0*/  HMMA.16816.F32 R20, R20, R26, R16 ;  /* 0x0000001a1414723c */ /* 0x010fe20000001810 */
[----:B------:R-:W2:Y:S01]  /*22ac0*/  LDL.LU.64 R18, [R1+0x1780] ;  /* 0x0017800001127983 */ /* 0x000ea20000300a00 */
[----:B------:R-:W-:Y:S02]  /*22ad0*/  IMAD.MOV.U32 R3, RZ, RZ, R26 ;  /* 0x000000ffff037224 */ /* 0x000fe400078e001a */
[----:B------:R-:W-:Y:S02]  /*22ae0*/  IMAD.MOV.U32 R2, RZ, RZ, R27 ;  /* 0x000000ffff027224 */ /* 0x000fe400078e001b */
[----:B------:R-:W2:Y:S04]  /*22af0*/  LDL.LU.64 R26, [R1+0x1778] ;  /* 0x00177800011a7983 */ /* 0x000ea80000300a00 */
[----:B------:R-:W2:Y:S09]  /*22b00*/  LDL.LU.64 R24, [R1+0x1770] ;  /* 0x0017700001187983 */ /* 0x000eb20000300a00 */
[----:B------:R0:W-:Y:S01]  /*22b10*/  STL.64 [R1+0x40], R20 ;  /* 0x0000401401007387 */ /* 0x0001e20000100a00 */
[----:B------:R-:W-:-:S02]  /*22b20*/  IMAD.MOV.U32 R11, RZ, RZ, R22 ;  /* 0x000000ffff0b7224 */ /* 0x000fc400078e0016 */
[----:B------:R-:W-:Y:S01]  /*22b30*/  IMAD.MOV.U32 R10, RZ, RZ, R23 ;  /* 0x000000ffff0a7224 */ /* 0x000fe200078e0017 */
[----:B0-----:R-:W2:Y:S04]  /*22b40*/  LDL.LU R20, [R1+0x30] ;  /* 0x0000300001147983 */ /* 0x001ea80000300800 */
[----:B------:R-:W2:Y:S04]  /*22b50*/  LDL.LU R21, [R1+0x34] ;  /* 0x0000340001157983 */ /* 0x000ea80000300800 */
[----:B------:R-:W2:Y:S04]  /*22b60*/  LDL.LU R22, [R1+0x38] ;  /* 0x0000380001167983 */ /* 0x000ea80000300800 */
[----:B------:R-:W2:Y:S02]  /*22b70*/  LDL.LU R23, [R1+0x3c] ;  /* 0x00003c0001177983 */ /* 0x000ea40000300800 */
[----:B--2---:R-:W-:Y:S02]  /*22b80*/  HMMA.16816.F32 R20, R24, R18, R20 ;  /* 0x000000121814723c */ /* 0x004fe40000001814 */
[----:B------:R-:W0:-:S15]  /*22b90*/  LDSM.16.MT88.4 R16, [R29+UR5+0x10c00] ;  /* 0x010c00051d10783b */ /* 0x000e1e0008004200 */
[----:B------:R-:W-:Y:S02]  /*22ba0*/  NOP ;  /* 0x0000000000007918 */ /* 0x000fe40000000000 */
[----:B------:R-:W-:Y:S04]  /*22bb0*/  STL.64 [R1+0x1710], R22 ;  /* 0x0017101601007387 */ /* 0x000fe80000100a00 */
[----:B------:R1:W-:Y:S04]  /*22bc0*/  STL.64 [R1+0x1708], R20 ;  /* 0x0017081401007387 */ /* 0x0003e80000100a00 */
[----:B-1----:R-:W2:Y:S04]  /*22bd0*/  LDL.LU R20, [R1+0x80] ;  /* 0x0000800001147983 */ /* 0x002ea80000300800 */
[----:B------:R-:W2:Y:S04]  /*22be0*/  LDL.LU R21, [R1+0x84] ;  /* 0x0000840001157983 */ /* 0x000ea80000300800 */
[----:B------:R-:W2:Y:S04]  /*22bf0*/  LDL.LU R22, [R1+0x88] ;  /* 0x0000880001167983 */ /* 0x000ea80000300800 */
[----:B------:R-:W2:Y:S04]  /*22c00*/  LDL.LU R23, [R1+0x8c] ;  /* 0x00008c0001177983 */ /* 0x000ea80000300800 */
[----:B------:R-:W-:Y:S04]  /*22c10*/  STL [R1+0x16e8], R29 ;  /* 0x0016e81d01007387 */ /* 0x000fe80000100800 */
[----:B0-----:R-:W-:Y:S04]  /*22c20*/  STL.64 [R1+0x16b0], R18 ;  /* 0x0016b01201007387 */ /* 0x001fe80000100a00 */
[----:B------:R0:W-:Y:S04]  /*22c30*/  STL.64 [R1+0x16a8], R16 ;  /* 0x0016a81001007387 */ /* 0x0001e80000100a00 */
[----:B0-----:R-:W3:Y:S04]  /*22c40*/  LDL.LU R16, [R1+0xe0] ;  /* 0x0000e00001107983 */ /* 0x001ee80000300800 */
[----:B------:R-:W3:Y:S01]  /*22c50*/  LDL.LU R17, [R1+0xe4] ;  /* 0x0000e40001117983 */ /* 0x000ee20000300800 */
[----:B--2---:R-:W-:Y:S03]  /*22c60*/  HMMA.16816.F32 R20, R24, R14, R20 ;  /* 0x0000000e1814723c */ /* 0x004fe60000001814 */
[----:B---3--:R0:W-:Y:S04]  /*22c70*/  STL.64 [R1+0x1760], R16 ;  /* 0x0017601001007387 */ /* 0x0081e80000100a00 */
[----:B0-----:R-:W2:Y:S04]  /*22c80*/  LDL.LU R16, [R1+0xa0] ;  /* 0x0000a00001107983 */ /* 0x001ea80000300800 */
[----:B------:R-:W2:Y:S04]  /*22c90*/  LDL.LU R17, [R1+0xa4] ;  /* 0x0000a40001117983 */ /* 0x000ea80000300800 */
[----:B------:R-:W2:Y:S04]  /*22ca0*/  LDL.LU R18, [R1+0xa8] ;  /* 0x0000a80001127983 */ /* 0x000ea80000300800 */
[----:B------:R-:W2:Y:S04]  /*22cb0*/  LDL.LU R19, [R1+0xac] ;  /* 0x0000ac0001137983 */ /* 0x000ea80000300800 */
[----:B------:R0:W-:Y:S04]  /*22cc0*/  STL.64 [R1+0x30], R20 ;  /* 0x0000301401007387 */ /* 0x0001e80000100a00 */
[----:B------:R1:W-:Y:S01]  /*22cd0*/  STL.64 [R1+0x38], R22 ;  /* 0x0000381601007387 */ /* 0x0003e20000100a00 */
[----:B0-----:R-:W-:-:S02]  /*22ce0*/  IMAD.MOV.U32 R20, RZ, RZ, R0 ;  /* 0x000000ffff147224 */ /* 0x001fc400078e0000 */
[----:B-1----:R-:W-:Y:S02]  /*22cf0*/  IMAD.MOV.U32 R22, RZ, RZ, R13 ;  /* 0x000000ffff167224 */ /* 0x002fe400078e000d */
[----:B------:R-:W-:Y:S02]  /*22d00*/  IMAD.MOV.U32 R23, RZ, RZ, R12 ;  /* 0x000000ffff177224 */ /* 0x000fe400078e000c */
[----:B------:R-:W-:Y:S01]  /*22d10*/  IMAD.MOV.U32 R21, RZ, RZ, R28 ;  /* 0x000000ffff157224 */ /* 0x000fe200078e001c */
[----:B------:R-:W3:Y:S04]  /*22d20*/  LDL.LU R0, [R1+0x1768] ;  /* 0x0017680001007983 */ /* 0x000ee80000300800 */
[----:B------:R-:W-:Y:S04]  /*22d30*/  STL.64 [R1+0x1720], R22 ;  /* 0x0017201601007387 */ /* 0x000fe80000100a00 */
[----:B------:R0:W-:Y:S04]  /*22d40*/  STL.64 [R1+0x1718], R20 ;  /* 0x0017181401007387 */ /* 0x0001e80000100a00 */
[----:B0-----:R-:W4:Y:S01]  /*22d50*/  LDL.LU.64 R20, [R1+0xc0] ;  /* 0x0000c00001147983 */ /* 0x001f220000300a00 */
[----:B------:R-:W-:-:S02]  /*22d60*/  IMAD.MOV.U32 R22, RZ, RZ, R5 ;  /* 0x000000ffff167224 */ /* 0x000fc400078e0005 */
[----:B------:R-:W-:Y:S01]  /*22d70*/  IMAD.MOV.U32 R23, RZ, RZ, R4 ;  /* 0x000000ffff177224 */ /* 0x000fe200078e0004 */
[----:B---3--:R-:W0:Y:S04]  /*22d80*/  LDSM.16.MT88.4 R12, [R0+UR5+0x10c00] ;  /* 0x010c0005000c783b */ /* 0x008e280008004200 */
[----:B----4-:R1:W-:Y:S02]  /*22d90*/  STL.64 [R1+0x1728], R20 ;  /* 0x0017281401007387 */ /* 0x0103e40000100a00 */
[----:B-1----:R-:W-:Y:S02]  /*22da0*/  IMAD.MOV.U32 R20, RZ, RZ, R9 ;  /* 0x000000ffff147224 */ /* 0x002fe400078e0009 */
[----:B------:R-:W-:Y:S02]  /*22db0*/  IMAD.MOV.U32 R21, RZ, RZ, R8 ;  /* 0x000000ffff157224 */ /* 0x000fe400078e0008 */
[----:B------:R-:W3:Y:S01]  /*22dc0*/  LDL.LU.64 R8, [R1+0xf0] ;  /* 0x0000f00001087983 */ /* 0x000ee20000300a00 */
[----:B--2---:R-:W-:Y:S03]  /*22dd0*/  HMMA.16816.F32 R4, R24, R6, R16 ;  /* 0x000000061804723c */ /* 0x004fe60000001810 */
[----:B------:R-:W-:-:S15]  /*22de0*/  STL.64 [R1+0x1738], R10 ;  /* 0x0017380a01007387 */ /* 0x000fde0000100a00 */
[----:B------:R-:W-:Y:S01]  /*22df0*/  NOP ;  /* 0x0000000000007918 */ /* 0x000fe20000000000 */
[----:B------:R-:W-:Y:S01]  /*22e00*/  IMAD.MOV.U32 R28, RZ, RZ, R6 ;  /* 0x000000ffff1c7224 */ /* 0x000fe200078e0006 */
[----:B---3--:R1:W-:Y:S04]  /*22e10*/  STL.64 [R1+0x1730], R8 ;  /* 0x0017300801007387 */ /* 0x0083e80000100a00 */
[----:B-1----:R-:W2:Y:S04]  /*22e20*/  LDL.LU.64 R8, [R1+0xb0] ;  /* 0x0000b00001087983 */ /* 0x002ea80000300a00 */
[----:B------:R-:W-:Y:S04]  /*22e30*/  STL [R1+0x16e4], R0 ;  /* 0x0016e40001007387 */ /* 0x000fe80000100800 */
[----:B0-----:R-:W-:Y:S04]  /*22e40*/  STL [R1+0x1658], R12 ;  /* 0x0016580c01007387 */ /* 0x001fe80000100800 */
[----:B------:R-:W-:Y:S04]  /*22e50*/  STL [R1+0x1654], R13 ;  /* 0x0016540d01007387 */ /* 0x000fe80000100800 */
[----:B------:R0:W-:Y:S04]  /*22e60*/  STL [R1+0x1650], R14 ;  /* 0x0016500e01007387 */ /* 0x0001e80000100800 */
[----:B------:R1:W-:Y:S04]  /*22e70*/  STL [R1+0x164c], R15 ;  /* 0x00164c0f01007387 */ /* 0x0003e80000100800 */
[----:B------:R-:W3:Y:S04]  /*22e80*/  LDL.LU.64 R16, [R1+0x1760] ;  /* 0x0017600001107983 */ /* 0x000ee80000300a00 */
[----:B------:R4:W-:Y:S01]  /*22e90*/  STL [R1+0x24], R5 ;  /* 0x0000240501007387 */ /* 0x0009e20000100800 */
[----:B0-----:R-:W-:-:S02]  /*22ea0*/  IMAD.MOV.U32 R14, RZ, RZ, R3 ;  /* 0x000000ffff0e7224 */ /* 0x001fc400078e0003 */
[----:B-1----:R-:W-:Y:S02]  /*22eb0*/  IMAD.MOV.U32 R15, RZ, RZ, R2 ;  /* 0x000000ffff0f7224 */ /* 0x002fe400078e0002 */
[----:B------:R-:W-:Y:S02]  /*22ec0*/  IMAD.MOV.U32 R3, RZ, RZ, R7 ;  /* 0x000000ffff037224 */ /* 0x000fe400078e0007 */
[----:B------:R-:W-:Y:S01]  /*22ed0*/  IMAD.MOV.U32 R2, RZ, RZ, R4 ;  /* 0x000000ffff027224 */ /* 0x000fe200078e0004 */
[----:B------:R-:W2:Y:S04]  /*22ee0*/  LDL.LU.64 R6, [R1+0x1758] ;  /* 0x0017580001067983 */ /* 0x000ea80000300a00 */
[----:B----4-:R-:W2:Y:S04]  /*22ef0*/  LDL.LU.64 R4, [R1+0x1750] ;  /* 0x0017500001047983 */ /* 0x010ea80000300a00 */
[----:B------:R-:W-:Y:S04]  /*22f00*/  STL [R1+0x16f0], R3 ;  /* 0x0016f00301007387 */ /* 0x000fe80000100800 */
[----:B------:R-:W-:Y:S01]  /*22f10*/  STL [R1+0x16ec], R28 ;  /* 0x0016ec1c01007387 */ /* 0x000fe20000100800 */
[----:B--2---:R-:W-:Y:S03]  /*22f20*/  HMMA.16816.F32 R24, R24, R14, R4 ;  /* 0x0000000e1818723c */ /* 0x004fe60000001804 */
[----:B------:R-:W2:Y:S04]  /*22f30*/  LDL.LU.64 R6, [R1+0x1748] ;  /* 0x0017480001067983 */ /* 0x000ea80000300a00 */
[----:B------:R-:W2:-:S12]  /*22f40*/  LDL.LU.64 R4, [R1+0x1740] ;  /* 0x0017400001047983 */ /* 0x000e980000300a00 */
[----:B------:R-:W-:Y:S02]  /*22f50*/  IMAD.MOV.U32 R19, RZ, RZ, R24 ;  /* 0x000000ffff137224 */ /* 0x000fe400078e0018 */
[----:B------:R-:W-:Y:S02]  /*22f60*/  IMAD.MOV.U32 R14, RZ, RZ, R26 ;  /* 0x000000ffff0e7224 */ /* 0x000fe400078e001a */
[----:B------:R-:W-:Y:S02]  /*22f70*/  IMAD.MOV.U32 R15, RZ, RZ, R27 ;  /* 0x000000ffff0f7224 */ /* 0x000fe400078e001b */
[----:B------:R-:W-:Y:S01]  /*22f80*/  IMAD.MOV.U32 R18, RZ, RZ, R25 ;  /* 0x000000ffff127224 */ /* 0x000fe200078e0019 */
[----:B------:R-:W4:Y:S04]  /*22f90*/  LDL.LU R24, [R1+0x60] ;  /* 0x0000600001187983 */ /* 0x000f280000300800 */
[----:B------:R-:W4:Y:S04]  /*22fa0*/  LDL.LU R25, [R1+0x64] ;  /* 0x0000640001197983 */ /* 0x000f280000300800 */
[----:B------:R-:W4:Y:S04]  /*22fb0*/  LDL.LU R26, [R1+0x68] ;  /* 0x00006800011a7983 */ /* 0x000f280000300800 */
[----:B------:R-:W4:Y:S04]  /*22fc0*/  LDL.LU R27, [R1+0x6c] ;  /* 0x00006c00011b7983 */ /* 0x000f280000300800 */
[----:B------:R0:W-:Y:S04]  /*22fd0*/  STL.64 [R1+0x16d8], R14 ;  /* 0x0016d80e01007387 */ /* 0x0001e80000100a00 */
[----:B------:R-:W3:Y:S01]  /*22fe0*/  LDL.LU.64 R10, [R1+0x1738] ;  /* 0x00173800010a7983 */ /* 0x000ee20000300a00 */
[----:B0-----:R-:W-:-:S02]  /*22ff0*/  IMAD.MOV.U32 R15, RZ, RZ, R8 ;  /* 0x000000ffff0f7224 */ /* 0x001fc400078e0008 */
[----:B------:R-:W-:Y:S01]  /*23000*/  IMAD.MOV.U32 R14, RZ, RZ, R9 ;  /* 0x000000ffff0e7224 */ /* 0x000fe200078e0009 */
[----:B--2---:R-:W-:Y:S01]  /*23010*/  HMMA.16816.F32 R20, R4, R8, R20 ;  /* 0x000000080414723c */ /* 0x004fe20000001814 */
[----:B------:R-:W2:-:S15]  /*23020*/  LDL.LU.64 R8, [R1+0x1730] ;  /* 0x0017300001087983 */ /* 0x000e9e0000300a00 */
[----:B------:R-:W-:-:S03]  /*23030*/  NOP ;  /* 0x0000000000007918 */ /* 0x000fc60000000000 */
[----:B------:R-:W-:Y:S02]  /*23040*/  IMAD.MOV.U32 R3, RZ, RZ, R20 ;  /* 0x000000ffff037224 */ /* 0x000fe400078e0014 */
[----:B------:R-:W-:Y:S02]  /*23050*/  IMAD.MOV.U32 R28, RZ, RZ, R21 ;  /* 0x000000ffff1c7224 */ /* 0x000fe400078e0015 */
[----:B------:R-:W4:Y:S01]  /*23060*/  LDL.LU.64 R20, [R1+0x1728] ;  /* 0x0017280001147983 */ /* 0x000f220000300a00 */
[----:B------:R-:W-:Y:S02]  /*23070*/  IMAD.MOV.U32 R29, RZ, RZ, R22 ;  /* 0x000000ffff1d7224 */ /* 0x000fe400078e0016 */
[----:B------:R-:W-:Y:S02]  /*23080*/  IMAD.MOV.U32 R0, RZ, RZ, R23 ;  /* 0x000000ffff007224 */ /* 0x000fe400078e0017 */
[----:B------:R-:W3:Y:S01]  /*23090*/  LDL.LU.64 R22, [R1+0x1720] ;  /* 0x0017200001167983 */ /* 0x000ee20000300a00 */
[----:B----4-:R-:W-:Y:S01]  /*230a0*/  HMMA.16816.F32 R24, R4, R20, R24 ;  /* 0x000000140418723c */ /* 0x010fe20000001818 */
[----:B------:R-:W-:-:S02]  /*230b0*/  IMAD.MOV.U32 R13, RZ, RZ, R20 ;  /* 0x000000ffff0d7224 */ /* 0x000fc400078e0014 */
[----:B------:R-:W-:Y:S02]  /*230c0*/  IMAD.MOV.U32 R12, RZ, RZ, R21 ;  /* 0x000000ffff0c7224 */ /* 0x000fe400078e0015 */
[----:B------:R-:W3:-:S14]  /*230d0*/  LDL.LU.64 R20, [R1+0x1718] ;  /* 0x0017180001147983 */ /* 0x000edc0000300a00 */
[----:B------:R-:W-:Y:S04]  /*230e0*/  STL.64 [R1+0x1698], R26 ;  /* 0x0016981a01007387 */ /* 0x000fe80000100a00 */
[----:B------:R-:W-:Y:S01]  /*230f0*/  STL.64 [R1+0x1690], R24 ;  /* 0x0016901801007387 */ /* 0x000fe20000100a00 */
[----:B---3--:R-:W-:-:S15]  /*23100*/  HMMA.16816.F32 R20, R4, R16, R20 ;  /* 0x000000100414723c */ /* 0x008fde0000001814 */
[----:B------:R-:W-:-:S04]  /*23110*/  NOP ;  /* 0x0000000000007918 */ /* 0x000fc80000000000 */
[----:B------:R-:W-:Y:S04]  /*23120*/  STL.64 [R1+0x80], R20 ;  /* 0x0000801401007387 */ /* 0x000fe80000100a00 */
[----:B------:R0:W-:Y:S04]  /*23130*/  STL.64 [R1+0x88], R22 ;  /* 0x0000881601007387 */ /* 0x0001e80000100a00 */
[----:B0-----:R-:W3:Y:S04]  /*23140*/  LDL.LU.64 R22, [R1+0x1710] ;  /* 0x0017100001167983 */ /* 0x001ee80000300a00 */
[----:B------:R-:W3:Y:S04]  /*23150*/  LDL.LU.64 R20, [R1+0x1708] ;  /* 0x0017080001147983 */ /* 0x000ee80000300a00 */
[----:B------:R-:W-:Y:S04]  /*23160*/  STL.64 [R1+0x16d0], R18 ;  /* 0x0016d01201007387 */ /* 0x000fe80000100a00 */
[----:B------:R0:W-:Y:S04]  /*23170*/  STL.64 [R1+0x16c8], R16 ;  /* 0x0016c81001007387 */ /* 0x0001e80000100a00 */
[----:B0-----:R-:W2:Y:S04]  /*23180*/  LDL.LU R16, [R1+0x40] ;  /* 0x0000400001107983 */ /* 0x001ea80000300800 */
[----:B------:R-:W2:Y:S01]  /*23190*/  LDL.LU R17, [R1+0x44] ;  /* 0x0000440001117983 */ /* 0x000ea20000300800 */
[----:B------:R-:W-:-:S02]  /*231a0*/  IMAD.MOV.U32 R18, RZ, RZ, R11 ;  /* 0x000000ffff127224 */ /* 0x000fc400078e000b */
[----:B------:R-:W-:-:S07]  /*231b0*/  IMAD.MOV.U32 R19, RZ, RZ, R10 ;  /* 0x000000ffff137224 */ /* 0x000fce00078e000a */
[----:B--2---:R-:W-:Y:S01]  /*231c0*/  HMMA.16816.F32 R4, R4, R8, R16 ;  /* 0x000000080404723c */ /* 0x004fe20000001810 */
[----:B------:R-:W-:Y:S02]  /*231d0*/  IMAD.MOV.U32 R19, RZ, RZ, R8 ;  /* 0x000000ffff137224 */ /* 0x000fe400078e0008 */
[----:B------:R-:W-:-:S15]  /*231e0*/  IMAD.MOV.U32 R18, RZ, RZ, R9 ;  /* 0x000000ffff127224 */ /* 0x000fde00078e0009 */
[----:B------:R-:W-:Y:S01]  /*231f0*/  NOP ;  /* 0x0000000000007918 */ /* 0x000fe20000000000 */
[----:B------:R-:W-:Y:S04]  /*23200*/  STL.64 [R1+0x60], R4 ;  /* 0x0000600401007387 */ /* 0x000fe80000100a00 */
[----:B------:R3:W-:Y:S04]  /*23210*/  STL.64 [R1+0x68], R6 ;  /* 0x0000680601007387 */ /* 0x0007e80000100a00 */
[----:B------:R-:W3:Y:S04]  /*23220*/  LDL.LU.64 R10, [R1+0x1700] ;  /* 0x00170000010a7983 */ /* 0x000ee80000300a00 */
[----:B------:R-:W3:Y:S01]  /*23230*/  LDL.LU.64 R8, [R1+0x16f8] ;  /* 0x0016f80001087983 */ /* 0x000ee20000300a00 */
[----:B------:R-:W-:-:S02]  /*23240*/  IMAD.MOV.U32 R24, RZ, RZ, R15 ;  /* 0x000000ffff187224 */ /* 0x000fc400078e000f */
[----:B------:R-:W-:Y:S02]  /*23250*/  IMAD.MOV.U32 R25, RZ, RZ, R14 ;  /* 0x000000ffff197224 */ /* 0x000fe400078e000e */
[----:B------:R-:W-:Y:S02]  /*23260*/  IMAD.MOV.U32 R17, RZ, RZ, R12 ;  /* 0x000000ffff117224 */ /* 0x000fe400078e000c */
[----:B------:R-:W-:Y:S02]  /*23270*/  IMAD.MOV.U32 R16, RZ, RZ, R13 ;  /* 0x000000ffff107224 */ /* 0x000fe400078e000d */
[----:B------:R-:W-:Y:S02]  /*23280*/  IMAD.MOV.U32 R26, RZ, RZ, R29 ;  /* 0x000000ffff1a7224 */ /* 0x000fe400078e001d */
[----:B------:R-:W-:Y:S01]  /*23290*/  IMAD.MOV.U32 R27, RZ, RZ, R0 ;  /* 0x000000ffff1b7224 */ /* 0x000fe200078e0000 */
[----:B---3--:R-:W-:Y:S01]  /*232a0*/  HMMA.16816.F32 R4, R8, R24, R20 ;  /* 0x000000180804723c */ /* 0x008fe20000001814 */
[----:B------:R-:W-:-:S02]  /*232b0*/  IMAD.MOV.U32 R24, RZ, RZ, R3 ;  /* 0x000000ffff187224 */ /* 0x000fc400078e0003 */
[----:B------:R-:W-:-:S15]  /*232c0*/  IMAD.MOV.U32 R25, RZ, RZ, R28 ;  /* 0x000000ffff197224 */ /* 0x000fde00078e001c */
[----:B------:R-:W-:Y:S01]  /*232d0*/  NOP ;  /* 0x0000000000007918 */ /* 0x000fe20000000000 */
[----:B------:R-:W-:Y:S04]  /*232e0*/  STL.64 [R1+0x50], R4 ;  /* 0x0000500401007387 */ /* 0x000fe80000100a00 */
[----:B------:R-:W-:Y:S04]  /*232f0*/  STL.64 [R1+0x58], R6 ;  /* 0x0000580601007387 */ /* 0x000fe80000100a00 */
[----:B------:R-:W2:Y:S04]  /*23300*/  LDL.LU R12, [R1+0x30] ;  /* 0x00003000010c7983 */ /* 0x000ea80000300800 */
[----:B------:R-:W2:Y:S04]  /*23310*/  LDL.LU R13, [R1+0x34] ;  /* 0x00003400010d7983 */ /* 0x000ea80000300800 */
[----:B------:R-:W2:Y:S04]  /*23320*/  LDL.LU R14, [R1+0x38] ;  /* 0x00003800010e7983 */ /* 0x000ea80000300800 */
[----:B------:R-:W2:Y:S04]  /*23330*/  LDL.LU R15, [R1+0x3c] ;  /* 0x00003c00010f7983 */ /* 0x000ea80000300800 */
[----:B------:R-:W3:Y:S04]  /*23340*/  LDL.LU R3, [R1+0x16f0] ;  /* 0x0016f00001037983 */ /* 0x000ee80000300800 */
[----:B------:R-:W4:Y:S04]  /*23350*/  LDL.LU R28, [R1+0x16ec] ;  /* 0x0016ec00011c7983 */ /* 0x000f280000300800 */
[----:B------:R-:W2:Y:S04]  /*23360*/  LDL.LU R29, [R1+0x16e8] ;  /* 0x0016e800011d7983 */ /* 0x000ea80000300800 */
[----:B------:R-:W3:Y:S04]  /*23370*/  LDL.LU R0, [R1+0x16e4] ;  /* 0x0016e40001007983 */ /* 0x000ee80000300800 */
[----:B------:R-:W-:Y:S04]  /*23380*/  STL.64 [R1+0x16c0], R26 ;  /* 0x0016c01a01007387 */ /* 0x000fe80000100a00 */
[----:B------:R0:W-:Y:S02]  /*23390*/  STL.64 [R1+0x16b8], R24 ;  /* 0x0016b81801007387 */ /* 0x0001e40000100a00 */
[----:B0-----:R-:W-:-:S02]  /*233a0*/  IMAD.MOV.U32 R24, RZ, RZ, R2 ;  /* 0x000000ffff187224 */ /* 0x001fc400078e0002 */
[----:B------:R-:W3:Y:S04]  /*233b0*/  LDL.LU R2, [R1+0x16e0] ;  /* 0x0016e00001027983 */ /* 0x000ee80000300800 */
[----:B------:R-:W4:Y:S04]  /*233c0*/  LDL.LU R25, [R1+0x24] ;  /* 0x0000240001197983 */ /* 0x000f280000300800 */
[----:B--2---:R-:W0:Y:S04]  /*233d0*/  LDSM.16.MT88.4 R20, [R29+UR5+0x11000] ;  /* 0x011000051d14783b */ /* 0x004e280008004200 */
[----:B---3--:R-:W1:Y:S04]  /*233e0*/  LDSM.16.M88.4 R4, [R2+UR5+0x80] ;  /* 0x000080050204783b */ /* 0x008e680008000200 */
[----:B------:R-:W-:Y:S04]  /*233f0*/  STL [R1+0x1644], R29 ;  /* 0x0016441d01007387 */ /* 0x000fe80000100800 */
[----:B0-----:R-:W-:Y:S04]  /*23400*/  STL [R1+0x15fc], R22 ;  /* 0x0015fc1601007387 */ /* 0x001fe80000100800 */
[----:B------:R0:W-:Y:S04]  /*23410*/  STL [R1+0x15f8], R23 ;  /* 0x0015f81701007387 */ /* 0x0001e80000100800 */
[----:B------:R-:W-:Y:S04]  /*23420*/  STL.64 [R1+0x16a0], R20 ;  /* 0x0016a01401007387 */ /* 0x000fe80000100a00 */
[----:B0-----:R-:W2:Y:S04]  /*23430*/  LDL.LU.64 R22, [R1+0xb8] ;  /* 0x0000b80001167983 */ /* 0x001ea80000300a00 */
[----:B-1----:R-:W-:Y:S04]  /*23440*/  STL.64 [R1+0xa0], R4 ;  /* 0x0000a00401007387 */ /* 0x002fe80000100a00 */
[----:B------:R-:W-:Y:S04]  /*23450*/  STL.64 [R1+0xa8], R6 ;  /* 0x0000a80601007387 */ /* 0x000fe80000100a00 */
[----:B------:R-:W0:Y:S04]  /*23460*/  LDSM.16.M88.4 R4, [R2+UR5+0x4080] ;  /* 0x004080050204783b */ /* 0x000e280008000200 */
[----:B0-----:R-:W-:Y:S04]  /*23470*/  STL.64 [R1+0xd0], R4 ;  /* 0x0000d00401007387 */ /* 0x001fe80000100a00 */
[----:B------:R-:W-:Y:S04]  /*23480*/  STL.64 [R1+0xd8], R6 ;  /* 0x0000d80601007387 */ /* 0x000fe80000100a00 */
[----:B------:R-:W0:Y:S04]  /*23490*/  LDSM.16.M88.4 R4, [R2+UR5+0x8080] ;  /* 0x008080050204783b */ /* 0x000e280008000200 */
[----:B0-----:R-:W-:Y:S04]  /*234a0*/  STL.64 [R1+0x100], R4 ;  /* 0x0001000401007387 */ /* 0x001fe80000100a00 */
[----:B------:R-:W-:Y:S04]  /*234b0*/  STL.64 [R1+0x108], R6 ;  /* 0x0001080601007387 */ /* 0x000fe80000100a00 */
[----:B------:R-:W0:Y:S01]  /*234c0*/  LDSM.16.M88.4 R4, [R2+UR5+0xc080] ;  /* 0x00c080050204783b */ /* 0x000e220008000200 */
[----:B------:R-:W-:-:S02]  /*234d0*/  IMAD.MOV.U32 R27, RZ, RZ, R3 ;  /* 0x000000ffff1b7224 */ /* 0x000fc400078e0003 */
[----:B0-----:R-:W-:Y:S01]  /*234e0*/  IMAD.MOV.U32 R3, RZ, RZ, R6 ;  /* 0x000000ffff037224 */ /* 0x001fe200078e0006 */
[----:B------:R-:W-:Y:S01]  /*234f0*/  STL.64 [R1+0x110], R4 ;  /* 0x0001100401007387 */ /* 0x000fe20000100a00 */
[----:B------:R-:W-:-:S03]  /*23500*/  IMAD.MOV.U32 R2, RZ, RZ, R7 ;  /* 0x000000ffff027224 */ /* 0x000fc600078e0007 */
[----:B------:R-:W0:Y:S04]  /*23510*/  LDSM.16.MT88.4 R4, [R0+UR5+0x11000] ;  /* 0x011000050004783b */ /* 0x000e280008004200 */
[----:B------:R-:W-:Y:S04]  /*23520*/  STL [R1+0x15b4], R2 ;  /* 0x0015b40201007387 */ /* 0x000fe80000100800 */
[----:B------:R-:W-:Y:S04]  /*23530*/  STL [R1+0x15b0], R3 ;  /* 0x0015b00301007387 */ /* 0x000fe80000100800 */
[----:B------:R-:W-:Y:S04]  /*23540*/  STL [R1+0x1648], R0 ;  /* 0x0016480001007387 */ /* 0x000fe80000100800 */
[----:B0-----:R-:W-:Y:S04]  /*23550*/  STL [R1+0x15b8], R7 ;  /* 0x0015b80701007387 */ /* 0x001fe80000100800 */
[----:B------:R-:W-:Y:S04]  /*23560*/  STL [R1+0x1640], R6 ;  /* 0x0016400601007387 */ /* 0x000fe80000100800 */
[----:B------:R0:W-:Y:S02]  /*23570*/  STL.64 [R1+0x1638], R4 ;  /* 0x0016380401007387 */ /* 0x0001e40000100a00 */
[----:B0-----:R-:W-:-:S02]  /*23580*/  IMAD.MOV.U32 R4, RZ, RZ, R19 ;  /* 0x000000ffff047224 */ /* 0x001fc400078e0013 */
[----:B------:R-:W-:Y:S02]  /*23590*/  IMAD.MOV.U32 R5, RZ, RZ, R18 ;  /* 0x000000ffff057224 */ /* 0x000fe400078e0012 */
[----:B------:R-:W-:Y:S01]  /*235a0*/  HMMA.16816.F32 R16, R8, R16, R12 ;  /* 0x000000100810723c */ /* 0x000fe2000000180c */
[----:B------:R-:W3:-:S15]  /*235b0*/  LDL.LU.64 R14, [R1+0x16d8] ;  /* 0x0016d800010e7983 */ /* 0x000ede0000300a00 */
[----:B------:R-:W-:-:S03]  /*235c0*/  NOP ;  /* 0x0000000000007918 */ /* 0x000fc60000000000 */
[----:B------:R-:W-:Y:S01]  /*235d0*/  IMAD.MOV.U32 R12, RZ, RZ, R18 ;  /* 0x000000ffff0c7224 */ /* 0x000fe200078e0012 */
[----:B------:R0:W-:Y:S01]  /*235e0*/  STL.64 [R1+0x70], R16 ;  /* 0x0000701001007387 */ /* 0x0001e20000100a00 */
[----:B------:R-:W-:-:S03]  /*235f0*/  IMAD.MOV.U32 R13, RZ, RZ, R19 ;  /* 0x000000ffff0d7224 */ /* 0x000fc600078e0013 */
[----:B------:R-:W2:Y:S04]  /*23600*/  LDL.LU.64 R18, [R1+0x16d0] ;  /* 0x0016d00001127983 */ /* 0x000ea80000300a00 */
[----:B0-----:R-:W3:Y:S01]  /*23610*/  LDL.LU.64 R16, [R1+0x16c8] ;  /* 0x0016c80001107983 */ /* 0x001ee20000300a00 */
[----:B----4-:R-:W-:-:S03]  /*23620*/  IMAD.MOV.U32 R26, RZ, RZ, R28 ;  /* 0x000000ffff1a7224 */ /* 0x010fc600078e001c */
[----:B------:R-:W-:Y:S04]  /*23630*/  STL [R1+0x1668], R13 ;  /* 0x0016680d01007387 */ /* 0x000fe80000100800 */
[----:B------:R2:W-:Y:S02]  /*23640*/  STL [R1+0x1664], R12 ;  /* 0x0016640c01007387 */ /* 0x0005e40000100800 */
[----:B--2---:R-:W-:Y:S02]  /*23650*/  IMAD.MOV.U32 R12, RZ, RZ, R19 ;  /* 0x000000ffff0c7224 */ /* 0x004fe400078e0013 */
[----:B------:R-:W-:Y:S02]  /*23660*/  IMAD.MOV.U32 R13, RZ, RZ, R18 ;  /* 0x000000ffff0d7224 */ /* 0x000fe400078e0012 */
[----:B---3--:R-:W-:Y:S01]  /*23670*/  HMMA.16816.F32 R16, R8, R16, R24 ;  /* 0x000000100810723c */ /* 0x008fe20000001818 */
[----:B------:R-:W2:Y:S04]  /*23680*/  LDL.LU.64 R26, [R1+0x16c0] ;  /* 0x0016c000011a7983 */ /* 0x000ea80000300a00 */
[----:B------:R-:W2:-:S14]  /*23690*/  LDL.LU.64 R24, [R1+0x16b8] ;  /* 0x0016b80001187983 */ /* 0x000e9c0000300a00 */
[----:B------:R-:W-:Y:S02]  /*236a0*/  IMAD.MOV.U32 R3, RZ, RZ, R18 ;  /* 0x000000ffff037224 */ /* 0x000fe400078e0012 */
[----:B------:R-:W-:Y:S02]  /*236b0*/  IMAD.MOV.U32 R2, RZ, RZ, R19 ;  /* 0x000000ffff027224 */ /* 0x000fe400078e0013 */
[----:B------:R-:W-:Y:S02]  /*236c0*/  IMAD.MOV.U32 R29, RZ, RZ, R16 ;  /* 0x000000ffff1d7224 */ /* 0x000fe400078e0010 */
[----:B------:R-:W-:Y:S01]  /*236d0*/  IMAD.MOV.U32 R28, RZ, RZ, R17 ;  /* 0x000000ffff1c7224 */ /* 0x000fe200078e0011 */
[----:B------:R-:W2:Y:S04]  /*236e0*/  LDL.LU.64 R18, [R1+0x16b0] ;  /* 0x0016b00001127983 */ /* 0x000ea80000300a00 */
[----:B------:R-:W2:Y:S01]  /*236f0*/  LDL.LU.64 R16, [R1+0x16a8] ;  /* 0x0016a80001107983 */ /* 0x000ea20000300a00 */
[----:B------:R-:W-:Y:S03]  /*23700*/  HMMA.16816.F32 R4, R8, R4, R12 ;  /* 0x000000040804723c */ /* 0x000fe6000000180c */
[----:B------:R-:W-:Y:S04]  /*23710*/  STL [R1+0x1660], R28 ;  /* 0x0016601c01007387 */ /* 0x000fe80000100800 */
[----:B------:R-:W-:-:S12]  /*23720*/  STL [R1+0x165c], R29 ;  /* 0x00165c1d01007387 */ /* 0x000fd80000100800 */
[----:B------:R0:W-:Y:S04]  /*23730*/  STL.64 [R1+0x40], R4 ;  /* 0x0000400401007387 */ /* 0x0001e80000100a00 */
[----:B------:R-:W3:Y:S04]  /*23740*/  LDL.LU R10, [R1+0xc8] ;  /* 0x0000c800010a7983 */ /* 0x000ee80000300800 */
[----:B------:R-:W3:Y:S01]  /*23750*/  LDL.LU R11, [R1+0xcc] ;  /* 0x0000cc00010b7983 */ /* 0x000ee20000300800 */
[----:B------:R-:W-:Y:S02]  /*23760*/  IMAD.MOV.U32 R13, RZ, RZ, R6 ;  /* 0x000000ffff0d7224 */ /* 0x000fe400078e0006 */
[----:B------:R-:W-:Y:S01]  /*23770*/  IMAD.MOV.U32 R12, RZ, RZ, R7 ;  /* 0x000000ffff0c7224 */ /* 0x000fe200078e0007 */
[----:B------:R-:W4:Y:S01]  /*23780*/  LDL.LU.64 R20, [R1+0x16a0] ;  /* 0x0016a00001147983 */ /* 0x000f220000300a00 */
[----:B0-----:R-:W-:-:S02]  /*23790*/  IMAD.MOV.U32 R5, RZ, RZ, R22 ;  /* 0x000000ffff057224 */ /* 0x001fc400078e0016 */
[----:B------:R-:W-:Y:S01]  /*237a0*/  IMAD.MOV.U32 R4, RZ, RZ, R23 ;  /* 0x000000ffff047224 */ /* 0x000fe200078e0017 */
[----:B--2---:R-:W-:-:S15]  /*237b0*/  HMMA.16816.F32 R24, R16, R22, R24 ;  /* 0x000000161018723c */ /* 0x004fde0000001818 */
[----:B------:R-:W-:-:S04]  /*237c0*/  NOP ;  /* 0x0000000000007918 */ /* 0x000fc80000000000 */
[----:B------:R-:W-:Y:S02]  /*237d0*/  IMAD.MOV.U32 R14, RZ, RZ, R24 ;  /* 0x000000ffff0e7224 */ /* 0x000fe400078e0018 */
[----:B------:R-:W-:Y:S01]  /*237e0*/  IMAD.MOV.U32 R15, RZ, RZ, R25 ;  /* 0x000000ffff0f7224 */ /* 0x000fe200078e0019 */
[----:B------:R0:W-:Y:S01]  /*237f0*/  STL [R1+0x38], R26 ;  /* 0x0000381a01007387 */ /* 0x0001e20000100800 */
[----:B------:R-:W-:-:S03]  /*23800*/  IMAD.MOV.U32 R0, RZ, RZ, R27 ;  /* 0x000000ffff007224 */ /* 0x000fc600078e001b */
[----:B0-----:R-:W3:Y:S04]  /*23810*/  LDL.LU.64 R26, [R1+0x1698] ;  /* 0x00169800011a7983 */ /* 0x001ee80000300a00 */
[----:B------:R-:W3:Y:S04]  /*23820*/  LDL.LU.64 R24, [R1+0x1690] ;  /* 0x0016900001187983 */ /* 0x000ee80000300a00 */
[----:B------:R0:W-:Y:S04]  /*23830*/  STL.64 [R1+0x1680], R14 ;  /* 0x0016800e01007387 */ /* 0x0001e80000100a00 */
[----:B------:R-:W-:Y:S04]  /*23840*/  STL.64 [R1+0x1678], R12 ;  /* 0x0016780c01007387 */ /* 0x000fe80000100a00 */
[----:B0-----:R-:W2:Y:S04]  /*23850*/  LDL.LU.64 R14, [R1+0xe8] ;  /* 0x0000e800010e7983 */ /* 0x001ea80000300a00 */
[----:B------:R0:W-:Y:S04]  /*23860*/  STL.64 [R1+0x1670], R4 ;  /* 0x0016700401007387 */ /* 0x0001e80000100a00 */
[----:B------:R-:W2:Y:S04]  /*23870*/  LDL.LU.64 R6, [R1+0xf8] ;  /* 0x0000f80001067983 */ /* 0x000ea80000300a00 */
[----:B--2---:R1:W-:Y:S04]  /*23880*/  STL.64 [R1+0x1688], R6 ;  /* 0x0016880601007387 */ /* 0x0043e80000100a00 */
[----:B0-----:R-:W2:Y:S04]  /*23890*/  LDL.LU R4, [R1+0x80] ;  /* 0x0000800001047983 */ /* 0x001ea80000300800 */
[----:B------:R-:W2:Y:S04]  /*238a0*/  LDL.LU R5, [R1+0x84] ;  /* 0x0000840001057983 */ /* 0x000ea80000300800 */
[----:B-1----:R-:W2:Y:S04]  /*238b0*/  LDL.LU R6, [R1+0x88] ;  /* 0x0000880001067983 */ /* 0x002ea80000300800 */
[----:B------:R-:W2:Y:S01]  /*238c0*/  LDL.LU R7, [R1+0x8c] ;  /* 0x00008c0001077983 */ /* 0x000ea20000300800 */
[----:B---3--:R-:W-:-:S15]  /*238d0*/  HMMA.16816.F32 R24, R16, R10, R24 ;  /* 0x0000000a1018723c */ /* 0x008fde0000001818 */
[----:B------:R-:W-:-:S04]  /*238e0*/  NOP ;  /* 0x0000000000007918 */ /* 0x000fc80000000000 */
[----:B------:R-:W-:Y:S01]  /*238f0*/  IMAD.MOV.U32 R22, RZ, RZ, R24 ;  /* 0x000000ffff167224 */ /* 0x000fe200078e0018 */
[----:B------:R0:W-:Y:S01]  /*23900*/  STL.64 [R1+0x28], R26 ;  /* 0x0000281a01007387 */ /* 0x0001e20000100a00 */
[----:B------:R-:W-:-:S03]  /*23910*/  IMAD.MOV.U32 R23, RZ, RZ, R25 ;  /* 0x000000ffff177224 */ /* 0x000fc600078e0019 */
[----:B------:R-:W3:Y:S04]  /*23920*/  LDL.LU R24, [R1+0x60] ;  /* 0x0000600001187983 */ /* 0x000ee80000300800 */
[----:B------:R-:W3:Y:S04]  /*23930*/  LDL.LU R25, [R1+0x64] ;  /* 0x0000640001197983 */ /* 0x000ee80000300800 */
[----:B0-----:R-:W3:Y:S04]  /*23940*/  LDL.LU R26, [R1+0x68] ;  /* 0x00006800011a7983 */ /* 0x001ee80000300800 */
[----:B------:R-:W3:Y:S04]  /*23950*/  LDL.LU R27, [R1+0x6c] ;  /* 0x00006c00011b7983 */ /* 0x000ee80000300800 */
[----:B------:R-:W-:Y:S04]  /*23960*/  STL.64 [R1+0x1608], R22 ;  /* 0x0016081601007387 */ /* 0x000fe80000100a00 */
[----:B----4-:R0:W-:Y:S01]  /*23970*/  STL.64 [R1+0x1600], R20 ;  /* 0x0016001401007387 */ /* 0x0101e20000100a00 */
[----:B------:R-:W-:-:S02]  /*23980*/  IMAD.MOV.U32 R28, RZ, RZ, R14 ;  /* 0x000000ffff1c7224 */ /* 0x000fc400078e000e */
[----:B------:R-:W-:Y:S01]  /*23990*/  IMAD.MOV.U32 R29, RZ, RZ, R15 ;  /* 0x000000ffff1d7224 */ /* 0x000fe200078e000f */
[----:B--2---:R-:W-:-:S15]  /*239a0*/  HMMA.16816.F32 R4, R16, R14, R4 ;  /* 0x0000000e1004723c */ /* 0x004fde0000001804 */
[----:B------:R-:W-:-:S04]  /*239b0*/  NOP ;  /* 0x0000000000007918 */ /* 0x000fc80000000000 */
[----:B0-----:R-:W-:Y:S02]  /*239c0*/  IMAD.MOV.U32 R21, RZ, RZ, R6 ;  /* 0x000000ffff157224 */ /* 0x001fe400078e0006 */
[----:B------:R-:W-:Y:S02]  /*239d0*/  IMAD.MOV.U32 R20, RZ, RZ, R7 ;  /* 0x000000ffff147224 */ /* 0x000fe400078e0007 */
[----:B------:R-:W3:Y:S04]  /*239e0*/  LDL.LU.64 R6, [R1+0x1688] ;  /* 0x0016880001067983 */ /* 0x000ee80000300a00 */
[----:B------:R-:W2:Y:S01]  /*239f0*/  LDL.LU.64 R14, [R1+0x1680] ;  /* 0x00168000010e7983 */ /* 0x000ea20000300a00 */
[----:B------:R-:W-:Y:S02]  /*23a00*/  IMAD.MOV.U32 R23, RZ, RZ, R4 ;  /* 0x000000ffff177224 */ /* 0x000fe400078e0004 */
[----:B------:R-:W-:Y:S01]  /*23a10*/  IMAD.MOV.U32 R22, RZ, RZ, R5 ;  /* 0x000000ffff167224 */ /* 0x000fe200078e0005 */
[----:B------:R-:W4:Y:S04]  /*23a20*/  LDL.LU.64 R12, [R1+0x1678] ;  /* 0x00167800010c7983 */ /* 0x000f280000300a00 */
[----:B------:R-:W2:Y:S01]  /*23a30*/  LDL.LU.64 R4, [R1+0x1670] ;  /* 0x0016700001047983 */ /* 0x000ea20000300a00 */
[----:B---3--:R-:W-:Y:S01]  /*23a40*/  HMMA.16816.F32 R24, R16, R6, R24 ;  /* 0x000000061018723c */ /* 0x008fe20000001818 */
[----:B------:R-:W-:-:S02]  /*23a50*/  IMAD.MOV.U32 R9, RZ, RZ, R6 ;  /* 0x000000ffff097224 */ /* 0x000fc400078e0006 */
[----:B------:R-:W-:Y:S02]  /*23a60*/  IMAD.MOV.U32 R8, RZ, RZ, R7 ;  /* 0x000000ffff087224 */ /* 0x000fe400078e0007 */
[----:B--2---:R-:W-:Y:S02]  /*23a70*/  IMAD.MOV.U32 R19, RZ, RZ, R4 ;  /* 0x000000ffff137224 */ /* 0x004fe400078e0004 */
[----:B------:R-:W-:Y:S01]  /*23a80*/  IMAD.MOV.U32 R18, RZ, RZ, R5 ;  /* 0x000000ffff127224 */ /* 0x000fe200078e0005 */
[----:B------:R-:W2:Y:S04]  /*23a90*/  LDL.LU R4, [R1+0x50] ;  /* 0x0000500001047983 */ /* 0x000ea80000300800 */
[----:B------:R-:W2:Y:S04]  /*23aa0*/  LDL.LU R5, [R1+0x54] ;  /* 0x0000540001057983 */ /* 0x000ea80000300800 */
[----:B------:R-:W2:Y:S04]  /*23ab0*/  LDL.LU R6, [R1+0x58] ;  /* 0x0000580001067983 */ /* 0x000ea80000300800 */
[----:B------:R-:W2:Y:S04]  /*23ac0*/  LDL.LU R7, [R1+0x5c] ;  /* 0x00005c0001077983 */ /* 0x000ea80000300800 */
[----:B------:R0:W-:Y:S04]  /*23ad0*/  STL.64 [R1+0x15d8], R26 ;  /* 0x0015d81a01007387 */ /* 0x0001e80000100a00 */
[----:B------:R1:W-:Y:S01]  /*23ae0*/  STL.64 [R1+0x15d0], R24 ;  /* 0x0015d01801007387 */ /* 0x0003e20000100a00 */
[----:B0-----:R-:W-:-:S02]  /*23af0*/  IMAD.MOV.U32 R27, RZ, RZ, R20 ;  /* 0x000000ffff1b7224 */ /* 0x001fc400078e0014 */
[----:B------:R-:W-:Y:S01]  /*23b00*/  IMAD.MOV.U32 R26, RZ, RZ, R21 ;  /* 0x000000ffff1a7224 */ /* 0x000fe200078e0015 */
[----:B------:R-:W3:Y:S04]  /*23b10*/  LDL.LU R20, [R1+0x40] ;  /* 0x0000400001147983 */ /* 0x000ee80000300800 */
[----:B------:R-:W3:Y:S01]  /*23b20*/  LDL.LU R21, [R1+0x44] ;  /* 0x0000440001157983 */ /* 0x000ee20000300800 */
[----:B-1----:R-:W-:Y:S02]  /*23b30*/  IMAD.MOV.U32 R25, RZ, RZ, R22 ;  /* 0x000000ffff197224 */ /* 0x002fe400078e0016 */
[----:B------:R-:W-:Y:S02]  /*23b40*/  IMAD.MOV.U32 R24, RZ, RZ, R23 ;  /* 0x000000ffff187224 */ /* 0x000fe400078e0017 */
[----:B----4-:R-:W-:-:S02]  /*23b50*/  IMAD.MOV.U32 R22, RZ, RZ, R13 ;  /* 0x000000ffff167224 */ /* 0x010fc400078e000d */
[----:B------:R-:W-:Y:S01]  /*23b60*/  IMAD.MOV.U32 R23, RZ, RZ, R12 ;  /* 0x000000ffff177224 */ /* 0x000fe200078e000c */
[----:B------:R-:W4:Y:S04]  /*23b70*/  LDL.LU R13, [R1+0x1668] ;  /* 0x00166800010d7983 */ /* 0x000f280000300800 */
[----:B------:R-:W2:Y:S04]  /*23b80*/  LDL.LU R12, [R1+0x1664] ;  /* 0x00166400010c7983 */ /* 0x000ea80000300800 */
[----:B------:R0:W-:Y:S02]  /*23b90*/  STL.64 [R1+0x1618], R22 ;  /* 0x0016181601007387 */ /* 0x0001e40000100a00 */
[----:B0-----:R-:W-:-:S02]  /*23ba0*/  IMAD.MOV.U32 R22, RZ, RZ, R28 ;  /* 0x000000ffff167224 */ /* 0x001fc400078e001c */
[----:B------:R-:W-:Y:S01]  /*23bb0*/  IMAD.MOV.U32 R23, RZ, RZ, R29 ;  /* 0x000000ffff177224 */ /* 0x000fe200078e001d */
[----:B---3--:R0:W-:Y:S04]  /*23bc0*/  STL.64 [R1+0x1610], R20 ;  /* 0x0016101401007387 */ /* 0x0081e80000100a00 */
[----:B------:R-:W3:Y:S04]  /*23bd0*/  LDL.LU R28, [R1+0x1660] ;  /* 0x00166000011c7983 */ /* 0x000ee80000300800 */
[----:B------:R-:W3:Y:S04]  /*23be0*/  LDL.LU R29, [R1+0x165c] ;  /* 0x00165c00011d7983 */ /* 0x000ee80000300800 */
[----:B------:R2:W-:Y:S04]  /*23bf0*/  STL.64 [R1+0x1630], R22 ;  /* 0x0016301601007387 */ /* 0x0005e80000100a00 */
[----:B0-----:R-:W3:Y:S04]  /*23c00*/  LDL.LU R20, [R1+0x70] ;  /* 0x0000700001147983 */ /* 0x001ee80000300800 */
[----:B------:R-:W3:Y:S01]  /*23c10*/  LDL.LU R21, [R1+0x74] ;  /* 0x0000740001157983 */ /* 0x000ee20000300800 */
[----:B--2---:R-:W-:-:S02]  /*23c20*/  IMAD.MOV.U32 R22, RZ, RZ, R12 ;  /* 0x000000ffff167224 */ /* 0x004fc400078e000c */
[----:B----4-:R-:W-:Y:S01]  /*23c30*/  IMAD.MOV.U32 R23, RZ, RZ, R13 ;  /* 0x000000ffff177224 */ /* 0x010fe200078e000d */
[----:B------:R-:W2:Y:S04]  /*23c40*/  LDL.LU R12, [R1+0x1658] ;  /* 0x00165800010c7983 */ /* 0x000ea80000300800 */
[----:B------:R-:W2:Y:S04]  /*23c50*/  LDL.LU R13, [R1+0x1654] ;  /* 0x00165400010d7983 */ /* 0x000ea80000300800 */
[----:B------:R-:W-:Y:S04]  /*23c60*/  STL.64 [R1+0x15e8], R26 ;  /* 0x0015e81a01007387 */ /* 0x000fe80000100a00 */
[----:B------:R0:W-:Y:S04]  /*23c70*/  STL.64 [R1+0x15e0], R24 ;  /* 0x0015e01801007387 */ /* 0x0001e80000100a00 */
[----:B0-----:R-:W4:Y:S01]  /*23c80*/  LDL.LU.64 R24, [R1+0xd0] ;  /* 0x0000d00001187983 */ /* 0x001f220000300a00 */
[----:B------:R-:W-:-:S03]  /*23c90*/  IMAD.MOV.U32 R27, RZ, RZ, R0 ;  /* 0x000000ffff1b7224 */ /* 0x000fc600078e0000 */
[----:B----4-:R0:W-:Y:S02]  /*23ca0*/  STL.64 [R1+0x15f0], R24 ;  /* 0x0015f01801007387 */ /* 0x0101e40000100a00 */
[----:B0-----:R-:W-:Y:S02]  /*23cb0*/  IMAD.MOV.U32 R24, RZ, RZ, R14 ;  /* 0x000000ffff187224 */ /* 0x001fe400078e000e */
[----:B------:R-:W-:Y:S01]  /*23cc0*/  IMAD.MOV.U32 R25, RZ, RZ, R15 ;  /* 0x000000ffff197224 */ /* 0x000fe200078e000f */
[----:B------:R-:W2:Y:S04]  /*23cd0*/  LDL.LU R14, [R1+0x1650] ;  /* 0x00165000010e7983 */ /* 0x000ea80000300800 */
[----:B------:R-:W2:Y:S04]  /*23ce0*/  LDL.LU R15, [R1+0x164c] ;  /* 0x00164c00010f7983 */ /* 0x000ea80000300800 */
[----:B------:R-:W4:Y:S04]  /*23cf0*/  LDL.LU R26, [R1+0x38] ;  /* 0x00003800011a7983 */ /* 0x000f280000300800 */
[----:B------:R-:W2:Y:S04]  /*23d00*/  LDL.LU R0, [R1+0x1648] ;  /* 0x0016480001007983 */ /* 0x000ea80000300800 */
[----:B----4-:R-:W-:Y:S04]  /*23d10*/  STL.64 [R1+0x1628], R26 ;  /* 0x0016281a01007387 */ /* 0x010fe80000100a00 */
[----:B------:R3:W-:Y:S02]  /*23d20*/  STL.64 [R1+0x1620], R24 ;  /* 0x0016201801007387 */ /* 0x0007e40000100a00 */
[----:B---3--:R-:W-:-:S02]  /*23d30*/  IMAD.MOV.U32 R24, RZ, RZ, R29 ;  /* 0x000000ffff187224 */ /* 0x008fc400078e001d */
[----:B------:R-:W3:Y:S01]  /*23d40*/  LDL.LU R29, [R1+0x1644] ;  /* 0x00164400011d7983 */ /* 0x000ee20000300800 */
[----:B--2---:R-:W-:Y:S03]  /*23d50*/  HMMA.16816.F32 R16, R12, R18, R4 ;  /* 0x000000120c10723c */ /* 0x004fe60000001804 */
[----:B------:R-:W2:Y:S04]  /*23d60*/  LDL.LU R6, [R1+0x1640] ;  /* 0x0016400001067983 */ /* 0x000ea80000300800 */
[----:B------:R-:W4:Y:S01]  /*23d70*/  LDL.LU.64 R4, [R1+0x1638] ;  /* 0x0016380001047983 */ /* 0x000f220000300a00 */
[----:B------:R-:W-:Y:S02]  /*23d80*/  IMAD.MOV.U32 R25, RZ, RZ, R28 ;  /* 0x000000ffff197224 */ /* 0x000fe400078e001c */
[----:B------:R-:W-:-:S02]  /*23d90*/  IMAD.MOV.U32 R26, RZ, RZ, R3 ;  /* 0x000000ffff1a7224 */ /* 0x000fc400078e0003 */
[----:B------:R-:W-:-:S07]  /*23da0*/  IMAD.MOV.U32 R27, RZ, RZ, R2 ;  /* 0x000000ffff1b7224 */ /* 0x000fce00078e0002 */
[----:B------:R-:W-:Y:S02]  /*23db0*/  IMAD.MOV.U32 R7, RZ, RZ, R16 ;  /* 0x000000ffff077224 */ /* 0x000fe400078e0010 */
[----:B------:R-:W-:Y:S02]  /*23dc0*/  IMAD.MOV.U32 R2, RZ, RZ, R17 ;  /* 0x000000ffff027224 */ /* 0x000fe400078e0011 */
[----:B------:R-:W-:Y:S02]  /*23dd0*/  IMAD.MOV.U32 R3, RZ, RZ, R18 ;  /* 0x000000ffff037224 */ /* 0x000fe400078e0012 */
[----:B------:R-:W-:Y:S02]  /*23de0*/  IMAD.MOV.U32 R28, RZ, RZ, R19 ;  /* 0x000000ffff1c7224 */ /* 0x000fe400078e0013 */
[----:B---3--:R-:W0:Y:S04]  /*23df0*/  LDSM.16.MT88.4 R16, [R29+UR5+0x11400] ;  /* 0x011400051d10783b */ /* 0x008e280008004200 */
[----:B--2---:R-:W-:Y:S04]  /*23e00*/  STL.64 [R1+0x15c8], R6 ;  /* 0x0015c80601007387 */ /* 0x004fe80000100a00 */
[----:B----4-:R1:W-:Y:S04]  /*23e10*/  STL.64 [R1+0x15c0], R4 ;  /* 0x0015c00401007387 */ /* 0x0103e80000100a00 */
[----:B-1----:R-:W2:Y:S04]  /*23e20*/  LDL.LU.64 R4, [R1+0x110] ;  /* 0x0001100001047983 */ /* 0x002ea80000300a00 */
[----:B0-----:R0:W-:Y:S04]  /*23e30*/  STL.64 [R1+0x1578], R18 ;  /* 0x0015781201007387 */ /* 0x0011e80000100a00 */
[----:B------:R-:W-:Y:S01]  /*23e40*/  STL.64 [R1+0x1570], R16 ;  /* 0x0015701001007387 */ /* 0x000fe20000100a00 */
[----:B0-----:R-:W-:-:S02]  /*23e50*/  IMAD.MOV.U32 R18, RZ, RZ, R9 ;  /* 0x000000ffff127224 */ /* 0x001fc400078e0009 */
[----:B------:R-:W-:Y:S02]  /*23e60*/  IMAD.MOV.U32 R19, RZ, RZ, R8 ;  /* 0x000000ffff137224 */ /* 0x000fe400078e0008 */
[----:B------:R-:W-:Y:S01]  /*23e70*/  HMMA.16816.F32 R8, R12, R10, R20 ;  /* 0x0000000a0c08723c */ /* 0x000fe20000001814 */
[----:B------:R-:W3:-:S15]  /*23e80*/  LDL.LU.64 R22, [R1+0x1630] ;  /* 0x0016300001167983 */ /* 0x000ede0000300a00 */
[----:B------:R-:W-:-:S03]  /*23e90*/  NOP ;  /* 0x0000000000007918 */ /* 0x000fc60000000000 */
[----:B------:R-:W-:Y:S01]  /*23ea0*/  IMAD.MOV.U32 R7, RZ, RZ, R10 ;  /* 0x000000ffff077224 */ /* 0x000fe200078e000a */
[----:B------:R-:W-:Y:S01]  /*23eb0*/  STL.64 [R1+0x60], R8 ;  /* 0x0000600801007387 */ /* 0x000fe20000100a00 */
[----:B------:R-:W-:-:S03]  /*23ec0*/  IMAD.MOV.U32 R6, RZ, RZ, R11 ;  /* 0x000000ffff067224 */ /* 0x000fc600078e000b */
[----:B------:R-:W0:Y:S04]  /*23ed0*/  LDSM.16.MT88.4 R8, [R0+UR5+0x11400] ;  /* 0x011400050008783b */ /* 0x000e280008004200 */
[----:B0-----:R-:W-:Y:S04]  /*23ee0*/  STL [R1+0x1528], R11 ;  /* 0x0015280b01007387 */ /* 0x001fe80000100800 */
[----:B------:R-:W-:Y:S04]  /*23ef0*/  STL [R1+0x15a8], R10 ;  /* 0x0015a80a01007387 */ /* 0x000fe80000100800 */
[----:B------:R0:W-:Y:S04]  /*23f00*/  STL.64 [R1+0x15a0], R8 ;  /* 0x0015a00801007387 */ /* 0x0001e80000100a00 */
[----:B0-----:R-:W4:Y:S04]  /*23f10*/  LDL R8, [R1+0x100] ;  /* 0x0001000001087983 */ /* 0x001f280000100800 */
[----:B------:R-:W4:Y:S01]  /*23f20*/  LDL R9, [R1+0x104] ;  /* 0x0001040001097983 */ /* 0x000f220000100800 */
[----:B---3--:R-:W-:Y:S03]  /*23f30*/  HMMA.16816.F32 R20, R12, R22, R24 ;  /* 0x000000160c14723c */ /* 0x008fe60000001818 */
[----:B------:R-:W3:Y:S04]  /*23f40*/  LDL.LU.64 R26, [R1+0x1628] ;  /* 0x00162800011a7983 */ /* 0x000ee80000300a00 */
[----:B------:R-:W3:-:S12]  /*23f50*/  LDL.LU.64 R24, [R1+0x1620] ;  /* 0x0016200001187983 */ /* 0x000ed80000300a00 */
[----:B------:R-:W-:Y:S04]  /*23f60*/  STL.64 [R1+0x70], R20 ;  /* 0x0000701401007387 */ /* 0x000fe80000100a00 */
[----:B------:R0:W-:Y:S04]  /*23f70*/  STL.64 [R1+0x78], R22 ;  /* 0x0000781601007387 */ /* 0x0001e80000100a00 */
[----:B0-----:R-:W2:Y:S04]  /*23f80*/  LDL.LU.64 R22, [R1+0x1618] ;  /* 0x0016180001167983 */ /* 0x001ea80000300a00 */
[----:B------:R-:W2:Y:S02]  /*23f90*/  LDL.LU.64 R20, [R1+0x1610] ;  /* 0x0016100001147983 */ /* 0x000ea40000300a00 */
[----:B--2---:R-:W-:Y:S02]  /*23fa0*/  HMMA.16816.F32 R16, R12, R18, R20 ;  /* 0x000000120c10723c */ /* 0x004fe40000001814 */
[----:B------:R-:W2:Y:S04]  /*23fb0*/  LDL.LU.64 R22, [R1+0x1608] ;  /* 0x0016080001167983 */ /* 0x000ea80000300a00 */
[----:B------:R-:W3:Y:S01]  /*23fc0*/  LDL.LU.64 R20, [R1+0x1600] ;  /* 0x0016000001147983 */ /* 0x000ee20000300a00 */
[----:B--2---:R-:W-:-:S02]  /*23fd0*/  IMAD.MOV.U32 R12, RZ, RZ, R22 ;  /* 0x000000ffff0c7224 */ /* 0x004fc400078e0016 */
[----:B------:R-:W-:Y:S01]  /*23fe0*/  IMAD.MOV.U32 R13, RZ, RZ, R23 ;  /* 0x000000ffff0d7224 */ /* 0x000fe200078e0017 */
[----:B------:R-:W3:Y:S04]  /*23ff0*/  LDL.LU R22, [R1+0x15fc] ;  /* 0x0015fc0001167983 */ /* 0x000ee80000300800 */
[----:B------:R-:W3:Y:S04]  /*24000*/  LDL.LU R23, [R1+0x15f8] ;  /* 0x0015f80001177983 */ /* 0x000ee80000300800 */
[----:B------:R-:W2:Y:S04]  /*24010*/  LDL.LU R14, [R1+0x28] ;  /* 0x00002800010e7983 */ /* 0x000ea80000300800 */
[----:B------:R-:W2:Y:S04]  /*24020*/  LDL.LU R15, [R1+0x2c] ;  /* 0x00002c00010f7983 */ /* 0x000ea80000300800 */
[----:B------:R-:W-:Y:S04]  /*24030*/  STL.64 [R1+0x1588], R18 ;  /* 0x0015881201007387 */ /* 0x000fe80000100a00 */
[----:B------:R0:W-:Y:S04]  /*24040*/  STL.64 [R1+0x1580], R16 ;  /* 0x0015801001007387 */ /* 0x0001e80000100a00 */
[----:B0-----:R-:W3:Y:S04]  /*24050*/  LDL.LU R16, [R1+0xa0] ;  /* 0x0000a00001107983 */ /* 0x001ee80000300800 */
[----:B------:R-:W3:Y:S02]  /*24060*/  LDL.LU R17, [R1+0xa4] ;  /* 0x0000a40001117983 */ /* 0x000ee40000300800 */
[----:B---3--:R-:W-:-:S15]  /*24070*/  HMMA.16816.F32 R24, R20, R16, R24 ;  /* 0x000000101418723c */ /* 0x008fde0000001818 */
[----:B------:R-:W-:-:S04]  /*24080*/  NOP ;  /* 0x0000000000007918 */ /* 0x000fc80000000000 */
[----:B------:R0:W-:Y:S04]  /*24090*/  STL.64 [R1+0x40], R24 ;  /* 0x0000401801007387 */ /* 0x0001e80000100a00 */
[----:B------:R1:W-:Y:S04]  /*240a0*/  STL.64 [R1+0x48], R26 ;  /* 0x0000481a01007387 */ /* 0x0003e80000100a00 */
[----:B0-----:R-:W2:Y:S02]  /*240b0*/  LDL.LU.64 R24, [R1+0x15f0] ;  /* 0x0015f00001187983 */ /* 0x001ea40000300a00 */
[----:B--2---:R-:W-:-:S15]  /*240c0*/  HMMA.16816.F32 R12, R20, R24, R12 ;  /* 0x00000018140c723c */ /* 0x004fde000000180c */
[----:B------:R-:W-:-:S04]  /*240d0*/  NOP ;  /* 0x0000000000007918 */ /* 0x000fc80000000000 */
[----:B------:R-:W-:Y:S04]  /*240e0*/  STL.64 [R1+0x30], R12 ;  /* 0x0000300c01007387 */ /* 0x000fe80000100a00 */
[----:B------:R0:W-:Y:S04]  /*240f0*/  STL.64 [R1+0x38], R14 ;  /* 0x0000380e01007387 */ /* 0x0001e80000100a00 */
[----:B-1----:R-:W4:Y:S01]  /*24100*/  LDL.LU.64 R26, [R1+0x15e8] ;  /* 0x0015e800011a7983 */ /* 0x002f220000300a00 */
[----:B0-----:R-:W-:Y:S02]  /*24110*/  IMAD.MOV.U32 R15, RZ, RZ, R24 ;  /* 0x000000ffff0f7224 */ /* 0x001fe400078e0018 */
[----:B------:R-:W-:-:S02]  /*24120*/  IMAD.MOV.U32 R14, RZ, RZ, R25 ;  /* 0x000000ffff0e7224 */ /* 0x000fc400078e0019 */
[----:B------:R-:W4:Y:S02]  /*24130*/  LDL.LU.64 R24, [R1+0x15e0] ;  /* 0x0015e00001187983 */ /* 0x000f240000300a00 */
[----:B----4-:R-:W-:Y:S02]  /*24140*/  HMMA.16816.F32 R8, R20, R8, R24 ;  /* 0x000000081408723c */ /* 0x010fe40000001818 */
[----:B------:R-:W2:Y:S04]  /*24150*/  LDL.LU.64 R26, [R1+0x15d8] ;  /* 0x0015d800011a7983 */ /* 0x000ea80000300a00 */
[----:B------:R-:W2:-:S13]  /*24160*/  LDL.LU.64 R24, [R1+0x15d0] ;  /* 0x0015d00001187983 */ /* 0x000e9a0000300a00 */
[----:B------:R0:W-:Y:S04]  /*24170*/  STL.64 [R1+0x20], R8 ;  /* 0x0000200801007387 */ /* 0x0001e80000100a00 */
[----:B------:R1:W-:Y:S04]  /*24180*/  STL.64 [R1+0x28], R10 ;  /* 0x0000280a01007387 */ /* 0x0003e80000100a00 */
[----:B0-----:R-:W3:Y:S04]  /*24190*/  LDL.LU R8, [R1+0x60] ;  /* 0x0000600001087983 */ /* 0x001ee80000300800 */
[----:B------:R-:W3:Y:S01]  /*241a0*/  LDL.LU R9, [R1+0x64] ;  /* 0x0000640001097983 */ /* 0x000ee20000300800 */
[----:B-1----:R-:W-:-:S02]  /*241b0*/  IMAD.MOV.U32 R10, RZ, RZ, R7 ;  /* 0x000000ffff0a7224 */ /* 0x002fc400078e0007 */
[----:B------:R-:W-:Y:S02]  /*241c0*/  IMAD.MOV.U32 R11, RZ, RZ, R6 ;  /* 0x000000ffff0b7224 */ /* 0x000fe400078e0006 */
[----:B------:R-:W4:Y:S01]  /*241d0*/  LDL.LU.64 R6, [R1+0x15c8] ;  /* 0x0015c80001067983 */ /* 0x000f220000300a00 */
[----:B------:R-:W-:Y:S02]  /*241e0*/  IMAD.MOV.U32 R13, RZ, RZ, R4 ;  /* 0x000000ffff0d7224 */ /* 0x000fe400078e0004 */
[----:B------:R-:W-:Y:S01]  /*241f0*/  IMAD.MOV.U32 R12, RZ, RZ, R5 ;  /* 0x000000ffff0c7224 */ /* 0x000fe200078e0005 */
[----:B--2---:R-:W-:Y:S01]  /*24200*/  HMMA.16816.F32 R24, R20, R4, R24 ;  /* 0x000000041418723c */ /* 0x004fe20000001818 */
[----:B------:R-:W2:Y:S01]  /*24210*/  LDL.LU.64 R4, [R1+0x15c0] ;  /* 0x0015c00001047983 */ /* 0x000ea20000300a00 */
[----:B------:R-:W-:Y:S02]  /*24220*/  IMAD.MOV.U32 R21, RZ, RZ, R2 ;  /* 0x000000ffff157224 */ /* 0x000fe400078e0002 */
[----:B------:R-:W-:-:S02]  /*24230*/  IMAD.MOV.U32 R22, RZ, RZ, R3 ;  /* 0x000000ffff167224 */ /* 0x000fc400078e0003 */
[----:B----4-:R-:W-:Y:S02]  /*24240*/  IMAD.MOV.U32 R20, RZ, RZ, R7 ;  /* 0x000000ffff147224 */ /* 0x010fe400078e0007 */
[----:B------:R-:W2:Y:S04]  /*24250*/  LDL.LU R7, [R1+0x15b8] ;  /* 0x0015b80001077983 */ /* 0x000ea80000300800 */
[----:B------:R-:W4:Y:S04]  /*24260*/  LDL.LU R2, [R1+0x15b4] ;  /* 0x0015b40001027983 */ /* 0x000f280000300800 */
[----:B------:R-:W3:Y:S01]  /*24270*/  LDL.LU R3, [R1+0x15b0] ;  /* 0x0015b00001037983 */ /* 0x000ee20000300800 */
[----:B------:R-:W-:-:S03]  /*24280*/  IMAD.MOV.U32 R23, RZ, RZ, R28 ;  /* 0x000000ffff177224 */ /* 0x000fc600078e001c */
[----:B------:R-:W3:Y:S04]  /*24290*/  LDL.LU R28, [R1+0x15ac] ;  /* 0x0015ac00011c7983 */ /* 0x000ee80000300800 */
[----:B------:R-:W-:Y:S04]  /*242a0*/  STL.64 [R1+0x1538], R26 ;  /* 0x0015381a01007387 */ /* 0x000fe80000100a00 */
[----:B------:R0:W-:Y:S04]  /*242b0*/  STL.64 [R1+0x1530], R24 ;  /* 0x0015301801007387 */ /* 0x0001e80000100a00 */
[----:B0-----:R-:W3:Y:S04]  /*242c0*/  LDL.LU.64 R24, [R1+0x100] ;  /* 0x0001000001187983 */ /* 0x001ee80000300a00 */
[----:B------:R-:W3:Y:S01]  /*242d0*/  LDL.LU.64 R26, [R1+0x108] ;  /* 0x00010800011a7983 */ /* 0x000ee20000300a00 */
[----:B--2---:R-:W-:Y:S03]  /*242e0*/  HMMA.16816.F32 R16, R4, R16, R20 ;  /* 0x000000100410723c */ /* 0x004fe60000001814 */
[----:B------:R-:W0:Y:S04]  /*242f0*/  LDSM.16.MT88.4 R20, [R29+UR5+0x11800] ;  /* 0x011800051d14783b */ /* 0x000e280008004200 */
[----:B---3--:R-:W-:Y:S04]  /*24300*/  STL.64 [R1+0x1598], R26 ;  /* 0x0015981a01007387 */ /* 0x008fe80000100a00 */
[----:B------:R1:W-:Y:S04]  /*24310*/  STL.64 [R1+0x1590], R24 ;  /* 0x0015901801007387 */ /* 0x0003e80000100a00 */
[----:B------:R-:W-:Y:S04]  /*24320*/  STL [R1+0x14f8], R29 ;  /* 0x0014f81d01007387 */ /* 0x000fe80000100800 */
[----:B------:R-:W-:Y:S04]  /*24330*/  STL.64 [R1], R16 ;  /* 0x0000001001007387 */ /* 0x000fe80000100a00 */
[----:B------:R-:W-:Y:S04]  /*24340*/  STL.64 [R1+0x8], R18 ;  /* 0x0000081201007387 */ /* 0x000fe80000100a00 */
[----:B------:R-:W-:Y:S01]  /*24350*/  LDSM.16.M88.4 R16, [R28+UR5+0x4080] ;  /* 0x004080051c10783b */ /* 0x000fe20008000200 */
[----:B-1----:R-:W-:-:S02]  /*24360*/  IMAD.MOV.U32 R24, RZ, RZ, R15 ;  /* 0x000000ffff187224 */ /* 0x002fc400078e000f */
[----:B------:R-:W-:Y:S01]  /*24370*/  IMAD.MOV.U32 R25, RZ, RZ, R14 ;  /* 0x000000ffff197224 */ /* 0x000fe200078e000e */
[----:B0-----:R-:W-:Y:S04]  /*24380*/  STL.64 [R1+0x14c0], R22 ;  /* 0x0014c01601007387 */ /* 0x001fe80000100a00 */
[----:B------:R0:W-:Y:S02]  /*24390*/  STL.64 [R1+0x14b8], R20 ;  /* 0x0014b81401007387 */ /* 0x0001e40000100a00 */
[----:B0-----:R-:W-:Y:S02]  /*243a0*/  IMAD.MOV.U32 R20, RZ, RZ, R13 ;  /* 0x000000ffff147224 */ /* 0x001fe400078e000d */
[----:B------:R-:W-:Y:S02]  /*243b0*/  IMAD.MOV.U32 R21, RZ, RZ, R12 ;  /* 0x000000ffff157224 */ /* 0x000fe400078e000c */
[----:B------:R-:W0:Y:S04]  /*243c0*/  LDSM.16.M88.4 R12, [R28+UR5+0x80] ;  /* 0x000080051c0c783b */ /* 0x000e280008000200 */
[----:B0-----:R-:W-:Y:S04]  /*243d0*/  STL.64 [R1+0x80], R12 ;  /* 0x0000800c01007387 */ /* 0x001fe80000100a00 */
[----:B------:R-:W-:Y:S04]  /*243e0*/  STL.64 [R1+0x88], R14 ;  /* 0x0000880e01007387 */ /* 0x000fe80000100a00 */
[----:B------:R-:W0:Y:S04]  /*243f0*/  LDSM.16.M88.4 R12, [R28+UR5+0x8080] ;  /* 0x008080051c0c783b */ /* 0x000e280008000200 */
[----:B------:R1:W-:Y:S01]  /*24400*/  STL.64 [R1+0x90], R16 ;  /* 0x0000901001007387 */ /* 0x0003e20000100a00 */
[----:B------:R-:W-:-:S02]  /*24410*/  IMAD.MOV.U32 R22, RZ, RZ, R3 ;  /* 0x000000ffff167224 */ /* 0x000fc400078e0003 */
[----:B----4-:R-:W-:Y:S01]  /*24420*/  IMAD.MOV.U32 R23, RZ, RZ, R2 ;  /* 0x000000ffff177224 */ /* 0x010fe200078e0002 */
[----:B------:R-:W-:Y:S01]  /*24430*/  STL.64 [R1+0x98], R18 ;  /* 0x0000981201007387 */ /* 0x000fe20000100a00 */
[----:B0-----:R-:W-:-:S03]  /*24440*/  IMAD.MOV.U32 R3, RZ, RZ, R12 ;  /* 0x000000ffff037224 */ /* 0x001fc600078e000c */
[----:B------:R-:W-:Y:S01]  /*24450*/  STL.64 [R1+0xb8], R14 ;  /* 0x0000b80e01007387 */ /* 0x000fe20000100a00 */
[----:B------:R-:W-:-:S03]  /*24460*/  IMAD.MOV.U32 R2, RZ, RZ, R13 ;  /* 0x000000ffff027224 */ /* 0x000fc600078e000d */
[----:B------:R-:W0:Y:S04]  /*24470*/  LDSM.16.M88.4 R12, [R28+UR5+0xc080] ;  /* 0x00c080051c0c783b */ /* 0x000e280008000200 */
[----:B------:R-:W-:Y:S04]  /*24480*/  STL [R1+0x14f4], R2 ;  /* 0x0014f40201007387 */ /* 0x000fe80000100800 */
[----:B------:R-:W-:Y:S04]  /*24490*/  STL [R1+0x14f0], R3 ;  /* 0x0014f00301007387 */ /* 0x000fe80000100800 */
[----:B-1----:R-:W2:Y:S04]  /*244a0*/  LDL.LU R16, [R1+0x70] ;  /* 0x0000700001107983 */ /* 0x002ea80000300800 */
[----:B0-----:R-:W-:Y:S04]  /*244b0*/  STL.64 [R1+0xe0], R12 ;  /* 0x0000e00c01007387 */ /* 0x001fe80000100a00 */
[----:B------:R-:W-:Y:S04]  /*244c0*/  STL.64 [R1+0xe8], R14 ;  /* 0x0000e80e01007387 */ /* 0x000fe80000100a00 */
[----:B------:R-:W0:Y:S04]  /*244d0*/  LDSM.16.MT88.4 R12, [R0+UR5+0x11800] ;  /* 0x01180005000c783b */ /* 0x000e280008004200 */
[----:B------:R-:W2:Y:S04]  /*244e0*/  LDL.LU R17, [R1+0x74] ;  /* 0x0000740001117983 */ /* 0x000ea80000300800 */
[----:B------:R-:W2:Y:S04]  /*244f0*/  LDL.LU R18, [R1+0x78] ;  /* 0x0000780001127983 */ /* 0x000ea80000300800 */
[----:B------:R-:W2:Y:S04]  /*24500*/  LDL.LU R19, [R1+0x7c] ;  /* 0x00007c0001137983 */ /* 0x000ea80000300800 */
[----:B------:R-:W-:Y:S04]  /*24510*/  STL [R1+0x1300], R28 ;  /* 0x0013001c01007387 */ /* 0x000fe80000100800 */
[----:B------:R-:W-:Y:S01]  /*24520*/  STL [R1+0x14fc], R0 ;  /* 0x0014fc0001007387 */ /* 0x000fe20000100800 */
[----:B------:R-:W-:Y:S03]  /*24530*/  HMMA.16816.F32 R24, R4, R24, R8 ;  /* 0x000000180418723c */ /* 0x000fe60000001808 */
[----:B0-----:R0:W-:Y:S04]  /*24540*/  STL.64 [R1+0x1480], R14 ;  /* 0x0014800e01007387 */ /* 0x0011e80000100a00 */
[----:B------:R1:W-:Y:S04]  /*24550*/  STL.64 [R1+0x1478], R12 ;  /* 0x0014780c01007387 */ /* 0x0003e80000100a00 */
[----:B0-----:R-:W3:Y:S04]  /*24560*/  LDL.LU R14, [R1+0xa8] ;  /* 0x0000a800010e7983 */ /* 0x001ee80000300800 */
[----:B------:R-:W3:Y:S04]  /*24570*/  LDL.LU R15, [R1+0xac] ;  /* 0x0000ac00010f7983 */ /* 0x000ee80000300800 */
[----:B------:R-:W4:Y:S04]  /*24580*/  LDL.LU R10, [R1+0x15a8] ;  /* 0x0015a800010a7983 */ /* 0x000f280000300800 */
[----:B------:R-:W2:Y:S01]  /*24590*/  LDL.LU.64 R8, [R1+0x15a0] ;  /* 0x0015a00001087983 */ /* 0x000ea20000300a00 */
[----:B------:R-:W-:-:S02]  /*245a0*/  IMAD.MOV.U32 R11, RZ, RZ, R24 ;  /* 0x000000ffff0b7224 */ /* 0x000fc400078e0018 */
[----:B-1----:R-:W-:Y:S02]  /*245b0*/  IMAD.MOV.U32 R13, RZ, RZ, R26 ;  /* 0x000000ffff0d7224 */ /* 0x002fe400078e001a */
[----:B------:R-:W-:Y:S02]  /*245c0*/  IMAD.MOV.U32 R12, RZ, RZ, R27 ;  /* 0x000000ffff0c7224 */ /* 0x000fe400078e001b */
[----:B------:R-:W-:Y:S01]  /*245d0*/  IMAD.MOV.U32 R28, RZ, RZ, R25 ;  /* 0x000000ffff1c7224 */ /* 0x000fe200078e0019 */
[----:B------:R-:W3:Y:S04]  /*245e0*/  LDL.LU.64 R26, [R1+0x1598] ;  /* 0x00159800011a7983 */ /* 0x000ee80000300a00 */
[----:B------:R-:W3:Y:S04]  /*245f0*/  LDL.LU.64 R24, [R1+0x1590] ;  /* 0x0015900001187983 */ /* 0x000ee80000300a00 */
[----:B----4-:R-:W-:Y:S04]  /*24600*/  STL.64 [R1+0x1548], R10 ;  /* 0x0015480a01007387 */ /* 0x010fe80000100a00 */
[----:B--2---:R0:W-:Y:S04]  /*24610*/  STL.64 [R1+0x1540], R8 ;  /* 0x0015400801007387 */ /* 0x0041e80000100a00 */
[----:B0-----:R-:W2:Y:S04]  /*24620*/  LDL.LU R8, [R1+0x20] ;  /* 0x0000200001087983 */ /* 0x001ea80000300800 */
[----:B------:R-:W2:Y:S04]  /*24630*/  LDL.LU R9, [R1+0x24] ;  /* 0x0000240001097983 */ /* 0x000ea80000300800 */
[----:B------:R-:W4:Y:S04]  /*24640*/  LDL.LU R10, [R1+0x28] ;  /* 0x00002800010a7983 */ /* 0x000f280000300800 */
[----:B------:R-:W4:Y:S01]  /*24650*/  LDL.LU R11, [R1+0x2c] ;  /* 0x00002c00010b7983 */ /* 0x000f220000300800 */
[----:B---3--:R-:W-:Y:S03]  /*24660*/  HMMA.16816.F32 R16, R4, R24, R16 ;  /* 0x000000180410723c */ /* 0x008fe60000001810 */
[----:B----4-:R-:W-:Y:S04]  /*24670*/  STL.64 [R1+0x1558], R10 ;  /* 0x0015580a01007387 */ /* 0x010fe80000100a00 */
[----:B--2---:R0:W-:Y:S04]  /*24680*/  STL.64 [R1+0x1550], R8 ;  /* 0x0015500801007387 */ /* 0x0041e80000100a00 */
[----:B0-----:R-:W2:Y:S04]  /*24690*/  LDL.LU R8, [R1+0x30] ;  /* 0x0000300001087983 */ /* 0x001ea80000300800 */
[----:B------:R-:W2:Y:S04]  /*246a0*/  LDL.LU R9, [R1+0x34] ;  /* 0x0000340001097983 */ /* 0x000ea80000300800 */
[----:B------:R-:W3:Y:S04]  /*246b0*/  LDL.LU R10, [R1+0x38] ;  /* 0x00003800010a7983 */ /* 0x000ee80000300800 */
[----:B------:R-:W3:Y:S01]  /*246c0*/  LDL.LU R11, [R1+0x3c] ;  /* 0x00003c00010b7983 */ /* 0x000ee20000300800 */
[----:B------:R-:W-:-:S02]  /*246d0*/  IMAD.MOV.U32 R2, RZ, RZ, R18 ;  /* 0x000000ffff027224 */ /* 0x000fc400078e0012 */
[----:B------:R-:W-:Y:S01]  /*246e0*/  IMAD.MOV.U32 R3, RZ, RZ, R19 ;  /* 0x000000ffff037224 */ /* 0x000fe200078e0013 */
[----:B---3--:R-:W-:Y:S04]  /*246f0*/  STL.64 [R1+0x1568], R10 ;  /* 0x0015680a01007387 */ /* 0x008fe80000100a00 */
[----:B--2---:R0:W-:Y:S04]  /*24700*/  STL.64 [R1+0x1560], R8 ;  /* 0x0015600801007387 */ /* 0x0041e80000100a00 */
[----:B0-----:R-:W2:Y:S04]  /*24710*/  LDL.LU R8, [R1+0x40] ;  /* 0x0000400001087983 */ /* 0x001ea80000300800 */
[----:B------:R-:W2:Y:S04]  /*24720*/  LDL.LU R9, [R1+0x44] ;  /* 0x0000440001097983 */ /* 0x000ea80000300800 */
[----:B------:R-:W2:Y:S04]  /*24730*/  LDL.LU R10, [R1+0x48] ;  /* 0x00004800010a7983 */ /* 0x000ea80000300800 */
[----:B------:R-:W2:Y:S04]  /*24740*/  LDL.LU R11, [R1+0x4c] ;  /* 0x00004c00010b7983 */ /* 0x000ea80000300800 */
[----:B------:R0:W-:Y:S04]  /*24750*/  STL.64 [R1+0x60], R16 ;  /* 0x0000601001007387 */ /* 0x0001e80000100a00 */
[----:B------:R-:W3:Y:S04]  /*24760*/  LDL.LU.64 R18, [R1+0x1588] ;  /* 0x0015880001127983 */ /* 0x000ee80000300a00 */
[----:B0-----:R-:W3:Y:S04]  /*24770*/  LDL.LU.64 R16, [R1+0x1580] ;  /* 0x0015800001107983 */ /* 0x001ee80000300a00 */
[----:B------:R-:W-:Y:S04]  /*24780*/  STL [R1+0x1504], R3 ;  /* 0x0015040301007387 */ /* 0x000fe80000100800 */
[----:B------:R-:W-:Y:S01]  /*24790*/  STL [R1+0x1500], R2 ;  /* 0x0015000201007387 */ /* 0x000fe20000100800 */
[----:B---3--:R-:W-:-:S15]  /*247a0*/  HMMA.16816.F32 R16, R4, R20, R16 ;  /* 0x000000140410723c */ /* 0x008fde0000001810 */
[----:B------:R-:W-:-:S04]  /*247b0*/  NOP ;  /* 0x0000000000007918 */ /* 0x000fc80000000000 */
[----:B------:R-:W-:Y:S02]  /*247c0*/  IMAD.MOV.U32 R5, RZ, RZ, R18 ;  /* 0x000000ffff057224 */ /* 0x000fe400078e0012 */
[----:B------:R-:W-:Y:S02]  /*247d0*/  IMAD.MOV.U32 R4, RZ, RZ, R19 ;  /* 0x000000ffff047224 */ /* 0x000fe400078e0013 */
[----:B------:R-:W-:Y:S02]  /*247e0*/  IMAD.MOV.U32 R7, RZ, RZ, R16 ;  /* 0x000000ffff077224 */ /* 0x000fe400078e0010 */
[----:B------:R-:W-:Y:S01]  /*247f0*/  IMAD.MOV.U32 R6, RZ, RZ, R17 ;  /* 0x000000ffff067224 */ /* 0x000fe200078e0011 */
[----:B------:R-:W2:Y:S04]  /*24800*/  LDL.LU.64 R18, [R1+0x1578] ;  /* 0x0015780001127983 */ /* 0x000ea80000300a00 */
[----:B------:R-:W2:Y:S04]  /*24810*/  LDL.LU.64 R16, [R1+0x1570] ;  /* 0x0015700001107983 */ /* 0x000ea80000300a00 */
[----:B------:R-:W-:Y:S04]  /*24820*/  STL [R1+0x1514], R4 ;  /* 0x0015140401007387 */ /* 0x000fe80000100800 */
[----:B------:R-:W-:Y:S04]  /*24830*/  STL [R1+0x1510], R5 ;  /* 0x0015100501007387 */ /* 0x000fe80000100800 */
[----:B------:R-:W-:Y:S04]  /*24840*/  STL [R1+0x150c], R6 ;  /* 0x00150c0601007387 */ /* 0x000fe80000100800 */
[----:B------:R0:W-:Y:S04]  /*24850*/  STL [R1+0x1508], R7 ;  /* 0x0015080701007387 */ /* 0x0001e80000100800 */
[----:B0-----:R-:W3:Y:S01]  /*24860*/  LDL.LU.64 R6, [R1+0xd8] ;  /* 0x0000d80001067983 */ /* 0x001ee20000300a00 */
[----:B--2---:R-:W-:-:S15]  /*24870*/  HMMA.16816.F32 R8, R16, R14, R8 ;  /* 0x0000000e1008723c */ /* 0x004fde0000001808 */
[----:B------:R-:W-:-:S04]  /*24880*/  NOP ;  /* 0x0000000000007918 */ /* 0x000fc80000000000 */
[----:B------:R-:W-:Y:S02]  /*24890*/  IMAD.MOV.U32 R0, RZ, RZ, R10 ;  /* 0x000000ffff007224 */ /* 0x000fe400078e000a */
[----:B------:R-:W-:Y:S02]  /*248a0*/  IMAD.MOV.U32 R29, RZ, RZ, R11 ;  /* 0x000000ffff1d7224 */ /* 0x000fe400078e000b */
[----:B------:R-:W-:Y:S02]  /*248b0*/  IMAD.MOV.U32 R3, RZ, RZ, R8 ;  /* 0x000000ffff037224 */ /* 0x000fe400078e0008 */
[----:B------:R-:W-:Y:S01]  /*248c0*/  IMAD.MOV.U32 R2, RZ, RZ, R9 ;  /* 0x000000ffff027224 */ /* 0x000fe200078e0009 */
[----:B------:R-:W3:Y:S04]  /*248d0*/  LDL.LU.64 R10, [R1+0x1568] ;  /* 0x00156800010a7983 */ /* 0x000ee80000300a00 */
[----:B------:R-:W3:Y:S04]  /*248e0*/  LDL.LU.64 R8, [R1+0x1560] ;  /* 0x0015600001087983 */ /* 0x000ee80000300a00 */
[----:B------:R-:W-:Y:S04]  /*248f0*/  STL [R1+0x1524], R29 ;  /* 0x0015241d01007387 */ /* 0x000fe80000100800 */
[----:B------:R-:W-:Y:S04]  /*24900*/  STL [R1+0x1520], R0 ;  /* 0x0015200001007387 */ /* 0x000fe80000100800 */
[----:B------:R-:W-:Y:S04]  /*24910*/  STL [R1+0x151c], R2 ;  /* 0x00151c0201007387 */ /* 0x000fe80000100800 */
[----:B------:R-:W-:Y:S01]  /*24920*/  STL [R1+0x1518], R3 ;  /* 0x0015180301007387 */ /* 0x000fe20000100800 */
[----:B---3--:R-:W-:-:S15]  /*24930*/  HMMA.16816.F32 R8, R16, R6, R8 ;  /* 0x000000061008723c */ /* 0x008fde0000001808 */
[----:B------:R-:W-:-:S04]  /*24940*/  NOP ;  /* 0x0000000000007918 */ /* 0x000fc80000000000 */
[----:B------:R-:W-:Y:S01]  /*24950*/  IMAD.MOV.U32 R4, RZ, RZ, R10 ;  /* 0x000000ffff047224 */ /* 0x000fe200078e000a */
[----:B------:R0:W-:Y:S01]  /*24960*/  STL.64 [R1+0x30], R8 ;  /* 0x0000300801007387 */ /* 0x0001e20000100a00 */
[----:B------:R-:W-:-:S03]  /*24970*/  IMAD.MOV.U32 R5, RZ, RZ, R11 ;  /* 0x000000ffff057224 */ /* 0x000fc600078e000b */
[----:B------:R-:W2:Y:S04]  /*24980*/  LDL.LU.64 R10, [R1+0x1558] ;  /* 0x00155800010a7983 */ /* 0x000ea80000300a00 */
[----:B0-----:R-:W2:Y:S01]  /*24990*/  LDL.LU.64 R8, [R1+0x1550] ;  /* 0x0015500001087983 */ /* 0x001ea20000300a00 */
[----:B------:R-:W-:Y:S02]  /*249a0*/  IMAD.MOV.U32 R21, RZ, RZ, R6 ;  /* 0x000000ffff157224 */ /* 0x000fe400078e0006 */
[----:B------:R-:W-:Y:S02]  /*249b0*/  IMAD.MOV.U32 R20, RZ, RZ, R7 ;  /* 0x000000ffff147224 */ /* 0x000fe400078e0007 */
[----:B------:R-:W-:Y:S02]  /*249c0*/  IMAD.MOV.U32 R6, RZ, RZ, R26 ;  /* 0x000000ffff067224 */ /* 0x000fe400078e001a */
[----:B------:R-:W-:Y:S01]  /*249d0*/  IMAD.MOV.U32 R7, RZ, RZ, R27 ;  /* 0x000000ffff077224 */ /* 0x000fe200078e001b */
[----:B--2---:R-:W-:-:S15]  /*249e0*/  HMMA.16816.F32 R8, R16, R26, R8 ;  /* 0x0000001a1008723c */ /* 0x004fde0000001808 */
[----:B------:R-:W-:-:S04]  /*249f0*/  NOP ;  /* 0x0000000000007918 */ /* 0x000fc80000000000 */
[----:B------:R-:W-:Y:S02]  /*24a00*/  IMAD.MOV.U32 R2, RZ, RZ, R10 ;  /* 0x000000ffff027224 */ /* 0x000fe400078e000a */
[----:B------:R-:W-:Y:S02]  /*24a10*/  IMAD.MOV.U32 R3, RZ, RZ, R11 ;  /* 0x000000ffff037224 */ /* 0x000fe400078e000b */
[----:B------:R-:W-:Y:S02]  /*24a20*/  IMAD.MOV.U32 R29, RZ, RZ, R8 ;  /* 0x000000ffff1d7224 */ /* 0x000fe400078e0008 */
[----:B------:R-:W-:Y:S01]  /*24a30*/  IMAD.MOV.U32 R0, RZ, RZ, R9 ;  /* 0x000000ffff007224 */ /* 0x000fe200078e0009 */
[----:B------:R-:W2:Y:S04]  /*24a40*/  LDL.LU.64 R10, [R1+0x1548] ;  /* 0x00154800010a7983 */ /* 0x000ea80000300a00 */
[----:B------:R-:W3:Y:S04]  /*24a50*/  LDL.LU.64 R8, [R1+0x1540] ;  /* 0x0015400001087983 */ /* 0x000ee80000300a00 */
[----:B------:R-:W4:Y:S04]  /*24a60*/  LDL.LU.64 R26, [R1+0x1538] ;  /* 0x00153800011a7983 */ /* 0x000f280000300a00 */
[----:B------:R-:W4:Y:S04]  /*24a70*/  LDL.LU.64 R24, [R1+0x1530] ;  /* 0x0015300001187983 */ /* 0x000f280000300a00 */
[----:B------:R-:W-:Y:S01]  /*24a80*/  STL.64 [R1+0x14d8], R22 ;  /* 0x0014d81601007387 */ /* 0x000fe20000100a00 */
[----:B----4-:R-:W-:Y:S01]  /*24a90*/  HMMA.16816.F32 R24, R16, R22, R24 ;  /* 0x000000161018723c */ /* 0x010fe20000001818 */
[----:B------:R-:W-:-:S02]  /*24aa0*/  IMAD.MOV.U32 R19, RZ, RZ, R20 ;  /* 0x000000ffff137224 */ /* 0x000fc400078e0014 */
[----:B--2---:R-:W-:Y:S02]  /*24ab0*/  IMAD.MOV.U32 R20, RZ, RZ, R11 ;  /* 0x000000ffff147224 */ /* 0x004fe400078e000b */
[----:B------:R-:W3:-:S14]  /*24ac0*/  LDL.LU R11, [R1+0x1528] ;  /* 0x00152800010b7983 */ /* 0x000edc0000300800 */
[----:B------:R-:W-:Y:S04]  /*24ad0*/  STL.64 [R1+0x1490], R26 ;  /* 0x0014901a01007387 */ /* 0x000fe80000100a00 */
[----:B------:R0:W-:Y:S04]  /*24ae0*/  STL.64 [R1+0x1488], R24 ;  /* 0x0014881801007387 */ /* 0x0001e80000100a00 */
[----:B0-----:R-:W3:Y:S04]  /*24af0*/  LDL.LU R24, [R1] ;  /* 0x0000000001187983 */ /* 0x001ee80000300800 */
[----:B------:R-:W3:Y:S04]  /*24b00*/  LDL.LU R25, [R1+0x4] ;  /* 0x0000040001197983 */ /* 0x000ee80000300800 */
[----:B------:R-:W3:Y:S04]  /*24b10*/  LDL.LU R26, [R1+0x8] ;  /* 0x00000800011a7983 */ /* 0x000ee80000300800 */
[----:B------:R-:W3:Y:S01]  /*24b20*/  LDL.LU R27, [R1+0xc] ;  /* 0x00000c00011b7983 */ /* 0x000ee20000300800 */
[----:B------:R-:W-:-:S02]  /*24b30*/  IMAD.MOV.U32 R18, RZ, RZ, R21 ;  /* 0x000000ffff127224 */ /* 0x000fc400078e0015 */
[----:B------:R-:W-:Y:S02]  /*24b40*/  IMAD.MOV.U32 R21, RZ, RZ, R28 ;  /* 0x000000ffff157224 */ /* 0x000fe400078e001c */
[----:B------:R-:W-:Y:S02]  /*24b50*/  IMAD.MOV.U32 R22, RZ, RZ, R13 ;  /* 0x000000ffff167224 */ /* 0x000fe400078e000d */
[----:B------:R-:W-:Y:S01]  /*24b60*/  IMAD.MOV.U32 R23, RZ, RZ, R12 ;  /* 0x000000ffff177224 */ /* 0x000fe200078e000c */
[----:B---3--:R-:W-:-:S15]  /*24b70*/  HMMA.16816.F32 R24, R8, R14, R24 ;  /* 0x0000000e0818723c */ /* 0x008fde0000001818 */
[----:B------:R-:W-:-:S04]  /*24b80*/  NOP ;  /* 0x0000000000007918 */ /* 0x000fc80000000000 */
[----:B------:R-:W-:Y:S01]  /*24b90*/  IMAD.MOV.U32 R15, RZ, RZ, R26 ;  /* 0x000000ffff0f7224 */ /* 0x000fe200078e001a */
[----:B------:R0:W-:Y:S01]  /*24ba0*/  STL [R1], R24 ;  /* 0x0000001801007387 */ /* 0x0001e20000100800 */
[----:B------:R-:W-:Y:S02]  /*24bb0*/  IMAD.MOV.U32 R14, RZ, RZ, R27 ;  /* 0x000000ffff0e7224 */ /* 0x000fe400078e001b */
[----:B------:R-:W-:Y:S02]  /*24bc0*/  IMAD.MOV.U32 R28, RZ, RZ, R25 ;  /* 0x000000ffff1c7224 */ /* 0x000fe400078e0019 */
[----:B------:R-:W-:Y:S02]  /*24bd0*/  IMAD.MOV.U32 R26, RZ, RZ, R2 ;  /* 0x000000ffff1a7224 */ /* 0x000fe400078e0002 */
[----:B------:R-:W-:Y:S02]  /*24be0*/  IMAD.MOV.U32 R27, RZ, RZ, R3 ;  /* 0x000000ffff1b7224 */ /* 0x000fe400078e0003 */
[----:B------:R-:W-:-:S02]  /*24bf0*/  IMAD.MOV.U32 R25, RZ, RZ, R0 ;  /* 0x000000ffff197224 */ /* 0x000fc400078e0000 */
[----:B0-----:R-:W-:Y:S02]  /*24c00*/  IMAD.MOV.U32 R24, RZ, RZ, R29 ;  /* 0x000000ffff187224 */ /* 0x001fe400078e001d */
[----:B------:R-:W2:Y:S04]  /*24c10*/  LDL.LU R29, [R1+0x1524] ;  /* 0x00152400011d7983 */ /* 0x000ea80000300800 */
[----:B------:R-:W3:Y:S04]  /*24c20*/  LDL.LU R0, [R1+0x1520] ;  /* 0x0015200001007983 */ /* 0x000ee80000300800 */
[----:B------:R-:W4:Y:S04]  /*24c30*/  LDL.LU R2, [R1+0x151c] ;  /* 0x00151c0001027983 */ /* 0x000f280000300800 */
[----:B------:R-:W4:Y:S04]  /*24c40*/  LDL.LU R3, [R1+0x1518] ;  /* 0x0015180001037983 */ /* 0x000f280000300800 */
[----:B------:R-:W-:Y:S04]  /*24c50*/  STL.64 [R1+0x14a0], R26 ;  /* 0x0014a01a01007387 */ /* 0x000fe80000100a00 */
[----:B------:R0:W-:Y:S04]  /*24c60*/  STL.64 [R1+0x1498], R24 ;  /* 0x0014981801007387 */ /* 0x0001e80000100a00 */
[----:B0-----:R-:W4:Y:S04]  /*24c70*/  LDL.LU R24, [R1+0x30] ;  /* 0x0000300001187983 */ /* 0x001f280000300800 */
[----:B------:R-:W4:Y:S01]  /*24c80*/  LDL.LU R25, [R1+0x34] ;  /* 0x0000340001197983 */ /* 0x000f220000300800 */
[----:B------:R-:W-:Y:S01]  /*24c90*/  IMAD.MOV.U32 R26, RZ, RZ, R4 ;  /* 0x000000ffff1a7224 */ /* 0x000fe200078e0004 */
[----:B------:R-:W-:Y:S02]  /*24ca0*/  HMMA.16816.F32 R16, R8, R18, R20 ;  /* 0x000000120810723c */ /* 0x000fe40000001814 */
[----:B------:R-:W4:Y:S01]  /*24cb0*/  LDL.LU R4, [R1+0x1514] ;  /* 0x0015140001047983 */ /* 0x000f220000300800 */
[----:B------:R-:W-:-:S03]  /*24cc0*/  IMAD.MOV.U32 R27, RZ, RZ, R5 ;  /* 0x000000ffff1b7224 */ /* 0x000fc600078e0005 */
[----:B------:R-:W4:Y:S01]  /*24cd0*/  LDL.LU R5, [R1+0x1510] ;  /* 0x0015100001057983 */ /* 0x000f220000300800 */
[----:B------:R-:W-:Y:S02]  /*24ce0*/  IMAD.MOV.U32 R22, RZ, RZ, R6 ;  /* 0x000000ffff167224 */ /* 0x000fe400078e0006 */
[----:B------:R-:W-:Y:S01]  /*24cf0*/  IMAD.MOV.U32 R23, RZ, RZ, R7 ;  /* 0x000000ffff177224 */ /* 0x000fe200078e0007 */
[----:B------:R-:W4:Y:S04]  /*24d00*/  LDL.LU R6, [R1+0x150c] ;  /* 0x00150c0001067983 */ /* 0x000f280000300800 */
[----:B------:R-:W4:Y:S04]  /*24d10*/  LDL.LU R7, [R1+0x1508] ;  /* 0x0015080001077983 */ /* 0x000f280000300800 */
[----:B------:R2:W-:Y:S02]  /*24d20*/  STL.64 [R1+0x14b0], R26 ;  /* 0x0014b01a01007387 */ /* 0x0005e40000100a00 */
[----:B--2---:R-:W-:-:S02]  /*24d30*/  IMAD.MOV.U32 R27, RZ, RZ, R29 ;  /* 0x000000ffff1b7224 */ /* 0x004fc400078e001d */
[----:B---3--:R-:W-:Y:S01]  /*24d40*/  IMAD.MOV.U32 R26, RZ, RZ, R0 ;  /* 0x000000ffff1a7224 */ /* 0x008fe200078e0000 */
[----:B----4-:R0:W-:Y:S02]  /*24d50*/  STL.64 [R1+0x14a8], R24 ;  /* 0x0014a81801007387 */ /* 0x0101e40000100a00 */
[----:B0-----:R-:W-:Y:S02]  /*24d60*/  IMAD.MOV.U32 R24, RZ, RZ, R3 ;  /* 0x000000ffff187224 */ /* 0x001fe400078e0003 */
[----:B------:R-:W-:Y:S01]  /*24d70*/  IMAD.MOV.U32 R25, RZ, RZ, R2 ;  /* 0x000000ffff197224 */ /* 0x000fe200078e0002 */
[----:B------:R-:W2:Y:S04]  /*24d80*/  LDL.LU R3, [R1+0x1504] ;  /* 0x0015040001037983 */ /* 0x000ea80000300800 */
[----:B------:R-:W3:Y:S04]  /*24d90*/  LDL.LU R2, [R1+0x1500] ;  /* 0x0015000001027983 */ /* 0x000ee80000300800 */
[----:B------:R-:W4:Y:S04]  /*24da0*/  LDL.LU R0, [R1+0x14fc] ;  /* 0x0014fc0001007983 */ /* 0x000f280000300800 */
[----:B------:R-:W2:Y:S04]  /*24db0*/  LDL.LU R29, [R1+0x14f8] ;  /* 0x0014f800011d7983 */ /* 0x000ea80000300800 */
[----:B------:R0:W-:Y:S04]  /*24dc0*/  STL.64 [R1+0x14d0], R26 ;  /* 0x0014d01a01007387 */ /* 0x0001e80000100a00 */
[----:B------:R1:W-:Y:S01]  /*24dd0*/  STL.64 [R1+0x14c8], R24 ;  /* 0x0014c81801007387 */ /* 0x0003e20000100a00 */
[----:B0-----:R-:W-:-:S02]  /*24de0*/  IMAD.MOV.U32 R26, RZ, RZ, R5 ;  /* 0x000000ffff1a7224 */ /* 0x001fc400078e0005 */
[----:B------:R-:W-:Y:S02]  /*24df0*/  IMAD.MOV.U32 R27, RZ, RZ, R4 ;  /* 0x000000ffff1b7224 */ /* 0x000fe400078e0004 */
[----:B-1----:R-:W-:Y:S02]  /*24e00*/  IMAD.MOV.U32 R24, RZ, RZ, R7 ;  /* 0x000000ffff187224 */ /* 0x002fe400078e0007 */
[----:B------:R-:W-:Y:S01]  /*24e10*/  IMAD.MOV.U32 R25, RZ, RZ, R6 ;  /* 0x000000ffff197224 */ /* 0x000fe200078e0006 */
[----:B------:R-:W-:Y:S04]  /*24e20*/  STL.64 [R1+0x14e8], R26 ;  /* 0x0014e81a01007387 */ /* 0x000fe80000100a00 */
[----:B------:R0:W-:Y:S04]  /*24e30*/  STL.64 [R1+0x14e0], R24 ;  /* 0x0014e01801007387 */ /* 0x0001e80000100a00 */
[----:B0-----:R-:W3:Y:S04]  /*24e40*/  LDL.LU R24, [R1+0x60] ;  /* 0x0000600001187983 */ /* 0x001ee80000300800 */
[----:B------:R-:W3:Y:S01]  /*24e50*/  LDL.LU R25, [R1+0x64] ;  /* 0x0000640001197983 */ /* 0x000ee20000300800 */
[----:B------:R-:W-:-:S02]  /*24e60*/  IMAD.MOV.U32 R21, RZ, RZ, R16 ;  /* 0x000000ffff157224 */ /* 0x000fc400078e0010 */
[----:B------:R-:W-:Y:S02]  /*24e70*/  IMAD.MOV.U32 R20, RZ, RZ, R17 ;  /* 0x000000ffff147224 */ /* 0x000fe400078e0011 */
[----:B------:R-:W-:Y:S02]  /*24e80*/  IMAD.MOV.U32 R13, RZ, RZ, R18 ;  /* 0x000000ffff0d7224 */ /* 0x000fe400078e0012 */
[----:B------:R-:W-:Y:S02]  /*24e90*/  IMAD.MOV.U32 R12, RZ, RZ, R19 ;  /* 0x000000ffff0c7224 */ /* 0x000fe400078e0013 */
[----:B----4-:R-:W-:Y:S04]  /*24ea0*/  LDSM.16.MT88.4 R16, [R0+UR5+0x11c00] ;  /* 0x011c00050010783b */ /* 0x010fe80008004200 */
[----:B--2---:R-:W0:Y:S01]  /*24eb0*/  LDSM.16.MT88.4 R4, [R29+UR5+0x11c00] ;  /* 0x011c00051d04783b */ /* 0x004e220008004200 */
[----:B---3--:R-:W-:-:S03]  /*24ec0*/  IMAD.MOV.U32 R26, RZ, RZ, R2 ;  /* 0x000000ffff1a7224 */ /* 0x008fc600078e0002 */
[----:B------:R-:W2:Y:S01]  /*24ed0*/  LDL.LU R2, [R1+0x14f4] ;  /* 0x0014f40001027983 */ /* 0x000ea20000300800 */
[----:B------:R-:W-:-:S03]  /*24ee0*/  IMAD.MOV.U32 R27, RZ, RZ, R3 ;  /* 0x000000ffff1b7224 */ /* 0x000fc600078e0003 */
[----:B------:R-:W3:Y:S04]  /*24ef0*/  LDL.LU R3, [R1+0x14f0] ;  /* 0x0014f00001037983 */ /* 0x000ee80000300800 */
[----:B0-----:R-:W-:Y:S04]  /*24f00*/  STL [R1+0x142c], R6 ;  /* 0x00142c0601007387 */ /* 0x001fe80000100800 */
[----:B------:R-:W-:Y:S04]  /*24f10*/  STL [R1+0x1428], R7 ;  /* 0x0014280701007387 */ /* 0x000fe80000100800 */
[----:B------:R-:W-:Y:S04]  /*24f20*/  STL [R1+0x1440], R0 ;  /* 0x0014400001007387 */ /* 0x000fe80000100800 */
[----:B------:R-:W-:Y:S04]  /*24f30*/  STL [R1+0x13d8], R19 ;  /* 0x0013d81301007387 */ /* 0x000fe80000100800 */
[----:B------:R-:W-:Y:S04]  /*24f40*/  STL [R1+0x1450], R18 ;  /* 0x0014501201007387 */ /* 0x000fe80000100800 */
[----:B------:R0:W-:Y:S02]  /*24f50*/  STL.64 [R1+0x1448], R16 ;  /* 0x0014481001007387 */ /* 0x0001e40000100a00 */
[----:B0-----:R-:W-:-:S02]  /*24f60*/  IMAD.MOV.U32 R16, RZ, RZ, R21 ;  /* 0x000000ffff107224 */ /* 0x001fc400078e0015 */
[----:B------:R-:W-:Y:S02]  /*24f70*/  IMAD.MOV.U32 R17, RZ, RZ, R20 ;  /* 0x000000ffff117224 */ /* 0x000fe400078e0014 */
[C---:B------:R-:W-:Y:S01]  /*24f80*/  HMMA.16816.F32 R20, R8.reuse, R22, R24 ;  /* 0x000000160814723c */ /* 0x040fe20000001818 */
[----:B------:R-:W-:Y:S02]  /*24f90*/  IMAD.MOV.U32 R18, RZ, RZ, R13 ;  /* 0x000000ffff127224 */ /* 0x000fe400078e000d */
[----:B------:R-:W-:Y:S01]  /*24fa0*/  IMAD.MOV.U32 R19, RZ, RZ, R12 ;  /* 0x000000ffff137224 */ /* 0x000fe200078e000c */
[----:B------:R-:W4:Y:S04]  /*24fb0*/  LDL R13, [R1+0xe4] ;  /* 0x0000e400010d7983 */ /* 0x000f280000100800 */
[----:B------:R-:W4:Y:S04]  /*24fc0*/  LDL R12, [R1+0xe0] ;  /* 0x0000e000010c7983 */ /* 0x000f280000100800 */
[----:B------:R-:W-:Y:S04]  /*24fd0*/  STL.64 [R1+0x1460], R18 ;  /* 0x0014601201007387 */ /* 0x000fe80000100a00 */
[----:B------:R0:W-:Y:S04]  /*24fe0*/  STL.64 [R1+0x1458], R16 ;  /* 0x0014581001007387 */ /* 0x0001e80000100a00 */
[----:B0-----:R-:W2:Y:S04]  /*24ff0*/  LDL.LU R16, [R1+0x80] ;  /* 0x0000800001107983 */ /* 0x001ea80000300800 */
[----:B------:R-:W2:Y:S04]  /*25000*/  LDL.LU R17, [R1+0x84] ;  /* 0x0000840001117983 */ /* 0x000ea80000300800 */
[----:B------:R-:W2:Y:S04]  /*25010*/  LDL.LU.64 R26, [R1+0x14e8] ;  /* 0x0014e800011a7983 */ /* 0x000ea80000300a00 */
[----:B------:R-:W2:Y:S04]  /*25020*/  LDL.LU.64 R24, [R1+0x14e0] ;  /* 0x0014e00001187983 */ /* 0x000ea80000300a00 */
[----:B------:R-:W-:Y:S04]  /*25030*/  STL.64 [R1+0x60], R20 ;  /* 0x0000601401007387 */ /* 0x000fe80000100a00 */
[----:B------:R0:W-:Y:S04]  /*25040*/  STL.64 [R1+0x68], R22 ;  /* 0x0000681601007387 */ /* 0x0001e80000100a00 */
[----:B0-----:R-:W2:Y:S02]  /*25050*/  LDL.LU.64 R22, [R1+0x14d8] ;  /* 0x0014d80001167983 */ /* 0x001ea40000300a00 */
[----:B--2---:R-:W-:Y:S02]  /*25060*/  HMMA.16816.F32 R8, R8, R22, R24 ;  /* 0x000000160808723c */ /* 0x004fe40000001818 */
[----:B------:R-:W2:Y:S04]  /*25070*/  LDL.LU.64 R26, [R1+0x14d0] ;  /* 0x0014d000011a7983 */ /* 0x000ea80000300a00 */
[----:B------:R-:W2:Y:S04]  /*25080*/  LDL.LU.64 R24, [R1+0x14c8] ;  /* 0x0014c80001187983 */ /* 0x000ea80000300a00 */
[----:B------:R-:W2:Y:S04]  /*25090*/  LDL.LU.64 R22, [R1+0x14c0] ;  /* 0x0014c00001167983 */ /* 0x000ea80000300a00 */
[----:B------:R-:W2:Y:S05]  /*250a0*/  LDL.LU.64 R20, [R1+0x14b8] ;  /* 0x0014b80001147983 */ /* 0x000eaa0000300a00 */
[----:B------:R-:W-:-:S02]  /*250b0*/  IMAD.MOV.U32 R6, RZ, RZ, R8 ;  /* 0x000000ffff067224 */ /* 0x000fc400078e0008 */
[----:B------:R-:W-:Y:S01]  /*250c0*/  IMAD.MOV.U32 R7, RZ, RZ, R9 ;  /* 0x000000ffff077224 */ /* 0x000fe200078e0009 */
[----:B------:R-:W-:Y:S04]  /*250d0*/  STL.64 [R1+0x58], R10 ;  /* 0x0000580a01007387 */ /* 0x000fe80000100a00 */
[----:B------:R-:W3:Y:S04]  /*250e0*/  LDL.LU.64 R8, [R1+0x90] ;  /* 0x0000900001087983 */ /* 0x000ee80000300a00 */
[----:B------:R-:W-:Y:S04]  /*250f0*/  STL.64 [R1+0x1438], R6 ;  /* 0x0014380601007387 */ /* 0x000fe80000100a00 */
[----:B------:R-:W-:Y:S01]  /*25100*/  STL.64 [R1+0x1430], R4 ;  /* 0x0014300401007387 */ /* 0x000fe20000100a00 */
[----:B--2---:R-:W-:-:S15]  /*25110*/  HMMA.16816.F32 R24, R20, R16, R24 ;  /* 0x000000101418723c */ /* 0x004fde0000001818 */
[----:B------:R-:W-:-:S04]  /*25120*/  NOP ;  /* 0x0000000000007918 */ /* 0x000fc80000000000 */
[----:B------:R-:W-:Y:S04]  /*25130*/  STL.64 [R1+0x40], R24 ;  /* 0x0000401801007387 */ /* 0x000fe80000100a00 */
[----:B------:R0:W-:Y:S04]  /*25140*/  STL.64 [R1+0x48], R26 ;  /* 0x0000481a01007387 */ /* 0x0001e80000100a00 */
[----:B0-----:R-:W2:Y:S04]  /*25150*/  LDL.LU.64 R26, [R1+0x14b0] ;  /* 0x0014b000011a7983 */ /* 0x001ea80000300a00 */
[----:B------:R-:W2:Y:S01]  /*25160*/  LDL.LU.64 R24, [R1+0x14a8] ;  /* 0x0014a80001187983 */ /* 0x000ea20000300a00 */
[----:B---3--:R-:W-:-:S02]  /*25170*/  IMAD.MOV.U32 R4, RZ, RZ, R3 ;  /* 0x000000ffff047224 */ /* 0x008fc400078e0003 */
        /* <DEDUP_REMOVED lines=10> */
[----:B------:R-:W2:Y:S02]  /*25220*/  LDL.LU.64 R24, [R1+0x1498] ;  /* 0x0014980001187983 */ /* 0x000ea40000300a00 */
[----:B--2---:R-:W-:-:S15]  /*25230*/  HMMA.16816.F32 R24, R20, R4, R24 ;  /* 0x000000041418723c */ /* 0x004fde0000001818 */
[----:B------:R-:W-:-:S04]  /*25240*/  NOP ;  /* 0x0000000000007918 */ /* 0x000fc80000000000 */
[----:B------:R-:W-:Y:S01]  /*25250*/  IMAD.MOV.U32 R11, RZ, RZ, R26 ;  /* 0x000000ffff0b7224 */ /* 0x000fe200078e001a */
[----:B------:R0:W-:Y:S01]  /*25260*/  STL [R1+0x20], R24 ;  /* 0x0000201801007387 */ /* 0x0001e20000100800 */
[----:B------:R-:W-:Y:S02]  /*25270*/  IMAD.MOV.U32 R10, RZ, RZ, R27 ;  /* 0x000000ffff0a7224 */ /* 0x000fe400078e001b */
[----:B------:R-:W-:Y:S01]  /*25280*/  IMAD.MOV.U32 R0, RZ, RZ, R25 ;  /* 0x000000ffff007224 */ /* 0x000fe200078e0019 */
[----:B------:R-:W4:Y:S04]  /*25290*/  LDL.LU.64 R26, [R1+0x1490] ;  /* 0x00149000011a7983 */ /* 0x000f280000300a00 */
[----:B0-----:R-:W4:Y:S04]  /*252a0*/  LDL.LU.64 R24, [R1+0x1488] ;  /* 0x0014880001187983 */ /* 0x001f280000300a00 */
[----:B------:R0:W-:Y:S04]  /*252b0*/  STL.64 [R1+0x1470], R6 ;  /* 0x0014700601007387 */ /* 0x0001e80000100a00 */
[----:B------:R1:W-:Y:S01]  /*252c0*/  STL.64 [R1+0x1468], R4 ;  /* 0x0014680401007387 */ /* 0x0003e20000100a00 */
[----:B0-----:R-:W-:-:S03]  /*252d0*/  IMAD.MOV.U32 R6, RZ, RZ, R15 ;  /* 0x000000ffff067224 */ /* 0x001fc600078e000f */
[----:B-1----:R-:W2:Y:S01]  /*252e0*/  LDL.LU R4, [R1] ;  /* 0x0000000001047983 */ /* 0x002ea20000300800 */
[----:B------:R-:W-:-:S03]  /*252f0*/  IMAD.MOV.U32 R7, RZ, RZ, R14 ;  /* 0x000000ffff077224 */ /* 0x000fc600078e000e */
[----:B------:R-:W2:Y:S01]  /*25300*/  LDL.LU.64 R14, [R1+0x1480] ;  /* 0x00148000010e7983 */ /* 0x000ea20000300a00 */
[----:B----4-:R-:W-:Y:S03]  /*25310*/  HMMA.16816.F32 R24, R20, R12, R24 ;  /* 0x0000000c1418723c */ /* 0x010fe60000001818 */
[----:B------:R-:W2:Y:S01]  /*25320*/  LDL.LU.64 R12, [R1+0x1478] ;  /* 0x00147800010c7983 */ /* 0x000ea20000300a00 */
[----:B------:R-:W-:-:S15]  /*25330*/  IMAD.MOV.U32 R5, RZ, RZ, R28 ;  /* 0x000000ffff057224 */ /* 0x000fde00078e001c */
[----:B------:R0:W-:Y:S04]  /*25340*/  STL.64 [R1+0x13f8], R26 ;  /* 0x0013f81a01007387 */ /* 0x0001e80000100a00 */
[----:B0-----:R-:W3:Y:S04]  /*25350*/  LDL R27, [R1+0x128] ;  /* 0x00012800011b7983 */ /* 0x001ee80000100800 */
[----:B------:R-:W-:Y:S01]  /*25360*/  STL.64 [R1+0x13f0], R24 ;  /* 0x0013f01801007387 */ /* 0x000fe20000100a00 */
[----:B--2---:R-:W-:Y:S03]  /*25370*/  HMMA.16816.F32 R16, R12, R16, R4 ;  /* 0x000000100c10723c */ /* 0x004fe60000001804 */
[----:B------:R-:W2:Y:S04]  /*25380*/  LDL.LU.64 R6, [R1+0x1470] ;  /* 0x0014700001067983 */ /* 0x000ea80000300a00 */
[----:B------:R-:W4:-:S12]  /*25390*/  LDL.LU.64 R4, [R1+0x1468] ;  /* 0x0014680001047983 */ /* 0x000f180000300a00 */
[----:B------:R-:W-:Y:S04]  /*253a0*/  STL.64 [R1], R16 ;  /* 0x0000001001007387 */ /* 0x000fe80000100a00 */
[----:B------:R0:W-:Y:S04]  /*253b0*/  STL.64 [R1+0x8], R18 ;  /* 0x0000081201007387 */ /* 0x0001e80000100a00 */
[----:B0-----:R-:W2:Y:S04]  /*253c0*/  LDL.LU.64 R18, [R1+0x1460] ;  /* 0x0014600001127983 */ /* 0x001ea80000300a00 */
[----:B------:R-:W2:Y:S01]  /*253d0*/  LDL.LU.64 R16, [R1+0x1458] ;  /* 0x0014580001107983 */ /* 0x000ea20000300a00 */
[----:B------:R-:W-:-:S02]  /*253e0*/  IMAD.MOV.U32 R20, RZ, RZ, R3 ;  /* 0x000000ffff147224 */ /* 0x000fc400078e0003 */
[----:B------:R-:W-:-:S07]  /*253f0*/  IMAD.MOV.U32 R21, RZ, RZ, R2 ;  /* 0x000000ffff157224 */ /* 0x000fce00078e0002 */
[----:B--2---:R-:W-:Y:S01]  /*25400*/  HMMA.16816.F32 R20, R12, R20, R16 ;  /* 0x000000140c14723c */ /* 0x004fe20000001810 */
[----:B------:R-:W2:Y:S04]  /*25410*/  LDL.LU R18, [R1+0x1450] ;  /* 0x0014500001127983 */ /* 0x000ea80000300800 */
[----:B------:R-:W3:-:S14]  /*25420*/  LDL.LU.64 R16, [R1+0x1448] ;  /* 0x0014480001107983 */ /* 0x000edc0000300a00 */
[----:B------:R-:W-:Y:S04]  /*25430*/  STL [R1+0x14], R21 ;  /* 0x0000141501007387 */ /* 0x000fe80000100800 */
[----:B------:R-:W-:Y:S01]  /*25440*/  STL.64 [R1+0x18], R22 ;  /* 0x0000181601007387 */ /* 0x000fe20000100a00 */
[----:B------:R-:W-:-:S03]  /*25450*/  IMAD.MOV.U32 R19, RZ, RZ, R20 ;  /* 0x000000ffff137224 */ /* 0x000fc600078e0014 */
[----:B------:R-:W0:Y:S04]  /*25460*/  LDSM.16.MT88.4 R20, [R29+UR5+0x12000] ;  /* 0x012000051d14783b */ /* 0x000e280008004200 */
[----:B--2---:R-:W-:Y:S04]  /*25470*/  STL.64 [R1+0x13e8], R18 ;  /* 0x0013e81201007387 */ /* 0x004fe80000100a00 */
[----:B---3--:R1:W-:Y:S04]  /*25480*/  STL.64 [R1+0x13e0], R16 ;  /* 0x0013e01001007387 */ /* 0x0083e80000100a00 */
[----:B-1----:R-:W2:Y:S04]  /*25490*/  LDL.LU.64 R16, [R1+0xe0] ;  /* 0x0000e00001107983 */ /* 0x002ea80000300a00 */
[----:B------:R-:W3:Y:S04]  /*254a0*/  LDL.LU.64 R18, [R1+0xe8] ;  /* 0x0000e80001127983 */ /* 0x000ee80000300a00 */
[----:B------:R-:W-:Y:S04]  /*254b0*/  STL [R1+0x13b4], R29 ;  /* 0x0013b41d01007387 */ /* 0x000fe80000100800 */
[----:B0-----:R-:W-:Y:S04]  /*254c0*/  STL [R1+0x137c], R22 ;  /* 0x00137c1601007387 */ /* 0x001fe80000100800 */
[----:B------:R-:W-:Y:S04]  /*254d0*/  STL [R1+0x1378], R23 ;  /* 0x0013781701007387 */ /* 0x000fe80000100800 */
[----:B------:R-:W-:Y:S04]  /*254e0*/  STL.64 [R1+0x1418], R20 ;  /* 0x0014181401007387 */ /* 0x000fe80000100a00 */
[----:B------:R-:W0:Y:S04]  /*254f0*/  LDSM.16.M88.4 R20, [R27+UR5+0x100] ;  /* 0x000100051b14783b */ /* 0x000e280008000200 */
[----:B0-----:R-:W-:Y:S01]  /*25500*/  STL [R1+0xa0], R20 ;  /* 0x0000a01401007387 */ /* 0x001fe20000100800 */
[----:B------:R-:W-:-:S02]  /*25510*/  IMAD.MOV.U32 R28, RZ, RZ, R21 ;  /* 0x000000ffff1c7224 */ /* 0x000fc400078e0015 */
[----:B------:R-:W-:Y:S01]  /*25520*/  IMAD.MOV.U32 R3, RZ, RZ, R22 ;  /* 0x000000ffff037224 */ /* 0x000fe200078e0016 */
[----:B------:R-:W-:Y:S01]  /*25530*/  STL.64 [R1+0xa8], R22 ;  /* 0x0000a81601007387 */ /* 0x000fe20000100a00 */
[----:B------:R-:W-:-:S03]  /*25540*/  IMAD.MOV.U32 R2, RZ, RZ, R23 ;  /* 0x000000ffff027224 */ /* 0x000fc600078e0017 */
[----:B------:R-:W0:Y:S04]  /*25550*/  LDSM.16.M88.4 R20, [R27+UR5+0x4100] ;  /* 0x004100051b14783b */ /* 0x000e280008000200 */
[----:B------:R-:W-:Y:S04]  /*25560*/  STL [R1+0x13b0], R28 ;  /* 0x0013b01c01007387 */ /* 0x000fe80000100800 */
[----:B------:R-:W-:Y:S04]  /*25570*/  STL [R1+0x12fc], R2 ;  /* 0x0012fc0201007387 */ /* 0x000fe80000100800 */
[----:B------:R-:W-:Y:S04]  /*25580*/  STL [R1+0x12f8], R3 ;  /* 0x0012f80301007387 */ /* 0x000fe80000100800 */
[----:B0-----:R-:W-:Y:S04]  /*25590*/  STL.64 [R1+0xc0], R20 ;  /* 0x0000c01401007387 */ /* 0x001fe80000100a00 */
[----:B------:R-:W-:Y:S04]  /*255a0*/  STL.64 [R1+0xc8], R22 ;  /* 0x0000c81601007387 */ /* 0x000fe80000100a00 */
[----:B------:R-:W0:Y:S04]  /*255b0*/  LDSM.16.M88.4 R20, [R27+UR5+0x8100] ;  /* 0x008100051b14783b */ /* 0x000e280008000200 */
[----:B0-----:R-:W-:Y:S04]  /*255c0*/  STL.64 [R1+0xd0], R20 ;  /* 0x0000d01401007387 */ /* 0x001fe80000100a00 */
[----:B------:R-:W-:Y:S04]  /*255d0*/  STL.64 [R1+0xd8], R22 ;  /* 0x0000d81601007387 */ /* 0x000fe80000100a00 */
[----:B------:R-:W0:Y:S02]  /*255e0*/  LDSM.16.M88.4 R20, [R27+UR5+0xc100] ;  /* 0x00c100051b14783b */ /* 0x000e240008000200 */
[----:B0-----:R-:W-:-:S02]  /*255f0*/  IMAD.MOV.U32 R2, RZ, RZ, R22 ;  /* 0x000000ffff027224 */ /* 0x001fc400078e0016 */
[----:B------:R0:W-:Y:S01]  /*25600*/  STL.64 [R1+0x100], R20 ;  /* 0x0001001401007387 */ /* 0x0001e20000100a00 */
[----:B------:R-:W-:-:S03]  /*25610*/  IMAD.MOV.U32 R3, RZ, RZ, R23 ;  /* 0x000000ffff037224 */ /* 0x000fc600078e0017 */
[----:B------:R-:W2:Y:S01]  /*25620*/  LDL.LU.64 R22, [R1+0x98] ;  /* 0x0000980001167983 */ /* 0x000ea20000300a00 */
[----:B------:R-:W-:-:S03]  /*25630*/  IMAD.MOV.U32 R25, RZ, RZ, R0 ;  /* 0x000000ffff197224 */ /* 0x000fc600078e0000 */
[----:B--2---:R1:W-:Y:S04]  /*25640*/  STL.64 [R1+0x1420], R22 ;  /* 0x0014201601007387 */ /* 0x0043e80000100a00 */
[----:B0-----:R-:W2:Y:S04]  /*25650*/  LDL.LU R20, [R1+0x40] ;  /* 0x0000400001147983 */ /* 0x001ea80000300800 */
[----:B------:R-:W2:Y:S04]  /*25660*/  LDL.LU R21, [R1+0x44] ;  /* 0x0000440001157983 */ /* 0x000ea80000300800 */
[----:B-1----:R-:W2:Y:S04]  /*25670*/  LDL.LU R22, [R1+0x48] ;  /* 0x0000480001167983 */ /* 0x002ea80000300800 */
[----:B------:R-:W2:Y:S04]  /*25680*/  LDL.LU R23, [R1+0x4c] ;  /* 0x00004c0001177983 */ /* 0x000ea80000300800 */
[----:B------:R-:W2:Y:S04]  /*25690*/  LDL.LU R24, [R1+0x20] ;  /* 0x0000200001187983 */ /* 0x000ea80000300800 */
[----:B------:R-:W3:Y:S01]  /*256a0*/  LDL.LU R0, [R1+0x1440] ;  /* 0x0014400001007983 */ /* 0x000ee20000300800 */
[----:B------:R-:W-:-:S02]  /*256b0*/  IMAD.MOV.U32 R26, RZ, RZ, R11 ;  /* 0x000000ffff1a7224 */ /* 0x000fc400078e000b */
[----:B------:R-:W-:-:S05]  /*256c0*/  IMAD.MOV.U32 R27, RZ, RZ, R10 ;  /* 0x000000ffff1b7224 */ /* 0x000fca00078e000a */
[----:B------:R-:W-:Y:S04]  /*256d0*/  STL.64 [R1+0x1410], R26 ;  /* 0x0014101a01007387 */ /* 0x000fe80000100a00 */
[----:B--2---:R0:W-:Y:S02]  /*256e0*/  STL.64 [R1+0x1408], R24 ;  /* 0x0014081801007387 */ /* 0x0041e40000100a00 */
[----:B0-----:R-:W-:Y:S02]  /*256f0*/  IMAD.MOV.U32 R24, RZ, RZ, R9 ;  /* 0x000000ffff187224 */ /* 0x001fe400078e0009 */
[----:B------:R-:W-:Y:S02]  /*25700*/  IMAD.MOV.U32 R25, RZ, RZ, R8 ;  /* 0x000000ffff197224 */ /* 0x000fe400078e0008 */
[----:B---3--:R-:W0:Y:S04]  /*25710*/  LDSM.16.MT88.4 R8, [R0+UR5+0x12000] ;  /* 0x012000050008783b */ /* 0x008e280008004200 */
[----:B------:R-:W-:Y:S04]  /*25720*/  STL [R1+0x1308], R3 ;  /* 0x0013080301007387 */ /* 0x000fe80000100800 */
[----:B------:R-:W-:Y:S04]  /*25730*/  STL [R1+0x1304], R2 ;  /* 0x0013040201007387 */ /* 0x000fe80000100800 */
[----:B------:R-:W-:Y:S04]  /*25740*/  STL [R1+0x13b8], R0 ;  /* 0x0013b80001007387 */ /* 0x000fe80000100800 */
[----:B0-----:R-:W-:Y:S04]  /*25750*/  STL.64 [R1+0x1348], R10 ;  /* 0x0013480a01007387 */ /* 0x001fe80000100a00 */
[----:B------:R0:W-:Y:S04]  /*25760*/  STL.64 [R1+0x1340], R8 ;  /* 0x0013400801007387 */ /* 0x0001e80000100a00 */
[----:B0-----:R-:W4:Y:S04]  /*25770*/  LDL.LU R8, [R1+0x60] ;  /* 0x0000600001087983 */ /* 0x001f280000300800 */
[----:B------:R-:W4:Y:S04]  /*25780*/  LDL.LU R9, [R1+0x64] ;  /* 0x0000640001097983 */ /* 0x000f280000300800 */
[----:B------:R-:W4:Y:S04]  /*25790*/  LDL.LU R10, [R1+0x68] ;  /* 0x00006800010a7983 */ /* 0x000f280000300800 */
[----:B------:R-:W4:Y:S01]  /*257a0*/  LDL.LU R11, [R1+0x6c] ;  /* 0x00006c00010b7983 */ /* 0x000f220000300800 */
[----:B------:R-:W-:-:S02]  /*257b0*/  IMAD.MOV.U32 R26, RZ, RZ, R7 ;  /* 0x000000ffff1a7224 */ /* 0x000fc400078e0007 */
[----:B------:R-:W-:Y:S02]  /*257c0*/  IMAD.MOV.U32 R27, RZ, RZ, R6 ;  /* 0x000000ffff1b7224 */ /* 0x000fe400078e0006 */
[----:B----4-:R-:W-:-:S15]  /*257d0*/  HMMA.16816.F32 R4, R12, R4, R8 ;  /* 0x000000040c04723c */ /* 0x010fde0000001808 */
[----:B------:R-:W-:-:S04]  /*257e0*/  NOP ;  /* 0x0000000000007918 */ /* 0x000fc80000000000 */
[----:B------:R-:W-:Y:S01]  /*257f0*/  IMAD.MOV.U32 R9, RZ, RZ, R6 ;  /* 0x000000ffff097224 */ /* 0x000fe200078e0006 */
[----:B------:R0:W-:Y:S01]  /*25800*/  STL [R1+0x70], R4 ;  /* 0x0000700401007387 */ /* 0x0001e20000100800 */
[----:B------:R-:W-:-:S03]  /*25810*/  IMAD.MOV.U32 R8, RZ, RZ, R7 ;  /* 0x000000ffff087224 */ /* 0x000fc600078e0007 */
[----:B------:R-:W2:Y:S01]  /*25820*/  LDL.LU.64 R6, [R1+0x1438] ;  /* 0x0014380001067983 */ /* 0x000ea20000300a00 */
[----:B------:R-:W-:-:S03]  /*25830*/  IMAD.MOV.U32 R28, RZ, RZ, R5 ;  /* 0x000000ffff1c7224 */ /* 0x000fc600078e0005 */
[----:B0-----:R-:W3:Y:S04]  /*25840*/  LDL.LU.64 R4, [R1+0x1430] ;  /* 0x0014300001047983 */ /* 0x001ee80000300a00 */
[----:B------:R2:W-:Y:S04]  /*25850*/  STL [R1+0x13c4], R8 ;  /* 0x0013c40801007387 */ /* 0x0005e80000100800 */
[----:B------:R0:W-:Y:S01]  /*25860*/  STL [R1+0x13c0], R9 ;  /* 0x0013c00901007387 */ /* 0x0001e20000100800 */
[----:B--2---:R-:W-:Y:S02]  /*25870*/  IMAD.MOV.U32 R8, RZ, RZ, R6 ;  /* 0x000000ffff087224 */ /* 0x004fe400078e0006 */
[----:B0-----:R-:W-:Y:S01]  /*25880*/  IMAD.MOV.U32 R9, RZ, RZ, R7 ;  /* 0x000000ffff097224 */ /* 0x001fe200078e0007 */
[----:B------:R-:W3:Y:S04]  /*25890*/  LDL.LU R6, [R1+0x142c] ;  /* 0x00142c0001067983 */ /* 0x000ee80000300800 */
[----:B------:R-:W3:Y:S04]  /*258a0*/  LDL.LU R7, [R1+0x1428] ;  /* 0x0014280001077983 */ /* 0x000ee80000300800 */
[----:B------:R-:W2:Y:S04]  /*258b0*/  LDL.LU R10, [R1+0x58] ;  /* 0x00005800010a7983 */ /* 0x000ea80000300800 */
[----:B------:R-:W2:Y:S04]  /*258c0*/  LDL.LU R11, [R1+0x5c] ;  /* 0x00005c00010b7983 */ /* 0x000ea80000300800 */
[----:B------:R-:W-:Y:S01]  /*258d0*/  STL [R1+0x13bc], R28 ;  /* 0x0013bc1c01007387 */ /* 0x000fe20000100800 */
[----:B--2---:R-:W-:Y:S03]  /*258e0*/  HMMA.16816.F32 R8, R12, R16, R8 ;  /* 0x000000100c08723c */ /* 0x004fe60000001808 */
[----:B------:R-:W3:Y:S04]  /*258f0*/  LDL.LU.64 R14, [R1+0x88] ;  /* 0x00008800010e7983 */ /* 0x000ee80000300a00 */
[----:B------:R0:W-:-:S12]  /*25900*/  STL.64 [R1+0x1400], R18 ;  /* 0x0014001201007387 */ /* 0x0001d80000100a00 */
[----:B------:R-:W-:Y:S04]  /*25910*/  STL.64 [R1+0x60], R8 ;  /* 0x0000600801007387 */ /* 0x000fe80000100a00 */
[----:B------:R1:W-:Y:S04]  /*25920*/  STL.64 [R1+0x68], R10 ;  /* 0x0000680a01007387 */ /* 0x0003e80000100a00 */
[----:B0-----:R-:W2:Y:S01]  /*25930*/  LDL.LU.64 R18, [R1+0xb8] ;  /* 0x0000b80001127983 */ /* 0x001ea20000300a00 */
[----:B---3--:R-:W-:-:S15]  /*25940*/  HMMA.16816.F32 R20, R4, R14, R20 ;  /* 0x0000000e0414723c */ /* 0x008fde0000001814 */
[----:B------:R-:W-:-:S04]  /*25950*/  NOP ;  /* 0x0000000000007918 */ /* 0x000fc80000000000 */
[----:B------:R-:W-:Y:S02]  /*25960*/  IMAD.MOV.U32 R13, RZ, RZ, R22 ;  /* 0x000000ffff0d7224 */ /* 0x000fe400078e0016 */
[----:B------:R-:W-:Y:S02]  /*25970*/  IMAD.MOV.U32 R12, RZ, RZ, R23 ;  /* 0x000000ffff0c7224 */ /* 0x000fe400078e0017 */
[----:B------:R-:W3:Y:S01]  /*25980*/  LDL.LU.64 R22, [R1+0x1420] ;  /* 0x0014200001167983 */ /* 0x000ee20000300a00 */
[----:B-1----:R-:W-:Y:S02]  /*25990*/  IMAD.MOV.U32 R10, RZ, RZ, R15 ;  /* 0x000000ffff0a7224 */ /* 0x002fe400078e000f */
[----:B------:R-:W-:Y:S02]  /*259a0*/  IMAD.MOV.U32 R15, RZ, RZ, R20 ;  /* 0x000000ffff0f7224 */ /* 0x000fe400078e0014 */
[----:B------:R-:W-:Y:S02]  /*259b0*/  IMAD.MOV.U32 R11, RZ, RZ, R14 ;  /* 0x000000ffff0b7224 */ /* 0x000fe400078e000e */
[----:B------:R-:W-:Y:S01]  /*259c0*/  IMAD.MOV.U32 R14, RZ, RZ, R21 ;  /* 0x000000ffff0e7224 */ /* 0x000fe200078e0015 */
[----:B------:R-:W-:Y:S04]  /*259d0*/  STL [R1+0x13c8], R15 ;  /* 0x0013c80f01007387 */ /* 0x000fe80000100800 */
[----:B------:R-:W4:Y:S01]  /*259e0*/  LDL.LU.64 R20, [R1+0x1418] ;  /* 0x0014180001147983 */ /* 0x000f220000300a00 */
[----:B---3--:R-:W-:Y:S01]  /*259f0*/  HMMA.16816.F32 R24, R4, R22, R24 ;  /* 0x000000160418723c */ /* 0x008fe20000001818 */
[----:B------:R-:W-:-:S02]  /*25a00*/  IMAD.MOV.U32 R2, RZ, RZ, R22 ;  /* 0x000000ffff027224 */ /* 0x000fc400078e0016 */
[----:B------:R-:W-:-:S15]  /*25a10*/  IMAD.MOV.U32 R0, RZ, RZ, R23 ;  /* 0x000000ffff007224 */ /* 0x000fde00078e0017 */
[----:B------:R-:W-:Y:S01]  /*25a20*/  NOP ;  /* 0x0000000000007918 */ /* 0x000fe20000000000 */
[----:B------:R0:W-:Y:S01]  /*25a30*/  STL.64 [R1+0x48], R26 ;  /* 0x0000481a01007387 */ /* 0x0001e20000100a00 */
[----:B------:R-:W-:Y:S02]  /*25a40*/  IMAD.MOV.U32 R22, RZ, RZ, R24 ;  /* 0x000000ffff167224 */ /* 0x000fe400078e0018 */
[----:B------:R-:W-:Y:S01]  /*25a50*/  IMAD.MOV.U32 R23, RZ, RZ, R25 ;  /* 0x000000ffff177224 */ /* 0x000fe200078e0019 */
[----:B0-----:R-:W3:Y:S04]  /*25a60*/  LDL.LU.64 R26, [R1+0x1410] ;  /* 0x00141000011a7983 */ /* 0x001ee80000300a00 */
[----:B------:R-:W3:Y:S04]  /*25a70*/  LDL.LU.64 R24, [R1+0x1408] ;  /* 0x0014080001187983 */ /* 0x000ee80000300a00 */
[----:B------:R0:W-:Y:S04]  /*25a80*/  STL.64 [R1+0x1388], R22 ;  /* 0x0013881601007387 */ /* 0x0001e80000100a00 */
[----:B----4-:R1:W-:Y:S01]  /*25a90*/  STL.64 [R1+0x1380], R20 ;  /* 0x0013801401007387 */ /* 0x0103e20000100a00 */
[----:B--2---:R-:W-:-:S02]  /*25aa0*/  IMAD.MOV.U32 R15, RZ, RZ, R18 ;  /* 0x000000ffff0f7224 */ /* 0x004fc400078e0012 */
[----:B------:R-:W-:Y:S02]  /*25ab0*/  IMAD.MOV.U32 R8, RZ, RZ, R19 ;  /* 0x000000ffff087224 */ /* 0x000fe400078e0013 */
[----:B0-----:R-:W-:Y:S02]  /*25ac0*/  IMAD.MOV.U32 R22, RZ, RZ, R2 ;  /* 0x000000ffff167224 */ /* 0x001fe400078e0002 */
[----:B------:R-:W-:-:S05]  /*25ad0*/  IMAD.MOV.U32 R23, RZ, RZ, R0 ;  /* 0x000000ffff177224 */ /* 0x000fca00078e0000 */
[----:B------:R0:W-:Y:S04]  /*25ae0*/  STL.64 [R1+0x13d0], R22 ;  /* 0x0013d01601007387 */ /* 0x0001e80000100a00 */
[----:B-1----:R-:W2:Y:S04]  /*25af0*/  LDL.LU R20, [R1] ;  /* 0x0000000001147983 */ /* 0x002ea80000300800 */
[----:B------:R-:W2:Y:S04]  /*25b00*/  LDL.LU R21, [R1+0x4] ;  /* 0x0000040001157983 */ /* 0x000ea80000300800 */
[----:B0-----:R-:W2:Y:S04]  /*25b10*/  LDL.LU R22, [R1+0x8] ;  /* 0x0000080001167983 */ /* 0x001ea80000300800 */
[----:B------:R-:W2:Y:S01]  /*25b20*/  LDL.LU R23, [R1+0xc] ;  /* 0x00000c0001177983 */ /* 0x000ea20000300800 */
[----:B---3--:R-:W-:Y:S03]  /*25b30*/  HMMA.16816.F32 R24, R4, R18, R24 ;  /* 0x000000120418723c */ /* 0x008fe60000001818 */
[----:B------:R-:W3:-:S15]  /*25b40*/  LDL.LU.64 R18, [R1+0x1400] ;  /* 0x0014000001127983 */ /* 0x000ede0000300a00 */
[----:B------:R-:W-:Y:S01]  /*25b50*/  NOP ;  /* 0x0000000000007918 */ /* 0x000fe20000000000 */
[----:B------:R-:W-:Y:S02]  /*25b60*/  IMAD.MOV.U32 R0, RZ, RZ, R26 ;  /* 0x000000ffff007224 */ /* 0x000fe400078e001a */
[----:B------:R-:W-:Y:S02]  /*25b70*/  IMAD.MOV.U32 R29, RZ, RZ, R27 ;  /* 0x000000ffff1d7224 */ /* 0x000fe400078e001b */
[----:B------:R-:W-:Y:S02]  /*25b80*/  IMAD.MOV.U32 R9, RZ, RZ, R24 ;  /* 0x000000ffff097224 */ /* 0x000fe400078e0018 */
[----:B------:R-:W-:Y:S01]  /*25b90*/  IMAD.MOV.U32 R28, RZ, RZ, R25 ;  /* 0x000000ffff1c7224 */ /* 0x000fe200078e0019 */
[----:B------:R-:W4:Y:S04]  /*25ba0*/  LDL.LU.64 R26, [R1+0x13f8] ;  /* 0x0013f800011a7983 */ /* 0x000f280000300a00 */
[----:B------:R-:W4:Y:S01]  /*25bb0*/  LDL.LU.64 R24, [R1+0x13f0] ;  /* 0x0013f00001187983 */ /* 0x000f220000300a00 */
[----:B---3--:R-:W-:-:S02]  /*25bc0*/  IMAD.MOV.U32 R3, RZ, RZ, R18 ;  /* 0x000000ffff037224 */ /* 0x008fc400078e0012 */
[----:B------:R-:W-:Y:S01]  /*25bd0*/  IMAD.MOV.U32 R2, RZ, RZ, R19 ;  /* 0x000000ffff027224 */ /* 0x000fe200078e0013 */
[----:B----4-:R-:W-:Y:S01]  /*25be0*/  HMMA.16816.F32 R24, R4, R18, R24 ;  /* 0x000000120418723c */ /* 0x010fe20000001818 */
[----:B------:R-:W3:Y:S04]  /*25bf0*/  LDL.LU.64 R18, [R1+0x13e8] ;  /* 0x0013e80001127983 */ /* 0x000ee80000300a00 */
[----:B------:R-:W2:Y:S01]  /*25c00*/  LDL.LU.64 R16, [R1+0x13e0] ;  /* 0x0013e00001107983 */ /* 0x000ea20000300a00 */
[----:B---3--:R-:W-:-:S03]  /*25c10*/  IMAD.MOV.U32 R4, RZ, RZ, R19 ;  /* 0x000000ffff047224 */ /* 0x008fc600078e0013 */
[----:B------:R-:W2:Y:S04]  /*25c20*/  LDL.LU R19, [R1+0x13d8] ;  /* 0x0013d80001137983 */ /* 0x000ea80000300800 */
[----:B------:R-:W3:Y:S04]  /*25c30*/  LDL.LU R5, [R1+0x14] ;  /* 0x0000140001057983 */ /* 0x000ee80000300800 */
[----:B------:R-:W3:Y:S04]  /*25c40*/  LDL.LU R6, [R1+0x18] ;  /* 0x0000180001067983 */ /* 0x000ee80000300800 */
[----:B------:R-:W3:Y:S04]  /*25c50*/  LDL.LU R7, [R1+0x1c] ;  /* 0x00001c0001077983 */ /* 0x000ee80000300800 */
[----:B------:R0:W-:Y:S04]  /*25c60*/  STL.64 [R1+0x1358], R26 ;  /* 0x0013581a01007387 */ /* 0x0001e80000100a00 */
[----:B------:R2:W-:Y:S01]  /*25c70*/  STL.64 [R1+0x1350], R24 ;  /* 0x0013501801007387 */ /* 0x0005e20000100a00 */
[----:B0-----:R-:W-:-:S02]  /*25c80*/  IMAD.MOV.U32 R26, RZ, RZ, R11 ;  /* 0x000000ffff1a7224 */ /* 0x001fc400078e000b */
[----:B------:R-:W-:-:S07]  /*25c90*/  IMAD.MOV.U32 R27, RZ, RZ, R10 ;  /* 0x000000ffff1b7224 */ /* 0x000fce00078e000a */
[----:B--2---:R-:W-:Y:S01]  /*25ca0*/  HMMA.16816.F32 R24, R16, R26, R20 ;  /* 0x0000001a1018723c */ /* 0x004fe20000001814 */
[----:B------:R-:W3:-:S15]  /*25cb0*/  LDL.LU.64 R22, [R1+0x13d0] ;  /* 0x0013d00001167983 */ /* 0x000ede0000300a00 */
[----:B------:R-:W-:-:S03]  /*25cc0*/  NOP ;  /* 0x0000000000007918 */ /* 0x000fc60000000000 */
[----:B------:R0:W-:Y:S04]  /*25cd0*/  STL.64 [R1], R24 ;  /* 0x0000001801007387 */ /* 0x0001e80000100a00 */
[----:B------:R-:W2:Y:S01]  /*25ce0*/  LDL.LU R20, [R1+0x60] ;  /* 0x0000600001147983 */ /* 0x000ea20000300800 */
[----:B---3--:R-:W-:-:S15]  /*25cf0*/  HMMA.16816.F32 R4, R16, R22, R4 ;  /* 0x000000161004723c */ /* 0x008fde0000001804 */
[----:B------:R-:W-:-:S04]  /*25d00*/  NOP ;  /* 0x0000000000007918 */ /* 0x000fc80000000000 */
[----:B------:R-:W-:Y:S04]  /*25d10*/  STL.64 [R1+0x20], R4 ;  /* 0x0000200401007387 */ /* 0x000fe80000100a00 */
[----:B------:R-:W-:Y:S04]  /*25d20*/  STL.64 [R1+0x28], R6 ;  /* 0x0000280601007387 */ /* 0x000fe80000100a00 */
[----:B------:R-:W2:Y:S04]  /*25d30*/  LDL.LU R21, [R1+0x64] ;  /* 0x0000640001157983 */ /* 0x000ea80000300800 */
[----:B------:R-:W3:Y:S04]  /*25d40*/  LDL.LU R22, [R1+0x68] ;  /* 0x0000680001167983 */ /* 0x000ee80000300800 */
[----:B------:R-:W3:Y:S01]  /*25d50*/  LDL.LU R23, [R1+0x6c] ;  /* 0x00006c0001177983 */ /* 0x000ee20000300800 */
[----:B------:R-:W-:-:S02]  /*25d60*/  IMAD.MOV.U32 R11, RZ, RZ, R26 ;  /* 0x000000ffff0b7224 */ /* 0x000fc400078e001a */
[----:B------:R-:W-:Y:S02]  /*25d70*/  IMAD.MOV.U32 R10, RZ, RZ, R27 ;  /* 0x000000ffff0a7224 */ /* 0x000fe400078e001b */
[----:B0-----:R-:W-:Y:S02]  /*25d80*/  IMAD.MOV.U32 R24, RZ, RZ, R9 ;  /* 0x000000ffff187224 */ /* 0x001fe400078e0009 */
[----:B------:R-:W-:Y:S02]  /*25d90*/  IMAD.MOV.U32 R26, RZ, RZ, R0 ;  /* 0x000000ffff1a7224 */ /* 0x000fe400078e0000 */
[----:B------:R-:W-:Y:S02]  /*25da0*/  IMAD.MOV.U32 R27, RZ, RZ, R29 ;  /* 0x000000ffff1b7224 */ /* 0x000fe400078e001d */
[----:B------:R-:W-:Y:S01]  /*25db0*/  IMAD.MOV.U32 R25, RZ, RZ, R28 ;  /* 0x000000ffff197224 */ /* 0x000fe200078e001c */
[----:B---3--:R0:W-:Y:S04]  /*25dc0*/  STL.64 [R1+0x1398], R22 ;  /* 0x0013981601007387 */ /* 0x0081e80000100a00 */
[----:B--2---:R-:W-:Y:S01]  /*25dd0*/  STL.64 [R1+0x1390], R20 ;  /* 0x0013901401007387 */ /* 0x004fe20000100a00 */
[----:B0-----:R-:W-:-:S02]  /*25de0*/  IMAD.MOV.U32 R22, RZ, RZ, R15 ;  /* 0x000000ffff167224 */ /* 0x001fc400078e000f */
[----:B------:R-:W-:Y:S01]  /*25df0*/  IMAD.MOV.U32 R23, RZ, RZ, R8 ;  /* 0x000000ffff177224 */ /* 0x000fe200078e0008 */
[----:B------:R-:W2:Y:S04]  /*25e00*/  LDL.LU R15, [R1+0x13c8] ;  /* 0x0013c800010f7983 */ /* 0x000ea80000300800 */
[----:B------:R-:W3:Y:S04]  /*25e10*/  LDL.LU R8, [R1+0x13c4] ;  /* 0x0013c40001087983 */ /* 0x000ee80000300800 */
[----:B------:R-:W4:Y:S04]  /*25e20*/  LDL.LU R9, [R1+0x13c0] ;  /* 0x0013c00001097983 */ /* 0x000f280000300800 */
[----:B------:R-:W2:Y:S04]  /*25e30*/  LDL.LU R28, [R1+0x13bc] ;  /* 0x0013bc00011c7983 */ /* 0x000ea80000300800 */
[----:B------:R-:W2:Y:S04]  /*25e40*/  LDL.LU R0, [R1+0x13b8] ;  /* 0x0013b80001007983 */ /* 0x000ea80000300800 */
[----:B------:R-:W3:Y:S04]  /*25e50*/  LDL.LU R29, [R1+0x13b4] ;  /* 0x0013b400011d7983 */ /* 0x000ee80000300800 */
[----:B------:R-:W-:Y:S04]  /*25e60*/  STL.64 [R1+0x1368], R26 ;  /* 0x0013681a01007387 */ /* 0x000fe80000100a00 */
[----:B------:R0:W-:Y:S04]  /*25e70*/  STL.64 [R1+0x1360], R24 ;  /* 0x0013601801007387 */ /* 0x0001e80000100a00 */
[----:B0-----:R-:W3:Y:S01]  /*25e80*/  LDL.LU.64 R24, [R1+0xc0] ;  /* 0x0000c00001187983 */ /* 0x001ee20000300a00 */
[----:B------:R-:W-:-:S02]  /*25e90*/  IMAD.MOV.U32 R26, RZ, RZ, R13 ;  /* 0x000000ffff1a7224 */ /* 0x000fc400078e000d */
[----:B------:R-:W-:Y:S01]  /*25ea0*/  IMAD.MOV.U32 R27, RZ, RZ, R12 ;  /* 0x000000ffff1b7224 */ /* 0x000fe200078e000c */
[----:B--2---:R-:W-:Y:S04]  /*25eb0*/  LDSM.16.MT88.4 R4, [R0+UR5+0x12400] ;  /* 0x012400050004783b */ /* 0x004fe80008004200 */
[----:B---3--:R0:W-:Y:S04]  /*25ec0*/  STL.64 [R1+0x1370], R24 ;  /* 0x0013701801007387 */ /* 0x0081e80000100a00 */
[----:B------:R-:W-:Y:S01]  /*25ed0*/  STL.64 [R1+0x13a8], R26 ;  /* 0x0013a81a01007387 */ /* 0x000fe20000100a00 */
[----:B0-----:R-:W-:-:S02]  /*25ee0*/  IMAD.MOV.U32 R24, RZ, RZ, R15 ;  /* 0x000000ffff187224 */ /* 0x001fc400078e000f */
[----:B------:R-:W-:Y:S02]  /*25ef0*/  IMAD.MOV.U32 R25, RZ, RZ, R14 ;  /* 0x000000ffff197224 */ /* 0x000fe400078e000e */
[----:B------:R-:W0:Y:S04]  /*25f00*/  LDSM.16.MT88.4 R12, [R29+UR5+0x12400] ;  /* 0x012400051d0c783b */ /* 0x000e280008004200 */
[----:B------:R1:W-:Y:S04]  /*25f10*/  STL.64 [R1+0x13a0], R24 ;  /* 0x0013a01801007387 */ /* 0x0003e80000100a00 */
[----:B-1----:R-:W2:Y:S01]  /*25f20*/  LDL.LU R24, [R1+0x70] ;  /* 0x0000700001187983 */ /* 0x002ea20000300800 */
[----:B------:R-:W-:-:S03]  /*25f30*/  IMAD.MOV.U32 R25, RZ, RZ, R28 ;  /* 0x000000ffff197224 */ /* 0x000fc600078e001c */
[----:B------:R-:W3:Y:S01]  /*25f40*/  LDL.LU R28, [R1+0x13b0] ;  /* 0x0013b000011c7983 */ /* 0x000ee20000300800 */
[----:B----4-:R-:W-:Y:S02]  /*25f50*/  IMAD.MOV.U32 R26, RZ, RZ, R9 ;  /* 0x000000ffff1a7224 */ /* 0x010fe400078e0009 */
[----:B------:R-:W-:Y:S01]  /*25f60*/  IMAD.MOV.U32 R27, RZ, RZ, R8 ;  /* 0x000000ffff1b7224 */ /* 0x000fe200078e0008 */
[----:B------:R-:W-:Y:S04]  /*25f70*/  STL [R1+0x130c], R29 ;  /* 0x00130c1d01007387 */ /* 0x000fe80000100800 */
[----:B0-----:R0:W-:Y:S04]  /*25f80*/  STL.64 [R1+0x12d0], R14 ;  /* 0x0012d00e01007387 */ /* 0x0011e80000100a00 */
[----:B------:R-:W-:Y:S04]  /*25f90*/  STL.64 [R1+0x12c8], R12 ;  /* 0x0012c80c01007387 */ /* 0x000fe80000100a00 */
[----:B------:R-:W-:Y:S04]  /*25fa0*/  STL [R1+0x1310], R0 ;  /* 0x0013100001007387 */ /* 0x000fe80000100800 */
[----:B------:R-:W-:Y:S04]  /*25fb0*/  STL [R1+0x1294], R7 ;  /* 0x0012940701007387 */ /* 0x000fe80000100800 */
[----:B------:R-:W-:Y:S04]  /*25fc0*/  STL [R1+0x1328], R6 ;  /* 0x0013280601007387 */ /* 0x000fe80000100800 */
[----:B------:R1:W-:Y:S01]  /*25fd0*/  STL.64 [R1+0x1320], R4 ;  /* 0x0013200401007387 */ /* 0x0003e20000100a00 */
[----:B0-----:R-:W-:-:S02]  /*25fe0*/  IMAD.MOV.U32 R15, RZ, RZ, R2 ;  /* 0x000000ffff0f7224 */ /* 0x001fc400078e0002 */
[----:B------:R-:W-:Y:S01]  /*25ff0*/  IMAD.MOV.U32 R14, RZ, RZ, R3 ;  /* 0x000000ffff0e7224 */ /* 0x000fe200078e0003 */
[----:B-1----:R-:W4:Y:S04]  /*26000*/  LDL.LU R4, [R1+0xa0] ;  /* 0x0000a00001047983 */ /* 0x002f280000300800 */
[----:B------:R-:W4:Y:S01]  /*26010*/  LDL.LU.64 R8, [R1+0x100] ;  /* 0x0001000001087983 */ /* 0x000f220000300a00 */
[----:B--2---:R-:W-:Y:S03]  /*26020*/  HMMA.16816.F32 R20, R16, R22, R24 ;  /* 0x000000161014723c */ /* 0x004fe60000001818 */
[----:B------:R-:W4:Y:S01]  /*26030*/  LDL.LU.64 R26, [R1+0x13a8] ;  /* 0x0013a800011a7983 */ /* 0x000f220000300a00 */
[----:B---3--:R-:W-:-:S03]  /*26040*/  IMAD.MOV.U32 R5, RZ, RZ, R28 ;  /* 0x000000ffff057224 */ /* 0x008fc600078e001c */
[----:B------:R-:W4:-:S12]  /*26050*/  LDL.LU.64 R24, [R1+0x13a0] ;  /* 0x0013a00001187983 */ /* 0x000f180000300a00 */
[----:B------:R-:W-:Y:S01]  /*26060*/  IMAD.MOV.U32 R2, RZ, RZ, R22 ;  /* 0x000000ffff027224 */ /* 0x000fe200078e0016 */
[----:B------:R0:W-:Y:S01]  /*26070*/  STL [R1+0x70], R20 ;  /* 0x0000701401007387 */ /* 0x0001e20000100800 */
[----:B------:R-:W-:Y:S02]  /*26080*/  IMAD.MOV.U32 R28, RZ, RZ, R23 ;  /* 0x000000ffff1c7224 */ /* 0x000fe400078e0017 */
[----:B------:R-:W-:Y:S01]  /*26090*/  IMAD.MOV.U32 R3, RZ, RZ, R21 ;  /* 0x000000ffff037224 */ /* 0x000fe200078e0015 */
[----:B------:R-:W2:Y:S04]  /*260a0*/  LDL.LU.64 R22, [R1+0x1398] ;  /* 0x0013980001167983 */ /* 0x000ea80000300a00 */
[----:B0-----:R-:W2:Y:S04]  /*260b0*/  LDL.LU.64 R20, [R1+0x1390] ;  /* 0x0013900001147983 */ /* 0x001ea80000300a00 */
[----:B------:R-:W-:Y:S04]  /*260c0*/  STL [R1+0x131c], R28 ;  /* 0x00131c1c01007387 */ /* 0x000fe80000100800 */
[----:B------:R-:W-:Y:S04]  /*260d0*/  STL [R1+0x1318], R2 ;  /* 0x0013180201007387 */ /* 0x000fe80000100800 */
[----:B------:R-:W-:Y:S01]  /*260e0*/  STL [R1+0x1314], R3 ;  /* 0x0013140301007387 */ /* 0x000fe20000100800 */
[----:B--2---:R-:W-:Y:S03]  /*260f0*/  HMMA.16816.F32 R12, R16, R14, R20 ;  /* 0x0000000e100c723c */ /* 0x004fe60000001814 */
[----:B------:R-:W2:Y:S04]  /*26100*/  LDL.LU.64 R22, [R1+0x1388] ;  /* 0x0013880001167983 */ /* 0x000ea80000300a00 */
[----:B------:R-:W4:Y:S01]  /*26110*/  LDL.LU.64 R20, [R1+0x1380] ;  /* 0x0013800001147983 */ /* 0x000f220000300a00 */
[----:B--2---:R-:W-:-:S02]  /*26120*/  IMAD.MOV.U32 R16, RZ, RZ, R22 ;  /* 0x000000ffff107224 */ /* 0x004fc400078e0016 */
[----:B------:R-:W-:Y:S01]  /*26130*/  IMAD.MOV.U32 R17, RZ, RZ, R23 ;  /* 0x000000ffff117224 */ /* 0x000fe200078e0017 */
[----:B------:R-:W4:Y:S04]  /*26140*/  LDL.LU R22, [R1+0x137c] ;  /* 0x00137c0001167983 */ /* 0x000f280000300800 */
[----:B------:R-:W4:Y:S04]  /*26150*/  LDL.LU R23, [R1+0x1378] ;  /* 0x0013780001177983 */ /* 0x000f280000300800 */
[----:B------:R-:W2:Y:S04]  /*26160*/  LDL.LU R18, [R1+0x48] ;  /* 0x0000480001127983 */ /* 0x000ea80000300800 */
[----:B------:R-:W2:Y:S04]  /*26170*/  LDL.LU R19, [R1+0x4c] ;  /* 0x00004c0001137983 */ /* 0x000ea80000300800 */
[----:B------:R-:W-:Y:S04]  /*26180*/  STL.64 [R1+0x12e0], R14 ;  /* 0x0012e00e01007387 */ /* 0x000fe80000100a00 */
[----:B------:R0:W-:Y:S04]  /*26190*/  STL.64 [R1+0x12d8], R12 ;  /* 0x0012d80c01007387 */ /* 0x0001e80000100a00 */
[----:B0-----:R-:W3:Y:S04]  /*261a0*/  LDL.LU R12, [R1+0xd0] ;  /* 0x0000d000010c7983 */ /* 0x001ee80000300800 */
[----:B------:R-:W3:Y:S01]  /*261b0*/  LDL.LU R13, [R1+0xd4] ;  /* 0x0000d400010d7983 */ /* 0x000ee20000300800 */
[----:B----4-:R-:W-:-:S15]  /*261c0*/  HMMA.16816.F32 R24, R20, R4, R24 ;  /* 0x000000041418723c */ /* 0x010fde0000001818 */
[----:B------:R-:W-:-:S04]  /*261d0*/  NOP ;  /* 0x0000000000007918 */ /* 0x000fc80000000000 */
[----:B------:R0:W-:Y:S04]  /*261e0*/  STL.64 [R1+0x50], R24 ;  /* 0x0000501801007387 */ /* 0x0001e80000100a00 */
[----:B0-----:R-:W2:Y:S01]  /*261f0*/  LDL.LU.64 R24, [R1+0x1370] ;  /* 0x0013700001187983 */ /* 0x001ea20000300a00 */
[----:B------:R-:W-:Y:S02]  /*26200*/  IMAD.MOV.U32 R0, RZ, RZ, R26 ;  /* 0x000000ffff007224 */ /* 0x000fe400078e001a */
[----:B------:R-:W-:Y:S02]  /*26210*/  IMAD.MOV.U32 R29, RZ, RZ, R27 ;  /* 0x000000ffff1d7224 */ /* 0x000fe400078e001b */
[----:B------:R-:W3:Y:S01]  /*26220*/  LDL.LU.64 R26, [R1+0x1368] ;  /* 0x00136800011a7983 */ /* 0x000ee20000300a00 */
[----:B--2---:R-:W-:Y:S01]  /*26230*/  HMMA.16816.F32 R16, R20, R24, R16 ;  /* 0x000000181410723c */ /* 0x004fe20000001810 */
[----:B------:R-:W-:-:S02]  /*26240*/  IMAD.MOV.U32 R7, RZ, RZ, R24 ;  /* 0x000000ffff077224 */ /* 0x000fc400078e0018 */
[----:B------:R-:W-:Y:S02]  /*26250*/  IMAD.MOV.U32 R6, RZ, RZ, R25 ;  /* 0x000000ffff067224 */ /* 0x000fe400078e0019 */
[----:B------:R-:W3:-:S14]  /*26260*/  LDL.LU.64 R24, [R1+0x1360] ;  /* 0x0013600001187983 */ /* 0x000edc0000300a00 */
[----:B------:R-:W-:Y:S01]  /*26270*/  IMAD.MOV.U32 R28, RZ, RZ, R17 ;  /* 0x000000ffff1c7224 */ /* 0x000fe200078e0011 */
[----:B------:R0:W-:Y:S01]  /*26280*/  STL [R1+0x40], R16 ;  /* 0x0000401001007387 */ /* 0x0001e20000100800 */
[----:B------:R-:W-:Y:S02]  /*26290*/  IMAD.MOV.U32 R2, RZ, RZ, R18 ;  /* 0x000000ffff027224 */ /* 0x000fe400078e0012 */
[----:B------:R-:W-:Y:S01]  /*262a0*/  IMAD.MOV.U32 R3, RZ, RZ, R19 ;  /* 0x000000ffff037224 */ /* 0x000fe200078e0013 */
[----:B---3--:R-:W-:-:S15]  /*262b0*/  HMMA.16816.F32 R24, R20, R12, R24 ;  /* 0x0000000c1418723c */ /* 0x008fde0000001818 */
[----:B------:R-:W-:-:S04]  /*262c0*/  NOP ;  /* 0x0000000000007918 */ /* 0x000fc80000000000 */
[----:B------:R-:W-:Y:S02]  /*262d0*/  IMAD.MOV.U32 R17, RZ, RZ, R26 ;  /* 0x000000ffff117224 */ /* 0x000fe400078e001a */
[----:B0-----:R-:W-:Y:S02]  /*262e0*/  IMAD.MOV.U32 R16, RZ, RZ, R27 ;  /* 0x000000ffff107224 */ /* 0x001fe400078e001b */
[----:B------:R-:W-:Y:S02]  /*262f0*/  IMAD.MOV.U32 R19, RZ, RZ, R24 ;  /* 0x000000ffff137224 */ /* 0x000fe400078e0018 */
[----:B------:R-:W-:Y:S01]  /*26300*/  IMAD.MOV.U32 R18, RZ, RZ, R25 ;  /* 0x000000ffff127224 */ /* 0x000fe200078e0019 */
[----:B------:R-:W2:Y:S04]  /*26310*/  LDL.LU.64 R26, [R1+0x1358] ;  /* 0x00135800011a7983 */ /* 0x000ea80000300a00 */
[----:B------:R-:W2:Y:S04]  /*26320*/  LDL.LU.64 R24, [R1+0x1350] ;  /* 0x0013500001187983 */ /* 0x000ea80000300a00 */
[----:B------:R0:W-:Y:S04]  /*26330*/  STL.64 [R1+0x1338], R18 ;  /* 0x0013381201007387 */ /* 0x0001e80000100a00 */
[----:B------:R1:W-:Y:S01]  /*26340*/  STL.64 [R1+0x1330], R16 ;  /* 0x0013301001007387 */ /* 0x0003e20000100a00 */
[----:B------:R-:W-:-:S02]  /*26350*/  IMAD.MOV.U32 R15, RZ, RZ, R8 ;  /* 0x000000ffff0f7224 */ /* 0x000fc400078e0008 */
[----:B------:R-:W-:Y:S02]  /*26360*/  IMAD.MOV.U32 R14, RZ, RZ, R9 ;  /* 0x000000ffff0e7224 */ /* 0x000fe400078e0009 */
[----:B0-----:R-:W-:Y:S01]  /*26370*/  IMAD.MOV.U32 R18, RZ, RZ, R11 ;  /* 0x000000ffff127224 */ /* 0x001fe200078e000b */
[----:B-1----:R-:W3:Y:S04]  /*26380*/  LDL.LU R16, [R1] ;  /* 0x0000000001107983 */ /* 0x002ee80000300800 */
[----:B------:R-:W3:Y:S01]  /*26390*/  LDL.LU R17, [R1+0x4] ;  /* 0x0000040001117983 */ /* 0x000ee20000300800 */
[----:B------:R-:W-:-:S03]  /*263a0*/  IMAD.MOV.U32 R19, RZ, RZ, R10 ;  /* 0x000000ffff137224 */ /* 0x000fc600078e000a */
[----:B------:R-:W3:Y:S01]  /*263b0*/  LDL.LU.64 R10, [R1+0x1348] ;  /* 0x00134800010a7983 */ /* 0x000ee20000300a00 */
[----:B--2---:R-:W-:Y:S03]  /*263c0*/  HMMA.16816.F32 R24, R20, R8, R24 ;  /* 0x000000081418723c */ /* 0x004fe60000001818 */
[----:B------:R-:W3:Y:S01]  /*263d0*/  LDL.LU.64 R8, [R1+0x1340] ;  /* 0x0013400001087983 */ /* 0x000ee20000300a00 */
[----:B------:R-:W-:Y:S02]  /*263e0*/  IMAD.MOV.U32 R20, RZ, RZ, R7 ;  /* 0x000000ffff147224 */ /* 0x000fe400078e0007 */
[----:B------:R-:W-:-:S13]  /*263f0*/  IMAD.MOV.U32 R21, RZ, RZ, R6 ;  /* 0x000000ffff157224 */ /* 0x000fda00078e0006 */
[----:B------:R-:W-:Y:S04]  /*26400*/  STL.64 [R1+0x12a0], R26 ;  /* 0x0012a01a01007387 */ /* 0x000fe80000100a00 */
[----:B------:R0:W-:Y:S04]  /*26410*/  STL.64 [R1+0x1298], R24 ;  /* 0x0012981801007387 */ /* 0x0001e80000100a00 */
[----:B0-----:R-:W2:Y:S04]  /*26420*/  LDL.LU R24, [R1+0x20] ;  /* 0x0000200001187983 */ /* 0x001ea80000300800 */
[----:B------:R-:W2:Y:S04]  /*26430*/  LDL.LU R25, [R1+0x24] ;  /* 0x0000240001197983 */ /* 0x000ea80000300800 */
[----:B------:R-:W2:Y:S04]  /*26440*/  LDL.LU R26, [R1+0x28] ;  /* 0x00002800011a7983 */ /* 0x000ea80000300800 */
[----:B------:R-:W2:Y:S01]  /*26450*/  LDL.LU R27, [R1+0x2c] ;  /* 0x00002c00011b7983 */ /* 0x000ea20000300800 */
[----:B---3--:R-:W-:Y:S03]  /*26460*/  HMMA.16816.F32 R4, R8, R4, R16 ;  /* 0x000000040804723c */ /* 0x008fe60000001810 */
[----:B------:R-:W3:Y:S04]  /*26470*/  LDL.LU.64 R18, [R1+0x1338] ;  /* 0x0013380001127983 */ /* 0x000ee80000300a00 */
[----:B------:R-:W4:-:S12]  /*26480*/  LDL.LU.64 R16, [R1+0x1330] ;  /* 0x0013300001107983 */ /* 0x000f180000300a00 */
[----:B------:R-:W-:Y:S04]  /*26490*/  STL [R1+0x14], R5 ;  /* 0x0000140501007387 */ /* 0x000fe80000100800 */
[----:B------:R0:W-:Y:S02]  /*264a0*/  STL.64 [R1+0x18], R6 ;  /* 0x0000180601007387 */ /* 0x0001e40000100a00 */
[----:B0-----:R-:W-:Y:S02]  /*264b0*/  IMAD.MOV.U32 R7, RZ, RZ, R4 ;  /* 0x000000ffff077224 */ /* 0x001fe400078e0004 */
[----:B------:R-:W2:Y:S04]  /*264c0*/  LDL.LU R6, [R1+0x1328] ;  /* 0x0013280001067983 */ /* 0x000ea80000300800 */
[----:B------:R-:W3:Y:S04]  /*264d0*/  LDL.LU.64 R4, [R1+0x1320] ;  /* 0x0013200001047983 */ /* 0x000ee80000300a00 */
[----:B--2---:R-:W-:Y:S04]  /*264e0*/  STL.64 [R1+0x12b0], R6 ;  /* 0x0012b00601007387 */ /* 0x004fe80000100a00 */
[----:B---3--:R0:W-:Y:S04]  /*264f0*/  STL.64 [R1+0x12a8], R4 ;  /* 0x0012a80401007387 */ /* 0x0081e80000100a00 */
[----:B0-----:R-:W2:Y:S01]  /*26500*/  LDL.LU R4, [R1+0x40] ;  /* 0x0000400001047983 */ /* 0x001ea20000300800 */
[----:B------:R-:W-:-:S02]  /*26510*/  IMAD.MOV.U32 R6, RZ, RZ, R2 ;  /* 0x000000ffff067224 */ /* 0x000fc400078e0002 */
[----:B------:R-:W-:Y:S02]  /*26520*/  IMAD.MOV.U32 R7, RZ, RZ, R3 ;  /* 0x000000ffff077224 */ /* 0x000fe400078e0003 */
[----:B------:R-:W-:Y:S02]  /*26530*/  IMAD.MOV.U32 R5, RZ, RZ, R28 ;  /* 0x000000ffff057224 */ /* 0x000fe400078e001c */
[----:B------:R-:W3:Y:S04]  /*26540*/  LDL.LU R28, [R1+0x131c] ;  /* 0x00131c00011c7983 */ /* 0x000ee80000300800 */
[----:B------:R-:W3:Y:S04]  /*26550*/  LDL.LU R2, [R1+0x1318] ;  /* 0x0013180001027983 */ /* 0x000ee80000300800 */
[----:B------:R-:W3:Y:S04]  /*26560*/  LDL.LU R3, [R1+0x1314] ;  /* 0x0013140001037983 */ /* 0x000ee80000300800 */
[----:B------:R-:W-:Y:S04]  /*26570*/  STL.64 [R1+0x12c0], R6 ;  /* 0x0012c00601007387 */ /* 0x000fe80000100a00 */
[----:B--2---:R0:W-:Y:S04]  /*26580*/  STL.64 [R1+0x12b8], R4 ;  /* 0x0012b80401007387 */ /* 0x0041e80000100a00 */
[----:B0-----:R-:W2:Y:S04]  /*26590*/  LDL.LU R4, [R1+0x50] ;  /* 0x0000500001047983 */ /* 0x001ea80000300800 */
[----:B------:R-:W2:Y:S01]  /*265a0*/  LDL.LU R5, [R1+0x54] ;  /* 0x0000540001057983 */ /* 0x000ea20000300800 */
[----:B------:R-:W-:-:S02]  /*265b0*/  IMAD.MOV.U32 R6, RZ, RZ, R0 ;  /* 0x000000ffff067224 */ /* 0x000fc400078e0000 */
[----:B------:R-:W-:Y:S01]  /*265c0*/  IMAD.MOV.U32 R7, RZ, RZ, R29 ;  /* 0x000000ffff077224 */ /* 0x000fe200078e001d */
[----:B------:R-:W4:Y:S04]  /*265d0*/  LDL.LU R0, [R1+0x1310] ;  /* 0x0013100001007983 */ /* 0x000f280000300800 */
[----:B------:R-:W4:Y:S04]  /*265e0*/  LDL.LU R29, [R1+0x130c] ;  /* 0x00130c00011d7983 */ /* 0x000f280000300800 */
[----:B------:R3:W-:Y:S02]  /*265f0*/  STL.64 [R1+0x12f0], R6 ;  /* 0x0012f00601007387 */ /* 0x0007e40000100a00 */
[----:B---3--:R-:W-:-:S02]  /*26600*/  IMAD.MOV.U32 R6, RZ, RZ, R2 ;  /* 0x000000ffff067224 */ /* 0x008fc400078e0002 */
[----:B------:R-:W-:Y:S01]  /*26610*/  IMAD.MOV.U32 R7, RZ, RZ, R28 ;  /* 0x000000ffff077224 */ /* 0x000fe200078e001c */
[----:B------:R-:W-:Y:S01]  /*26620*/  HMMA.16816.F32 R20, R8, R20, R24 ;  /* 0x000000140814723c */ /* 0x000fe20000001818 */
[----:B--2---:R0:W-:Y:S04]  /*26630*/  STL.64 [R1+0x12e8], R4 ;  /* 0x0012e80401007387 */ /* 0x0041e80000100a00 */
[----:B0-----:R-:W2:Y:S01]  /*26640*/  LDL.LU R4, [R1+0x70] ;  /* 0x0000700001047983 */ /* 0x001ea20000300800 */
[----:B------:R-:W-:-:S03]  /*26650*/  IMAD.MOV.U32 R5, RZ, RZ, R3 ;  /* 0x000000ffff057224 */ /* 0x000fc600078e0003 */
[----:B------:R-:W3:Y:S04]  /*26660*/  LDL.LU R3, [R1+0x1308] ;  /* 0x0013080001037983 */ /* 0x000ee80000300800 */
[----:B------:R-:W2:Y:S04]  /*26670*/  LDL.LU R2, [R1+0x1304] ;  /* 0x0013040001027983 */ /* 0x000ea80000300800 */
[----:B------:R-:W2:Y:S04]  /*26680*/  LDL.LU R28, [R1+0x1300] ;  /* 0x00130000011c7983 */ /* 0x000ea80000300800 */
[----:B------:R-:W-:Y:S04]  /*26690*/  STL.64 [R1+0x20], R20 ;  /* 0x0000201401007387 */ /* 0x000fe80000100a00 */
[----:B------:R-:W-:Y:S04]  /*266a0*/  STL.64 [R1+0x28], R22 ;  /* 0x0000281601007387 */ /* 0x000fe80000100a00 */
[----:B----4-:R-:W0:Y:S01]  /*266b0*/  LDSM.16.MT88.4 R20, [R29+UR5+0x12800] ;  /* 0x012800051d14783b */ /* 0x010e220008004200 */
[----:B------:R-:W-:-:S02]  /*266c0*/  IMAD.MOV.U32 R24, RZ, RZ, R19 ;  /* 0x000000ffff187224 */ /* 0x000fc400078e0013 */
[----:B------:R-:W-:Y:S02]  /*266d0*/  IMAD.MOV.U32 R25, RZ, RZ, R18 ;  /* 0x000000ffff197224 */ /* 0x000fe400078e0012 */
[----:B------:R-:W-:Y:S02]  /*266e0*/  IMAD.MOV.U32 R26, RZ, RZ, R17 ;  /* 0x000000ffff1a7224 */ /* 0x000fe400078e0011 */
[----:B------:R-:W-:Y:S01]  /*266f0*/  IMAD.MOV.U32 R27, RZ, RZ, R16 ;  /* 0x000000ffff1b7224 */ /* 0x000fe200078e0010 */
[----:B0-----:R-:W-:Y:S04]  /*26700*/  STL.64 [R1+0x1258], R22 ;  /* 0x0012581601007387 */ /* 0x001fe80000100a00 */
[----:B------:R0:W-:Y:S02]  /*26710*/  STL.64 [R1+0x1250], R20 ;  /* 0x0012501401007387 */ /* 0x0001e40000100a00 */
[----:B0-----:R-:W-:-:S02]  /*26720*/  IMAD.MOV.U32 R20, RZ, RZ, R15 ;  /* 0x000000ffff147224 */ /* 0x001fc400078e000f */
[----:B------:R-:W-:Y:S01]  /*26730*/  IMAD.MOV.U32 R21, RZ, RZ, R14 ;  /* 0x000000ffff157224 */ /* 0x000fe200078e000e */
[----:B--2---:R-:W0:Y:S01]  /*26740*/  LDSM.16.M88.4 R16, [R28+UR5+0x100] ;  /* 0x000100051c10783b */ /* 0x004e220008000200 */
[----:B------:R-:W-:-:S03]  /*26750*/  IMAD.MOV.U32 R22, RZ, RZ, R2 ;  /* 0x000000ffff167224 */ /* 0x000fc600078e0002 */
[----:B------:R-:W2:Y:S01]  /*26760*/  LDL.LU R2, [R1+0x12fc] ;  /* 0x0012fc0001027983 */ /* 0x000ea20000300800 */
[----:B---3--:R-:W-:-:S03]  /*26770*/  IMAD.MOV.U32 R23, RZ, RZ, R3 ;  /* 0x000000ffff177224 */ /* 0x008fc600078e0003 */
[----:B------:R-:W3:Y:S04]  /*26780*/  LDL.LU R3, [R1+0x12f8] ;  /* 0x0012f80001037983 */ /* 0x000ee80000300800 */
[----:B0-----:R-:W-:Y:S04]  /*26790*/  STL.64 [R1+0x80], R16 ;  /* 0x0000801001007387 */ /* 0x001fe80000100a00 */
        /* <DEDUP_REMOVED lines=8> */
[C---:B------:R-:W-:Y:S03]  /*26820*/  HMMA.16816.F32 R12, R8.reuse, R12, R4 ;  /* 0x0000000c080c723c */ /* 0x040fe60000001804 */
[----:B0-----:R-:W-:Y:S04]  /*26830*/  STL.64 [R1+0xf0], R16 ;  /* 0x0000f01001007387 */ /* 0x001fe80000100a00 */
[----:B------:R-:W-:Y:S04]  /*26840*/  STL.64 [R1+0xf8], R18 ;  /* 0x0000f81201007387 */ /* 0x000fe80000100a00 */
[----:B------:R-:W0:Y:S04]  /*26850*/  LDSM.16.MT88.4 R16, [R0+UR5+0x12800] ;  /* 0x012800050010783b */ /* 0x000e280008004200 */
[----:B------:R-:W-:Y:S04]  /*26860*/  STL [R1+0x1288], R0 ;  /* 0x0012880001007387 */ /* 0x000fe80000100800 */
[----:B0-----:R-:W-:Y:S04]  /*26870*/  STL [R1+0x1224], R16 ;  /* 0x0012241001007387 */ /* 0x001fe80000100800 */
[----:B------:R-:W-:Y:S04]  /*26880*/  STL [R1+0x1220], R17 ;  /* 0x0012201101007387 */ /* 0x000fe80000100800 */
[----:B------:R-:W-:Y:S04]  /*26890*/  STL [R1+0x120c], R18 ;  /* 0x00120c1201007387 */ /* 0x000fe80000100800 */
[----:B------:R-:W-:Y:S04]  /*268a0*/  STL [R1+0x1208], R19 ;  /* 0x0012081301007387 */ /* 0x000fe80000100800 */
[----:B------:R-:W4:Y:S04]  /*268b0*/  LDL.LU.64 R6, [R1+0x12f0] ;  /* 0x0012f00001067983 */ /* 0x000f280000300a00 */
[----:B------:R-:W4:Y:S04]  /*268c0*/  LDL.LU.64 R4, [R1+0x12e8] ;  /* 0x0012e80001047983 */ /* 0x000f280000300a00 */
[----:B------:R-:W-:Y:S04]  /*268d0*/  STL.64 [R1+0x70], R12 ;  /* 0x0000700c01007387 */ /* 0x000fe80000100a00 */
[----:B------:R0:W-:Y:S04]  /*268e0*/  STL.64 [R1+0x78], R14 ;  /* 0x0000780e01007387 */ /* 0x0001e80000100a00 */
[----:B0-----:R-:W2:Y:S04]  /*268f0*/  LDL.LU.64 R14, [R1+0x12e0] ;  /* 0x0012e000010e7983 */ /* 0x001ea80000300a00 */
[----:B------:R-:W2:Y:S02]  /*26900*/  LDL.LU.64 R12, [R1+0x12d8] ;  /* 0x0012d800010c7983 */ /* 0x000ea40000300a00 */
[----:B--2---:R-:W-:Y:S02]  /*26910*/  HMMA.16816.F32 R8, R8, R20, R12 ;  /* 0x000000140808723c */ /* 0x004fe4000000180c */
[----:B------:R-:W4:Y:S04]  /*26920*/  LDL.LU.64 R14, [R1+0x12d0] ;  /* 0x0012d000010e7983 */ /* 0x000f280000300a00 */
[----:B------:R-:W4:Y:S01]  /*26930*/  LDL.LU.64 R12, [R1+0x12c8] ;  /* 0x0012c800010c7983 */ /* 0x000f220000300a00 */
[----:B---3--:R-:W-:-:S02]  /*26940*/  IMAD.MOV.U32 R18, RZ, RZ, R3 ;  /* 0x000000ffff127224 */ /* 0x008fc400078e0003 */
[----:B------:R-:W-:-:S10]  /*26950*/  IMAD.MOV.U32 R19, RZ, RZ, R2 ;  /* 0x000000ffff137224 */ /* 0x000fd400078e0002 */
[----:B------:R-:W-:Y:S04]  /*26960*/  STL.64 [R1+0x60], R8 ;  /* 0x0000600801007387 */ /* 0x000fe80000100a00 */
[----:B------:R0:W-:Y:S04]  /*26970*/  STL.64 [R1+0x68], R10 ;  /* 0x0000680a01007387 */ /* 0x0001e80000100a00 */
[----:B0-----:R-:W2:Y:S01]  /*26980*/  LDL.LU.64 R10, [R1+0xc8] ;  /* 0x0000c800010a7983 */ /* 0x001ea20000300a00 */
[----:B----4-:R-:W-:Y:S03]  /*26990*/  HMMA.16816.F32 R16, R12, R18, R4 ;  /* 0x000000120c10723c */ /* 0x010fe60000001804 */
[----:B------:R-:W3:Y:S04]  /*269a0*/  LDL.LU.64 R6, [R1+0x12c0] ;  /* 0x0012c00001067983 */ /* 0x000ee80000300a00 */
[----:B------:R-:W3:-:S12]  /*269b0*/  LDL.LU.64 R4, [R1+0x12b8] ;  /* 0x0012b80001047983 */ /* 0x000ed80000300a00 */
[----:B------:R2:W-:Y:S04]  /*269c0*/  STL.64 [R1+0x1268], R18 ;  /* 0x0012681201007387 */ /* 0x0005e80000100a00 */
[----:B------:R0:W-:Y:S01]  /*269d0*/  STL.64 [R1+0x1260], R16 ;  /* 0x0012601001007387 */ /* 0x0001e20000100a00 */
[----:B--2---:R-:W-:Y:S02]  /*269e0*/  IMAD.MOV.U32 R19, RZ, RZ, R10 ;  /* 0x000000ffff137224 */ /* 0x004fe400078e000a */
[----:B------:R-:W-:Y:S01]  /*269f0*/  IMAD.MOV.U32 R18, RZ, RZ, R11 ;  /* 0x000000ffff127224 */ /* 0x000fe200078e000b */
[----:B---3--:R-:W-:-:S15]  /*26a00*/  HMMA.16816.F32 R4, R12, R10, R4 ;  /* 0x0000000a0c04723c */ /* 0x008fde0000001804 */
[----:B------:R-:W-:-:S04]  /*26a10*/  NOP ;  /* 0x0000000000007918 */ /* 0x000fc80000000000 */
[----:B------:R-:W-:Y:S02]  /*26a20*/  IMAD.MOV.U32 R8, RZ, RZ, R5 ;  /* 0x000000ffff087224 */ /* 0x000fe400078e0005 */
[----:B------:R-:W-:Y:S02]  /*26a30*/  IMAD.MOV.U32 R9, RZ, RZ, R4 ;  /* 0x000000ffff097224 */ /* 0x000fe400078e0004 */
[----:B------:R-:W-:Y:S02]  /*26a40*/  IMAD.MOV.U32 R3, RZ, RZ, R6 ;  /* 0x000000ffff037224 */ /* 0x000fe400078e0006 */
[----:B------:R-:W-:Y:S02]  /*26a50*/  IMAD.MOV.U32 R2, RZ, RZ, R7 ;  /* 0x000000ffff027224 */ /* 0x000fe400078e0007 */
[----:B------:R-:W2:Y:S04]  /*26a60*/  LDL.LU.64 R6, [R1+0x12b0] ;  /* 0x0012b00001067983 */ /* 0x000ea80000300a00 */
[----:B------:R-:W3:Y:S04]  /*26a70*/  LDL.LU.64 R4, [R1+0x12a8] ;  /* 0x0012a80001047983 */ /* 0x000ee80000300a00 */
[----:B------:R1:W-:Y:S04]  /*26a80*/  STL [R1+0x1290], R8 ;  /* 0x0012900801007387 */ /* 0x0003e80000100800 */
[----:B------:R4:W-:Y:S04]  /*26a90*/  STL [R1+0x128c], R9 ;  /* 0x00128c0901007387 */ /* 0x0009e80000100800 */
[----:B------:R-:W2:Y:S02]  /*26aa0*/  LDL.LU.64 R10, [R1+0xd8] ;  /* 0x0000d800010a7983 */ /* 0x000ea40000300a00 */
[----:B--2---:R-:W-:Y:S01]  /*26ab0*/  HMMA.16816.F32 R24, R12, R10, R24 ;  /* 0x0000000a0c18723c */ /* 0x004fe20000001818 */
[----:B0-----:R-:W-:-:S02]  /*26ac0*/  IMAD.MOV.U32 R17, RZ, RZ, R10 ;  /* 0x000000ffff117224 */ /* 0x001fc400078e000a */
[----:B------:R-:W-:-:S15]  /*26ad0*/  IMAD.MOV.U32 R16, RZ, RZ, R11 ;  /* 0x000000ffff107224 */ /* 0x000fde00078e000b */
[----:B------:R-:W-:Y:S01]  /*26ae0*/  NOP ;  /* 0x0000000000007918 */ /* 0x000fe20000000000 */
        /* <DEDUP_REMOVED lines=8> */
[----:B-1----:R-:W-:Y:S02]  /*26b70*/  IMAD.MOV.U32 R8, RZ, RZ, R12 ;  /* 0x000000ffff087224 */ /* 0x002fe400078e000c */
[----:B------:R-:W-:Y:S02]  /*26b80*/  IMAD.MOV.U32 R12, RZ, RZ, R7 ;  /* 0x000000ffff0c7224 */ /* 0x000fe400078e0007 */
[----:B----4-:R-:W-:Y:S01]  /*26b90*/  IMAD.MOV.U32 R9, RZ, RZ, R13 ;  /* 0x000000ffff097224 */ /* 0x010fe200078e000d */
[----:B------:R-:W3:Y:S01]  /*26ba0*/  LDL.LU R7, [R1+0x1294] ;  /* 0x0012940001077983 */ /* 0x000ee20000300800 */
[----:B------:R-:W-:-:S03]  /*26bb0*/  IMAD.MOV.U32 R0, RZ, RZ, R14 ;  /* 0x000000ffff007224 */ /* 0x000fc600078e000e */
[----:B------:R-:W3:Y:S01]  /*26bc0*/  LDL.LU R13, [R1+0x14] ;  /* 0x00001400010d7983 */ /* 0x000ee20000300800 */
[----:B------:R-:W-:-:S03]  /*26bd0*/  IMAD.MOV.U32 R28, RZ, RZ, R15 ;  /* 0x000000ffff1c7224 */ /* 0x000fc600078e000f */
[----:B------:R-:W3:Y:S04]  /*26be0*/  LDL.LU R14, [R1+0x18] ;  /* 0x00001800010e7983 */ /* 0x000ee80000300800 */
[----:B------:R-:W3:Y:S04]  /*26bf0*/  LDL.LU R15, [R1+0x1c] ;  /* 0x00001c00010f7983 */ /* 0x000ee80000300800 */
[----:B------:R-:W3:Y:S04]  /*26c00*/  LDL.LU R26, [R1+0xa8] ;  /* 0x0000a800011a7983 */ /* 0x000ee80000300800 */
[----:B------:R-:W3:Y:S04]  /*26c10*/  LDL.LU R27, [R1+0xac] ;  /* 0x0000ac00011b7983 */ /* 0x000ee80000300800 */
[----:B------:R-:W-:Y:S01]  /*26c20*/  STL.64 [R1+0x1270], R22 ;  /* 0x0012701601007387 */ /* 0x000fe20000100a00 */
[----:B---3--:R-:W-:Y:S03]  /*26c30*/  HMMA.16816.F32 R24, R4, R26, R12 ;  /* 0x0000001a0418723c */ /* 0x008fe6000000180c */
[----:B------:R-:W0:-:S15]  /*26c40*/  LDSM.16.MT88.4 R12, [R29+UR5+0x12c00] ;  /* 0x012c00051d0c783b */ /* 0x000e1e0008004200 */
[----:B------:R-:W-:Y:S01]  /*26c50*/  NOP ;  /* 0x0000000000007918 */ /* 0x000fe20000000000 */
[----:B------:R-:W-:Y:S04]  /*26c60*/  STL.64 [R1+0x1218], R26 ;  /* 0x0012181a01007387 */ /* 0x000fe80000100a00 */
[----:B------:R-:W-:Y:S04]  /*26c70*/  STL.64 [R1+0x1210], R24 ;  /* 0x0012101801007387 */ /* 0x000fe80000100a00 */
[----:B0-----:R0:W-:Y:S04]  /*26c80*/  STL [R1+0x11cc], R12 ;  /* 0x0011cc0c01007387 */ /* 0x0011e80000100800 */
[----:B------:R1:W-:Y:S04]  /*26c90*/  STL [R1+0x11c8], R13 ;  /* 0x0011c80d01007387 */ /* 0x0003e80000100800 */
[----:B------:R2:W-:Y:S04]  /*26ca0*/  STL [R1+0x11c4], R14 ;  /* 0x0011c40e01007387 */ /* 0x0005e80000100800 */
[----:B------:R3:W-:Y:S04]  /*26cb0*/  STL [R1+0x11c0], R15 ;  /* 0x0011c00f01007387 */ /* 0x0007e80000100800 */
[----:B0-----:R-:W4:Y:S04]  /*26cc0*/  LDL.LU R12, [R1+0x20] ;  /* 0x00002000010c7983 */ /* 0x001f280000300800 */
[----:B-1----:R-:W4:Y:S04]  /*26cd0*/  LDL.LU R13, [R1+0x24] ;  /* 0x00002400010d7983 */ /* 0x002f280000300800 */
[----:B--2---:R-:W4:Y:S04]  /*26ce0*/  LDL.LU R14, [R1+0x28] ;  /* 0x00002800010e7983 */ /* 0x004f280000300800 */
[----:B---3--:R-:W4:Y:S01]  /*26cf0*/  LDL.LU R15, [R1+0x2c] ;  /* 0x00002c00010f7983 */ /* 0x008f220000300800 */
[----:B------:R-:W-:-:S02]  /*26d00*/  IMAD.MOV.U32 R26, RZ, RZ, R19 ;  /* 0x000000ffff1a7224 */ /* 0x000fc400078e0013 */
[----:B------:R-:W-:Y:S02]  /*26d10*/  IMAD.MOV.U32 R27, RZ, RZ, R18 ;  /* 0x000000ffff1b7224 */ /* 0x000fe400078e0012 */
[----:B------:R-:W-:Y:S02]  /*26d20*/  IMAD.MOV.U32 R23, RZ, RZ, R16 ;  /* 0x000000ffff177224 */ /* 0x000fe400078e0010 */
[----:B------:R-:W-:-:S03]  /*26d30*/  IMAD.MOV.U32 R22, RZ, RZ, R17 ;  /* 0x000000ffff167224 */ /* 0x000fc600078e0011 */
[----:B----4-:R-:W-:-:S15]  /*26d40*/  HMMA.16816.F32 R12, R4, R26, R12 ;  /* 0x0000001a040c723c */ /* 0x010fde000000180c */
[----:B------:R-:W-:-:S04]  /*26d50*/  NOP ;  /* 0x0000000000007918 */ /* 0x000fc80000000000 */
[----:B------:R-:W-:Y:S04]  /*26d60*/  STL.64 [R1+0x20], R12 ;  /* 0x0000200c01007387 */ /* 0x000fe80000100a00 */
[----:B------:R-:W-:Y:S04]  /*26d70*/  STL.64 [R1+0x28], R14 ;  /* 0x0000280e01007387 */ /* 0x000fe80000100a00 */
[----:B------:R-:W2:Y:S04]  /*26d80*/  LDL.LU R16, [R1+0x60] ;  /* 0x0000600001107983 */ /* 0x000ea80000300800 */
[----:B------:R-:W2:Y:S04]  /*26d90*/  LDL.LU R17, [R1+0x64] ;  /* 0x0000640001117983 */ /* 0x000ea80000300800 */
[----:B------:R-:W3:Y:S04]  /*26da0*/  LDL.LU R18, [R1+0x68] ;  /* 0x0000680001127983 */ /* 0x000ee80000300800 */
[----:B------:R-:W3:Y:S04]  /*26db0*/  LDL.LU R19, [R1+0x6c] ;  /* 0x00006c0001137983 */ /* 0x000ee80000300800 */
[----:B---3--:R-:W-:Y:S04]  /*26dc0*/  STL.64 [R1+0x1280], R18 ;  /* 0x0012801201007387 */ /* 0x008fe80000100a00 */
[----:B--2---:R0:W-:Y:S04]  /*26dd0*/  STL.64 [R1+0x1278], R16 ;  /* 0x0012781001007387 */ /* 0x0041e80000100a00 */
[----:B0-----:R-:W2:Y:S04]  /*26de0*/  LDL.LU R16, [R1+0x70] ;  /* 0x0000700001107983 */ /* 0x001ea80000300800 */
[----:B------:R-:W2:Y:S04]  /*26df0*/  LDL.LU R17, [R1+0x74] ;  /* 0x0000740001117983 */ /* 0x000ea80000300800 */
[----:B------:R-:W2:Y:S04]  /*26e00*/  LDL.LU R18, [R1+0x78] ;  /* 0x0000780001127983 */ /* 0x000ea80000300800 */
[----:B------:R-:W2:Y:S04]  /*26e10*/  LDL.LU R19, [R1+0x7c] ;  /* 0x00007c0001137983 */ /* 0x000ea80000300800 */
[----:B------:R-:W3:Y:S01]  /*26e20*/  LDL.LU.64 R12, [R1+0x90] ;  /* 0x00009000010c7983 */ /* 0x000ee20000300a00 */
[----:B------:R-:W-:-:S02]  /*26e30*/  IMAD.MOV.U32 R24, RZ, RZ, R8 ;  /* 0x000000ffff187224 */ /* 0x000fc400078e0008 */
[----:B------:R-:W-:Y:S02]  /*26e40*/  IMAD.MOV.U32 R25, RZ, RZ, R9 ;  /* 0x000000ffff197224 */ /* 0x000fe400078e0009 */
[----:B------:R-:W-:Y:S02]  /*26e50*/  IMAD.MOV.U32 R26, RZ, RZ, R0 ;  /* 0x000000ffff1a7224 */ /* 0x000fe400078e0000 */
[----:B------:R-:W-:Y:S01]  /*26e60*/  IMAD.MOV.U32 R27, RZ, RZ, R28 ;  /* 0x000000ffff1b7224 */ /* 0x000fe200078e001c */
[----:B---3--:R0:W-:Y:S04]  /*26e70*/  STL.64 [R1+0x1248], R12 ;  /* 0x0012480c01007387 */ /* 0x0081e80000100a00 */
[----:B0-----:R-:W3:Y:S04]  /*26e80*/  LDL.LU.64 R12, [R1+0x80] ;  /* 0x00008000010c7983 */ /* 0x001ee80000300a00 */
[----:B------:R-:W4:Y:S04]  /*26e90*/  LDL.LU R8, [R1+0x1290] ;  /* 0x0012900001087983 */ /* 0x000f280000300800 */
[----:B------:R-:W2:Y:S04]  /*26ea0*/  LDL.LU R9, [R1+0x128c] ;  /* 0x00128c0001097983 */ /* 0x000ea80000300800 */
[----:B------:R-:W3:Y:S04]  /*26eb0*/  LDL.LU R0, [R1+0x1288] ;  /* 0x0012880001007983 */ /* 0x000ee80000300800 */
[----:B------:R0:W-:Y:S04]  /*26ec0*/  STL.64 [R1+0x1230], R26 ;  /* 0x0012301a01007387 */ /* 0x0001e80000100a00 */
[----:B------:R1:W-:Y:S01]  /*26ed0*/  STL.64 [R1+0x1228], R24 ;  /* 0x0012281801007387 */ /* 0x0003e20000100a00 */
[----:B0-----:R-:W-:-:S02]  /*26ee0*/  IMAD.MOV.U32 R26, RZ, RZ, R11 ;  /* 0x000000ffff1a7224 */ /* 0x001fc400078e000b */
[----:B------:R-:W-:Y:S02]  /*26ef0*/  IMAD.MOV.U32 R27, RZ, RZ, R10 ;  /* 0x000000ffff1b7224 */ /* 0x000fe400078e000a */
[----:B-1----:R-:W-:Y:S02]  /*26f00*/  IMAD.MOV.U32 R24, RZ, RZ, R21 ;  /* 0x000000ffff187224 */ /* 0x002fe400078e0015 */
[----:B------:R-:W-:Y:S01]  /*26f10*/  IMAD.MOV.U32 R25, RZ, RZ, R20 ;  /* 0x000000ffff197224 */ /* 0x000fe200078e0014 */
[----:B------:R-:W-:Y:S04]  /*26f20*/  STL.64 [R1+0x1240], R26 ;  /* 0x0012401a01007387 */ /* 0x000fe80000100a00 */
[----:B------:R4:W-:Y:S02]  /*26f30*/  STL.64 [R1+0x1238], R24 ;  /* 0x0012381801007387 */ /* 0x0009e40000100a00 */
[----:B----4-:R-:W-:-:S02]  /*26f40*/  IMAD.MOV.U32 R25, RZ, RZ, R8 ;  /* 0x000000ffff197224 */ /* 0x010fc400078e0008 */
[----:B--2---:R-:W-:Y:S02]  /*26f50*/  IMAD.MOV.U32 R24, RZ, RZ, R9 ;  /* 0x000000ffff187224 */ /* 0x004fe400078e0009 */
[----:B---3--:R-:W0:Y:S04]  /*26f60*/  LDSM.16.MT88.4 R8, [R0+UR5+0x12c00] ;  /* 0x012c00050008783b */ /* 0x008e280008004200 */
[----:B------:R-:W-:Y:S04]  /*26f70*/  STL [R1+0x11f0], R0 ;  /* 0x0011f00001007387 */ /* 0x000fe80000100800 */
[----:B0-----:R-:W-:Y:S04]  /*26f80*/  STL.64 [R1+0x1168], R10 ;  /* 0x0011680a01007387 */ /* 0x001fe80000100a00 */
[----:B------:R0:W-:Y:S04]  /*26f90*/  STL.64 [R1+0x1160], R8 ;  /* 0x0011600801007387 */ /* 0x0001e80000100a00 */
[----:B0-----:R-:W2:Y:S04]  /*26fa0*/  LDL.LU.64 R8, [R1+0xf0] ;  /* 0x0000f00001087983 */ /* 0x001ea80000300a00 */
[----:B------:R-:W3:Y:S01]  /*26fb0*/  LDL.LU.64 R10, [R1+0xf8] ;  /* 0x0000f800010a7983 */ /* 0x000ee20000300a00 */
[----:B------:R-:W-:Y:S03]  /*26fc0*/  HMMA.16816.F32 R20, R4, R22, R16 ;  /* 0x000000160414723c */ /* 0x000fe60000001810 */
[----:B---3--:R0:W-:Y:S04]  /*26fd0*/  STL [R1+0x1198], R10 ;  /* 0x0011980a01007387 */ /* 0x0081e80000100800 */
[----:B------:R1:W-:Y:S04]  /*26fe0*/  STL [R1+0x1194], R11 ;  /* 0x0011940b01007387 */ /* 0x0003e80000100800 */
[----:B------:R-:W3:Y:S04]  /*26ff0*/  LDL.LU.64 R18, [R1+0x1280] ;  /* 0x0012800001127983 */ /* 0x000ee80000300a00 */
[----:B------:R-:W3:Y:S04]  /*27000*/  LDL.LU.64 R16, [R1+0x1278] ;  /* 0x0012780001107983 */ /* 0x000ee80000300a00 */
[----:B------:R4:W-:Y:S01]  /*27010*/  STL.64 [R1+0x70], R20 ;  /* 0x0000701401007387 */ /* 0x0009e20000100a00 */
[----:B0-----:R-:W-:-:S02]  /*27020*/  IMAD.MOV.U32 R10, RZ, RZ, R23 ;  /* 0x000000ffff0a7224 */ /* 0x001fc400078e0017 */
[----:B-1----:R-:W-:Y:S02]  /*27030*/  IMAD.MOV.U32 R11, RZ, RZ, R22 ;  /* 0x000000ffff0b7224 */ /* 0x002fe400078e0016 */
[----:B------:R-:W3:Y:S02]  /*27040*/  LDL.LU.64 R22, [R1+0x1270] ;  /* 0x0012700001167983 */ /* 0x000ee40000300a00 */
[----:B---3--:R-:W-:Y:S02]  /*27050*/  HMMA.16816.F32 R4, R4, R22, R16 ;  /* 0x000000160404723c */ /* 0x008fe40000001810 */
[----:B------:R-:W3:Y:S04]  /*27060*/  LDL.LU.64 R18, [R1+0x1268] ;  /* 0x0012680001127983 */ /* 0x000ee80000300a00 */
[----:B------:R-:W3:Y:S04]  /*27070*/  LDL.LU.64 R16, [R1+0x1260] ;  /* 0x0012600001107983 */ /* 0x000ee80000300a00 */
[----:B------:R-:W3:Y:S04]  /*27080*/  LDL.LU.64 R22, [R1+0x1258] ;  /* 0x0012580001167983 */ /* 0x000ee80000300a00 */
[----:B----4-:R-:W3:Y:S05]  /*27090*/  LDL.LU.64 R20, [R1+0x1250] ;  /* 0x0012500001147983 */ /* 0x010eea0000300a00 */
[----:B------:R-:W-:Y:S01]  /*270a0*/  STL.64 [R1+0x60], R4 ;  /* 0x0000600401007387 */ /* 0x000fe20000100a00 */
[----:B---3--:R-:W-:-:S15]  /*270b0*/  HMMA.16816.F32 R16, R20, R12, R16 ;  /* 0x0000000c1410723c */ /* 0x008fde0000001810 */
[----:B------:R-:W-:-:S04]  /*270c0*/  NOP ;  /* 0x0000000000007918 */ /* 0x000fc80000000000 */
[----:B------:R0:W-:Y:S04]  /*270d0*/  STL.64 [R1+0x50], R16 ;  /* 0x0000501001007387 */ /* 0x0001e80000100a00 */
[----:B------:R1:W-:Y:S01]  /*270e0*/  STL.64 [R1+0x58], R18 ;  /* 0x0000581201007387 */ /* 0x0003e20000100a00 */
[----:B0-----:R-:W-:Y:S02]  /*270f0*/  IMAD.MOV.U32 R16, RZ, RZ, R12 ;  /* 0x000000ffff107224 */ /* 0x001fe400078e000c */
[----:B------:R-:W-:Y:S02]  /*27100*/  IMAD.MOV.U32 R17, RZ, RZ, R13 ;  /* 0x000000ffff117224 */ /* 0x000fe400078e000d */
[----:B------:R-:W3:Y:S01]  /*27110*/  LDL.LU.64 R12, [R1+0x1248] ;  /* 0x00124800010c7983 */ /* 0x000ee20000300a00 */
[----:B------:R-:W-:-:S02]  /*27120*/  IMAD.MOV.U32 R26, RZ, RZ, R3 ;  /* 0x000000ffff1a7224 */ /* 0x000fc400078e0003 */
[----:B------:R-:W-:Y:S02]  /*27130*/  IMAD.MOV.U32 R27, RZ, RZ, R2 ;  /* 0x000000ffff1b7224 */ /* 0x000fe400078e0002 */
[----:B------:R-:W-:Y:S02]  /*27140*/  IMAD.MOV.U32 R0, RZ, RZ, R6 ;  /* 0x000000ffff007224 */ /* 0x000fe400078e0006 */
[----:B------:R-:W-:Y:S02]  /*27150*/  IMAD.MOV.U32 R6, RZ, RZ, R7 ;  /* 0x000000ffff067224 */ /* 0x000fe400078e0007 */
[----:B------:R-:W4:Y:S01]  /*27160*/  LDL R7, [R1+0x128] ;  /* 0x0001280001077983 */ /* 0x000f220000100800 */
[----:B---3--:R-:W-:Y:S01]  /*27170*/  HMMA.16816.F32 R24, R20, R12, R24 ;  /* 0x0000000c1418723c */ /* 0x008fe20000001818 */
[----:B-1----:R-:W-:Y:S02]  /*27180*/  IMAD.MOV.U32 R18, RZ, RZ, R12 ;  /* 0x000000ffff127224 */ /* 0x002fe400078e000c */
[----:B------:R-:W-:-:S15]  /*27190*/  IMAD.MOV.U32 R19, RZ, RZ, R13 ;  /* 0x000000ffff137224 */ /* 0x000fde00078e000d */
[----:B------:R-:W-:Y:S01]  /*271a0*/  NOP ;  /* 0x0000000000007918 */ /* 0x000fe20000000000 */
        /* <DEDUP_REMOVED lines=9> */
[----:B------:R-:W-:Y:S04]  /*27240*/  STL [R1+0x11d0], R15 ;  /* 0x0011d00f01007387 */ /* 0x000fe80000100800 */
[----:B------:R-:W3:Y:S02]  /*27250*/  LDL.LU.64 R12, [R1+0xb0] ;  /* 0x0000b000010c7983 */ /* 0x000ee40000300a00 */
[----:B---3--:R-:W-:Y:S01]  /*27260*/  HMMA.16816.F32 R24, R20, R12, R24 ;  /* 0x0000000c1418723c */ /* 0x008fe20000001818 */
[----:B------:R-:W-:-:S02]  /*27270*/  IMAD.MOV.U32 R4, RZ, RZ, R13 ;  /* 0x000000ffff047224 */ /* 0x000fc400078e000d */
[----:B------:R-:W-:-:S15]  /*27280*/  IMAD.MOV.U32 R5, RZ, RZ, R12 ;  /* 0x000000ffff057224 */ /* 0x000fde00078e000c */
[----:B------:R-:W-:Y:S01]  /*27290*/  NOP ;  /* 0x0000000000007918 */ /* 0x000fe20000000000 */
[----:B------:R-:W-:Y:S01]  /*272a0*/  IMAD.MOV.U32 R13, RZ, RZ, R26 ;  /* 0x000000ffff0d7224 */ /* 0x000fe200078e001a */
[----:B------:R0:W-:Y:S01]  /*272b0*/  STL [R1+0x30], R24 ;  /* 0x0000301801007387 */ /* 0x0001e20000100800 */
[----:B------:R-:W-:Y:S02]  /*272c0*/  IMAD.MOV.U32 R14, RZ, RZ, R27 ;  /* 0x000000ffff0e7224 */ /* 0x000fe400078e001b */
[----:B------:R-:W-:Y:S01]  /*272d0*/  IMAD.MOV.U32 R12, RZ, RZ, R25 ;  /* 0x000000ffff0c7224 */ /* 0x000fe200078e0019 */
[----:B------:R-:W2:Y:S04]  /*272e0*/  LDL.LU.64 R26, [R1+0x1230] ;  /* 0x00123000011a7983 */ /* 0x000ea80000300a00 */
[----:B0-----:R-:W2:Y:S04]  /*272f0*/  LDL.LU.64 R24, [R1+0x1228] ;  /* 0x0012280001187983 */ /* 0x001ea80000300a00 */
[----:B----4-:R-:W-:Y:S04]  /*27300*/  STL.64 [R1+0x1200], R6 ;  /* 0x0012000601007387 */ /* 0x010fe80000100a00 */
[----:B------:R0:W-:Y:S02]  /*27310*/  STL.64 [R1+0x11f8], R4 ;  /* 0x0011f80401007387 */ /* 0x0001e40000100a00 */
[----:B0-----:R-:W-:-:S02]  /*27320*/  IMAD.MOV.U32 R4, RZ, RZ, R16 ;  /* 0x000000ffff047224 */ /* 0x001fc400078e0010 */
[----:B------:R-:W-:Y:S01]  /*27330*/  IMAD.MOV.U32 R5, RZ, RZ, R17 ;  /* 0x000000ffff057224 */ /* 0x000fe200078e0011 */
[----:B------:R-:W3:Y:S04]  /*27340*/  LDL.LU R16, [R1+0x1224] ;  /* 0x0012240001107983 */ /* 0x000ee80000300800 */
[----:B------:R-:W3:Y:S01]  /*27350*/  LDL.LU R17, [R1+0x1220] ;  /* 0x0012200001117983 */ /* 0x000ee20000300800 */
[----:B--2---:R-:W-:Y:S03]  /*27360*/  HMMA.16816.F32 R20, R20, R8, R24 ;  /* 0x000000081414723c */ /* 0x004fe60000001818 */
[----:B------:R-:W3:Y:S04]  /*27370*/  LDL.LU.64 R26, [R1+0x1218] ;  /* 0x00121800011a7983 */ /* 0x000ee80000300a00 */
[----:B------:R-:W3:-:S12]  /*27380*/  LDL.LU.64 R24, [R1+0x1210] ;  /* 0x0012100001187983 */ /* 0x000ed80000300a00 */
[----:B------:R-:W-:Y:S02]  /*27390*/  IMAD.MOV.U32 R2, RZ, RZ, R20 ;  /* 0x000000ffff027224 */ /* 0x000fe400078e0014 */
[----:B------:R-:W-:Y:S02]  /*273a0*/  IMAD.MOV.U32 R3, RZ, RZ, R21 ;  /* 0x000000ffff037224 */ /* 0x000fe400078e0015 */
[----:B------:R-:W-:Y:S02]  /*273b0*/  IMAD.MOV.U32 R20, RZ, RZ, R18 ;  /* 0x000000ffff147224 */ /* 0x000fe400078e0012 */
[----:B------:R-:W-:Y:S01]  /*273c0*/  IMAD.MOV.U32 R21, RZ, RZ, R19 ;  /* 0x000000ffff157224 */ /* 0x000fe200078e0013 */
[----:B------:R-:W3:Y:S04]  /*273d0*/  LDL.LU R18, [R1+0x120c] ;  /* 0x00120c0001127983 */ /* 0x000ee80000300800 */
[----:B------:R-:W3:Y:S04]  /*273e0*/  LDL.LU R19, [R1+0x1208] ;  /* 0x0012080001137983 */ /* 0x000ee80000300800 */
[----:B------:R-:W-:Y:S04]  /*273f0*/  STL.64 [R1+0x11e8], R10 ;  /* 0x0011e80a01007387 */ /* 0x000fe80000100a00 */
[----:B------:R0:W-:Y:S04]  /*27400*/  STL.64 [R1+0x11e0], R8 ;  /* 0x0011e00801007387 */ /* 0x0001e80000100a00 */
[----:B0-----:R-:W2:Y:S04]  /*27410*/  LDL.LU R8, [R1+0x20] ;  /* 0x0000200001087983 */ /* 0x001ea80000300800 */
[----:B------:R-:W2:Y:S04]  /*27420*/  LDL.LU R9, [R1+0x24] ;  /* 0x0000240001097983 */ /* 0x000ea80000300800 */
[----:B------:R-:W2:Y:S04]  /*27430*/  LDL.LU R10, [R1+0x28] ;  /* 0x00002800010a7983 */ /* 0x000ea80000300800 */
[----:B------:R-:W2:Y:S04]  /*27440*/  LDL.LU R11, [R1+0x2c] ;  /* 0x00002c00010b7983 */ /* 0x000ea80000300800 */
[----:B------:R-:W4:Y:S01]  /*27450*/  LDL.LU.64 R6, [R1+0x1200] ;  /* 0x0012000001067983 */ /* 0x000f220000300a00 */
[----:B------:R-:W-:-:S02]  /*27460*/  IMAD.MOV.U32 R28, RZ, RZ, R22 ;  /* 0x000000ffff1c7224 */ /* 0x000fc400078e0016 */
[----:B------:R-:W-:Y:S01]  /*27470*/  IMAD.MOV.U32 R15, RZ, RZ, R23 ;  /* 0x000000ffff0f7224 */ /* 0x000fe200078e0017 */
[----:B---3--:R-:W-:Y:S01]  /*27480*/  HMMA.16816.F32 R24, R16, R4, R24 ;  /* 0x000000041018723c */ /* 0x008fe20000001818 */
[----:B------:R-:W3:-:S15]  /*27490*/  LDL.LU.64 R4, [R1+0x11f8] ;  /* 0x0011f80001047983 */ /* 0x000ede0000300a00 */
[----:B------:R-:W-:-:S03]  /*274a0*/  NOP ;  /* 0x0000000000007918 */ /* 0x000fc60000000000 */
[----:B------:R0:W-:Y:S04]  /*274b0*/  STL.64 [R1+0x1178], R26 ;  /* 0x0011781a01007387 */ /* 0x0001e80000100a00 */
[----:B------:R1:W-:Y:S01]  /*274c0*/  STL.64 [R1+0x1170], R24 ;  /* 0x0011701801007387 */ /* 0x0003e20000100a00 */
[----:B0-----:R-:W-:-:S03]  /*274d0*/  IMAD.MOV.U32 R26, RZ, RZ, R0 ;  /* 0x000000ffff1a7224 */ /* 0x001fc600078e0000 */
[----:B-1----:R-:W3:Y:S04]  /*274e0*/  LDL.LU R24, [R1+0x60] ;  /* 0x0000600001187983 */ /* 0x002ee80000300800 */
[----:B------:R-:W3:Y:S04]  /*274f0*/  LDL.LU R25, [R1+0x64] ;  /* 0x0000640001197983 */ /* 0x000ee80000300800 */
[----:B------:R-:W3:Y:S01]  /*27500*/  LDL.LU R0, [R1+0x11f0] ;  /* 0x0011f00001007983 */ /* 0x000ee20000300800 */
[----:B--2---:R-:W-:Y:S03]  /*27510*/  HMMA.16816.F32 R8, R16, R20, R8 ;  /* 0x000000141008723c */ /* 0x004fe60000001808 */
[----:B------:R-:W-:Y:S04]  /*27520*/  STL [R1+0x1190], R29 ;  /* 0x0011901d01007387 */ /* 0x000fe80000100800 */
[----:B------:R-:W0:-:S12]  /*27530*/  LDSM.16.MT88.4 R20, [R29+UR5+0x13000] ;  /* 0x013000051d14783b */ /* 0x000e180008004200 */
[----:B------:R-:W-:Y:S04]  /*27540*/  STL.64 [R1], R8 ;  /* 0x0000000801007387 */ /* 0x000fe80000100a00 */
[----:B------:R-:W-:Y:S04]  /*27550*/  STL.64 [R1+0x8], R10 ;  /* 0x0000080a01007387 */ /* 0x000fe80000100a00 */
[----:B----4-:R-:W1:Y:S04]  /*27560*/  LDSM.16.M88.4 R8, [R7+UR5+0x180] ;  /* 0x000180050708783b */ /* 0x010e680008000200 */
[----:B0-----:R-:W-:Y:S04]  /*27570*/  STL.64 [R1+0x1120], R22 ;  /* 0x0011201601007387 */ /* 0x001fe80000100a00 */
[----:B------:R-:W-:Y:S04]  /*27580*/  STL.64 [R1+0x1118], R20 ;  /* 0x0011181401007387 */ /* 0x000fe80000100a00 */
[----:B-1----:R-:W-:Y:S04]  /*27590*/  STL.64 [R1+0xd0], R8 ;  /* 0x0000d00801007387 */ /* 0x002fe80000100a00 */
[----:B------:R-:W-:Y:S04]  /*275a0*/  STL.64 [R1+0xd8], R10 ;  /* 0x0000d80a01007387 */ /* 0x000fe80000100a00 */
[----:B------:R-:W0:Y:S01]  /*275b0*/  LDSM.16.M88.4 R8, [R7+UR5+0x4180] ;  /* 0x004180050708783b */ /* 0x000e220008000200 */
[----:B------:R-:W-:-:S03]  /*275c0*/  IMAD.MOV.U32 R27, RZ, RZ, R6 ;  /* 0x000000ffff1b7224 */ /* 0x000fc600078e0006 */
[----:B0-----:R-:W-:Y:S04]  /*275d0*/  STL.64 [R1+0xe0], R8 ;  /* 0x0000e00801007387 */ /* 0x001fe80000100a00 */
[----:B------:R-:W-:Y:S04]  /*275e0*/  STL.64 [R1+0xe8], R10 ;  /* 0x0000e80a01007387 */ /* 0x000fe80000100a00 */
[----:B------:R-:W0:Y:S04]  /*275f0*/  LDSM.16.M88.4 R8, [R7+UR5+0x8180] ;  /* 0x008180050708783b */ /* 0x000e280008000200 */
[----:B0-----:R-:W-:Y:S04]  /*27600*/  STL.64 [R1+0x100], R8 ;  /* 0x0001000801007387 */ /* 0x001fe80000100a00 */
[----:B------:R0:W-:Y:S04]  /*27610*/  STL.64 [R1+0x108], R10 ;  /* 0x0001080a01007387 */ /* 0x0001e80000100a00 */
[----:B0-----:R-:W2:Y:S04]  /*27620*/  LDL.LU.64 R10, [R1+0x11e8] ;  /* 0x0011e800010a7983 */ /* 0x001ea80000300a00 */
[----:B------:R-:W4:Y:S01]  /*27630*/  LDL.LU.64 R8, [R1+0x11e0] ;  /* 0x0011e00001087983 */ /* 0x000f220000300a00 */
[----:B---3--:R-:W-:-:S02]  /*27640*/  IMAD.MOV.U32 R20, RZ, RZ, R5 ;  /* 0x000000ffff147224 */ /* 0x008fc400078e0005 */
[----:B------:R-:W-:Y:S02]  /*27650*/  IMAD.MOV.U32 R21, RZ, RZ, R4 ;  /* 0x000000ffff157224 */ /* 0x000fe400078e0004 */
[----:B------:R-:W0:Y:S04]  /*27660*/  LDSM.16.M88.4 R4, [R7+UR5+0xc180] ;  /* 0x00c180050704783b */ /* 0x000e280008000200 */
[----:B0-----:R-:W-:Y:S04]  /*27670*/  STL.64 [R1+0x110], R4 ;  /* 0x0001100401007387 */ /* 0x001fe80000100a00 */
[----:B------:R-:W-:Y:S04]  /*27680*/  STL.64 [R1+0x118], R6 ;  /* 0x0001180601007387 */ /* 0x000fe80000100a00 */
[----:B------:R-:W0:Y:S04]  /*27690*/  LDSM.16.MT88.4 R4, [R0+UR5+0x13000] ;  /* 0x013000050004783b */ /* 0x000e280008004200 */
[----:B------:R-:W-:Y:S04]  /*276a0*/  STL [R1+0x1138], R0 ;  /* 0x0011380001007387 */ /* 0x000fe80000100800 */
[----:B0-----:R-:W-:Y:S04]  /*276b0*/  STL.64 [R1+0x10d8], R6 ;  /* 0x0010d80601007387 */ /* 0x001fe80000100a00 */
[----:B------:R0:W-:Y:S04]  /*276c0*/  STL.64 [R1+0x10d0], R4 ;  /* 0x0010d00401007387 */ /* 0x0001e80000100a00 */
[----:B0-----:R-:W3:Y:S04]  /*276d0*/  LDL.LU R4, [R1+0x70] ;  /* 0x0000700001047983 */ /* 0x001ee80000300800 */
[----:B------:R-:W3:Y:S01]  /*276e0*/  LDL.LU R5, [R1+0x74] ;  /* 0x0000740001057983 */ /* 0x000ee20000300800 */
[----:B--2---:R-:W-:-:S02]  /*276f0*/  IMAD.MOV.U32 R6, RZ, RZ, R11 ;  /* 0x000000ffff067224 */ /* 0x004fc400078e000b */
[----:B------:R-:W-:-:S07]  /*27700*/  IMAD.MOV.U32 R7, RZ, RZ, R10 ;  /* 0x000000ffff077224 */ /* 0x000fce00078e000a */
[----:B---3--:R-:W-:-:S15]  /*27710*/  HMMA.16816.F32 R20, R16, R20, R4 ;  /* 0x000000141014723c */ /* 0x008fde0000001804 */
[----:B------:R-:W-:-:S04]  /*27720*/  NOP ;  /* 0x0000000000007918 */ /* 0x000fc80000000000 */
[----:B------:R-:W-:Y:S02]  /*27730*/  IMAD.MOV.U32 R10, RZ, RZ, R21 ;  /* 0x000000ffff0a7224 */ /* 0x000fe400078e0015 */
[----:B------:R-:W-:Y:S01]  /*27740*/  IMAD.MOV.U32 R11, RZ, RZ, R22 ;  /* 0x000000ffff0b7224 */ /* 0x000fe200078e0016 */
[----:B------:R4:W-:Y:S01]  /*27750*/  STL [R1+0x20], R20 ;  /* 0x0000201401007387 */ /* 0x0009e20000100800 */
[----:B------:R-:W-:Y:S02]  /*27760*/  IMAD.MOV.U32 R29, RZ, RZ, R23 ;  /* 0x000000ffff1d7224 */ /* 0x000fe400078e0017 */
[----:B----4-:R-:W-:Y:S01]  /*27770*/  HMMA.16816.F32 R20, R16, R8, R24 ;  /* 0x000000081014723c */ /* 0x010fe20000001818 */
[----:B------:R-:W2:Y:S04]  /*27780*/  LDL.LU.64 R18, [R1+0x88] ;  /* 0x0000880001127983 */ /* 0x000ea80000300a00 */
[----:B------:R0:W-:Y:S04]  /*27790*/  STL.64 [R1+0x11b8], R10 ;  /* 0x0011b80a01007387 */ /* 0x0001e80000100a00 */
[----:B------:R-:W2:Y:S04]  /*277a0*/  LDL.LU R8, [R1+0x50] ;  /* 0x0000500001087983 */ /* 0x000ea80000300800 */
[----:B------:R-:W2:Y:S01]  /*277b0*/  LDL.LU R9, [R1+0x54] ;  /* 0x0000540001097983 */ /* 0x000ea20000300800 */
[----:B------:R-:W-:-:S02]  /*277c0*/  IMAD.MOV.U32 R24, RZ, RZ, R2 ;  /* 0x000000ffff187224 */ /* 0x000fc400078e0002 */
[----:B------:R-:W-:Y:S02]  /*277d0*/  IMAD.MOV.U32 R25, RZ, RZ, R3 ;  /* 0x000000ffff197224 */ /* 0x000fe400078e0003 */
[----:B------:R-:W-:Y:S02]  /*277e0*/  IMAD.MOV.U32 R26, RZ, RZ, R28 ;  /* 0x000000ffff1a7224 */ /* 0x000fe400078e001c */
[----:B------:R-:W-:Y:S01]  /*277f0*/  IMAD.MOV.U32 R27, RZ, RZ, R15 ;  /* 0x000000ffff1b7224 */ /* 0x000fe200078e000f */
[----:B0-----:R-:W2:Y:S04]  /*27800*/  LDL.LU R10, [R1+0x58] ;  /* 0x00005800010a7983 */ /* 0x001ea80000300800 */
[----:B------:R-:W2:Y:S04]  /*27810*/  LDL.LU R11, [R1+0x5c] ;  /* 0x00005c00010b7983 */ /* 0x000ea80000300800 */
[----:B------:R-:W3:Y:S04]  /*27820*/  LDL.LU R2, [R1+0x11dc] ;  /* 0x0011dc0001027983 */ /* 0x000ee80000300800 */
[----:B------:R-:W4:Y:S04]  /*27830*/  LDL.LU R3, [R1+0x11d8] ;  /* 0x0011d80001037983 */ /* 0x000f280000300800 */
[----:B------:R-:W2:Y:S04]  /*27840*/  LDL.LU R28, [R1+0x11d4] ;  /* 0x0011d400011c7983 */ /* 0x000ea80000300800 */
[----:B------:R-:W2:Y:S04]  /*27850*/  LDL.LU R15, [R1+0x11d0] ;  /* 0x0011d000010f7983 */ /* 0x000ea80000300800 */
[----:B------:R-:W2:Y:S01]  /*27860*/  LDL.LU R4, [R1+0x30] ;  /* 0x0000300001047983 */ /* 0x000ea20000300800 */
[----:B------:R-:W-:-:S02]  /*27870*/  IMAD.MOV.U32 R6, RZ, RZ, R13 ;  /* 0x000000ffff067224 */ /* 0x000fc400078e000d */
[----:B------:R-:W-:Y:S02]  /*27880*/  IMAD.MOV.U32 R7, RZ, RZ, R14 ;  /* 0x000000ffff077224 */ /* 0x000fe400078e000e */
[----:B------:R-:W-:Y:S02]  /*27890*/  IMAD.MOV.U32 R5, RZ, RZ, R12 ;  /* 0x000000ffff057224 */ /* 0x000fe400078e000c */
[----:B------:R-:W3:Y:S04]  /*278a0*/  LDL.LU R12, [R1+0x11cc] ;  /* 0x0011cc00010c7983 */ /* 0x000ee80000300800 */
[----:B------:R-:W3:Y:S04]  /*278b0*/  LDL.LU R13, [R1+0x11c8] ;  /* 0x0011c800010d7983 */ /* 0x000ee80000300800 */
[----:B------:R-:W3:Y:S04]  /*278c0*/  LDL.LU R14, [R1+0x11c4] ;  /* 0x0011c400010e7983 */ /* 0x000ee80000300800 */
[----:B------:R-:W-:Y:S04]  /*278d0*/  STL.64 [R1+0x11a8], R6 ;  /* 0x0011a80601007387 */ /* 0x000fe80000100a00 */
[----:B--2---:R0:W-:Y:S02]  /*278e0*/  STL.64 [R1+0x11a0], R4 ;  /* 0x0011a00401007387 */ /* 0x0041e40000100a00 */
[----:B0-----:R-:W-:-:S02]  /*278f0*/  IMAD.MOV.U32 R4, RZ, RZ, R15 ;  /* 0x000000ffff047224 */ /* 0x001fc400078e000f */
[----:B------:R-:W2:Y:S04]  /*27900*/  LDL.LU R15, [R1+0x11c0] ;  /* 0x0011c000010f7983 */ /* 0x000ea80000300800 */
[----:B------:R0:W-:Y:S04]  /*27910*/  STL.64 [R1+0x1188], R26 ;  /* 0x0011881a01007387 */ /* 0x0001e80000100a00 */
[----:B------:R-:W-:Y:S04]  /*27920*/  STL.64 [R1+0x1180], R24 ;  /* 0x0011801801007387 */ /* 0x000fe80000100a00 */
[----:B0-----:R-:W2:Y:S01]  /*27930*/  LDL.LU.64 R26, [R1+0xb8] ;  /* 0x0000b800011a7983 */ /* 0x001ea20000300a00 */
[----:B------:R-:W-:-:S02]  /*27940*/  IMAD.MOV.U32 R5, RZ, RZ, R28 ;  /* 0x000000ffff057224 */ /* 0x000fc400078e001c */
[----:B----4-:R-:W-:Y:S02]  /*27950*/  IMAD.MOV.U32 R6, RZ, RZ, R3 ;  /* 0x000000ffff067224 */ /* 0x010fe400078e0003 */
[----:B---3--:R-:W-:Y:S01]  /*27960*/  IMAD.MOV.U32 R7, RZ, RZ, R2 ;  /* 0x000000ffff077224 */ /* 0x008fe200078e0002 */
[----:B--2---:R0:W-:Y:S04]  /*27970*/  STL.64 [R1+0x11b0], R26 ;  /* 0x0011b01a01007387 */ /* 0x0041e80000100a00 */
[----:B0-----:R-:W2:Y:S01]  /*27980*/  LDL.LU.64 R26, [R1+0x98] ;  /* 0x00009800011a7983 */ /* 0x001ea20000300a00 */
[----:B------:R-:W-:Y:S03]  /*27990*/  HMMA.16816.F32 R8, R12, R18, R8 ;  /* 0x000000120c08723c */ /* 0x000fe60000001808 */
[----:B------:R-:W-:Y:S04]  /*279a0*/  STL.64 [R1+0x1130], R22 ;  /* 0x0011301601007387 */ /* 0x000fe80000100a00 */
[----:B------:R0:W-:Y:S02]  /*279b0*/  STL.64 [R1+0x1128], R20 ;  /* 0x0011281401007387 */ /* 0x0001e40000100a00 */
[----:B0-----:R-:W-:-:S02]  /*279c0*/  IMAD.MOV.U32 R21, RZ, RZ, R18 ;  /* 0x000000ffff157224 */ /* 0x001fc400078e0012 */
[----:B------:R-:W-:-:S08]  /*279d0*/  IMAD.MOV.U32 R20, RZ, RZ, R19 ;  /* 0x000000ffff147224 */ /* 0x000fd000078e0013 */
[----:B------:R-:W-:Y:S02]  /*279e0*/  IMAD.MOV.U32 R17, RZ, RZ, R8 ;  /* 0x000000ffff117224 */ /* 0x000fe400078e0008 */
[----:B------:R-:W-:Y:S02]  /*279f0*/  IMAD.MOV.U32 R16, RZ, RZ, R9 ;  /* 0x000000ffff107224 */ /* 0x000fe400078e0009 */
[----:B------:R-:W-:Y:S02]  /*27a00*/  IMAD.MOV.U32 R3, RZ, RZ, R10 ;  /* 0x000000ffff037224 */ /* 0x000fe400078e000a */
[----:B------:R-:W-:Y:S02]  /*27a10*/  IMAD.MOV.U32 R2, RZ, RZ, R11 ;  /* 0x000000ffff027224 */ /* 0x000fe400078e000b */
[----:B------:R-:W3:Y:S01]  /*27a20*/  LDL.LU.64 R10, [R1+0x11b8] ;  /* 0x0011b800010a7983 */ /* 0x000ee20000300a00 */
[----:B--2---:R-:W-:Y:S01]  /*27a30*/  HMMA.16816.F32 R4, R12, R26, R4 ;  /* 0x0000001a0c04723c */ /* 0x004fe20000001804 */
[----:B------:R-:W-:-:S02]  /*27a40*/  IMAD.MOV.U32 R9, RZ, RZ, R26 ;  /* 0x000000ffff097224 */ /* 0x000fc400078e001a */
[----:B------:R-:W-:Y:S02]  /*27a50*/  IMAD.MOV.U32 R8, RZ, RZ, R27 ;  /* 0x000000ffff087224 */ /* 0x000fe400078e001b */
[----:B------:R-:W2:-:S14]  /*27a60*/  LDL.LU.64 R26, [R1+0x11b0] ;  /* 0x0011b000011a7983 */ /* 0x000e9c0000300a00 */
[----:B------:R-:W-:Y:S02]  /*27a70*/  IMAD.MOV.U32 R19, RZ, RZ, R6 ;  /* 0x000000ffff137224 */ /* 0x000fe400078e0006 */
[----:B------:R-:W-:Y:S02]  /*27a80*/  IMAD.MOV.U32 R18, RZ, RZ, R7 ;  /* 0x000000ffff127224 */ /* 0x000fe400078e0007 */
[----:B------:R-:W-:Y:S02]  /*27a90*/  IMAD.MOV.U32 R0, RZ, RZ, R4 ;  /* 0x000000ffff007224 */ /* 0x000fe400078e0004 */
[----:B------:R-:W-:Y:S01]  /*27aa0*/  IMAD.MOV.U32 R28, RZ, RZ, R5 ;  /* 0x000000ffff1c7224 */ /* 0x000fe200078e0005 */
[----:B------:R-:W2:Y:S04]  /*27ab0*/  LDL.LU.64 R6, [R1+0x11a8] ;  /* 0x0011a80001067983 */ /* 0x000ea80000300a00 */
[----:B------:R-:W2:Y:S04]  /*27ac0*/  LDL.LU.64 R4, [R1+0x11a0] ;  /* 0x0011a00001047983 */ /* 0x000ea80000300a00 */
[----:B------:R-:W-:Y:S04]  /*27ad0*/  STL.64 [R1+0x1148], R18 ;  /* 0x0011481201007387 */ /* 0x000fe80000100a00 */
[----:B------:R0:W-:Y:S04]  /*27ae0*/  STL.64 [R1+0x1140], R16 ;  /* 0x0011401001007387 */ /* 0x0001e80000100a00 */
[----:B0-----:R-:W4:Y:S04]  /*27af0*/  LDL.LU R16, [R1] ;  /* 0x0000000001107983 */ /* 0x001f280000300800 */
[----:B------:R-:W4:Y:S04]  /*27b00*/  LDL.LU R17, [R1+0x4] ;  /* 0x0000040001117983 */ /* 0x000f280000300800 */
[----:B------:R-:W4:Y:S04]  /*27b10*/  LDL.LU R18, [R1+0x8] ;  /* 0x0000080001127983 */ /* 0x000f280000300800 */
[----:B------:R-:W4:Y:S01]  /*27b20*/  LDL.LU R19, [R1+0xc] ;  /* 0x00000c0001137983 */ /* 0x000f220000300800 */
[----:B---3--:R-:W-:-:S02]  /*27b30*/  IMAD.MOV.U32 R22, RZ, RZ, R11 ;  /* 0x000000ffff167224 */ /* 0x008fc400078e000b */
[----:B------:R-:W-:Y:S01]  /*27b40*/  IMAD.MOV.U32 R23, RZ, RZ, R29 ;  /* 0x000000ffff177224 */ /* 0x000fe200078e001d */
[----:B--2---:R-:W-:Y:S01]  /*27b50*/  HMMA.16816.F32 R4, R12, R26, R4 ;  /* 0x0000001a0c04723c */ /* 0x004fe20000001804 */
[----:B----4-:R0:W-:Y:S04]  /*27b60*/  STL.64 [R1+0x1158], R18 ;  /* 0x0011581201007387 */ /* 0x0101e80000100a00 */
[----:B------:R1:W-:Y:S01]  /*27b70*/  STL.64 [R1+0x1150], R16 ;  /* 0x0011501001007387 */ /* 0x0003e20000100a00 */
[----:B0-----:R-:W-:Y:S02]  /*27b80*/  IMAD.MOV.U32 R18, RZ, RZ, R21 ;  /* 0x000000ffff127224 */ /* 0x001fe400078e0015 */
[----:B------:R-:W-:Y:S02]  /*27b90*/  IMAD.MOV.U32 R19, RZ, RZ, R20 ;  /* 0x000000ffff137224 */ /* 0x000fe400078e0014 */
[----:B------:R-:W-:Y:S01]  /*27ba0*/  IMAD.MOV.U32 R21, RZ, RZ, R10 ;  /* 0x000000ffff157224 */ /* 0x000fe200078e000a */
[----:B------:R-:W2:Y:S04]  /*27bb0*/  LDL.LU R20, [R1+0x20] ;  /* 0x0000200001147983 */ /* 0x000ea80000300800 */
[----:B------:R-:W3:Y:S04]  /*27bc0*/  LDL.LU R10, [R1+0x1198] ;  /* 0x00119800010a7983 */ /* 0x000ee80000300800 */
[----:B------:R-:W3:Y:S04]  /*27bd0*/  LDL.LU R11, [R1+0x1194] ;  /* 0x00119400010b7983 */ /* 0x000ee80000300800 */
[----:B------:R-:W4:Y:S01]  /*27be0*/  LDL.LU R29, [R1+0x1190] ;  /* 0x00119000011d7983 */ /* 0x000f220000300800 */
[----:B-1----:R-:W-:-:S02]  /*27bf0*/  IMAD.MOV.U32 R17, RZ, RZ, R26 ;  /* 0x000000ffff117224 */ /* 0x002fc400078e001a */
[----:B------:R-:W-:Y:S02]  /*27c00*/  IMAD.MOV.U32 R16, RZ, RZ, R27 ;  /* 0x000000ffff107224 */ /* 0x000fe400078e001b */
[----:B------:R-:W3:Y:S04]  /*27c10*/  LDL.LU.64 R26, [R1+0x1188] ;  /* 0x00118800011a7983 */ /* 0x000ee80000300a00 */
[----:B------:R-:W3:Y:S04]  /*27c20*/  LDL.LU.64 R24, [R1+0x1180] ;  /* 0x0011800001187983 */ /* 0x000ee80000300a00 */
[----:B------:R0:W-:Y:S04]  /*27c30*/  STL.64 [R1+0x10f8], R6 ;  /* 0x0010f80601007387 */ /* 0x0001e80000100a00 */
[----:B------:R1:W-:Y:S01]  /*27c40*/  STL.64 [R1+0x10f0], R4 ;  /* 0x0010f00401007387 */ /* 0x0003e20000100a00 */
[----:B0-----:R-:W-:-:S02]  /*27c50*/  IMAD.MOV.U32 R6, RZ, RZ, R9 ;  /* 0x000000ffff067224 */ /* 0x001fc400078e0009 */
[----:B------:R-:W-:Y:S01]  /*27c60*/  IMAD.MOV.U32 R7, RZ, RZ, R8 ;  /* 0x000000ffff077224 */ /* 0x000fe200078e0008 */
[----:B---3--:R-:W-:Y:S01]  /*27c70*/  HMMA.16816.F32 R12, R12, R10, R24 ;  /* 0x0000000a0c0c723c */ /* 0x008fe20000001818 */
[----:B------:R-:W3:Y:S04]  /*27c80*/  LDL.LU.64 R26, [R1+0x1178] ;  /* 0x00117800011a7983 */ /* 0x000ee80000300a00 */
[----:B------:R-:W3:Y:S01]  /*27c90*/  LDL.LU.64 R24, [R1+0x1170] ;  /* 0x0011700001187983 */ /* 0x000ee20000300a00 */
[----:B-1----:R-:W-:Y:S02]  /*27ca0*/  IMAD.MOV.U32 R5, RZ, RZ, R10 ;  /* 0x000000ffff057224 */ /* 0x002fe400078e000a */
[----:B------:R-:W-:-:S11]  /*27cb0*/  IMAD.MOV.U32 R4, RZ, RZ, R11 ;  /* 0x000000ffff047224 */ /* 0x000fd600078e000b */
[----:B------:R-:W-:Y:S04]  /*27cc0*/  STL.64 [R1+0x10], R12 ;  /* 0x0000100c01007387 */ /* 0x000fe80000100a00 */
[----:B------:R0:W-:Y:S04]  /*27cd0*/  STL.64 [R1+0x18], R14 ;  /* 0x0000180e01007387 */ /* 0x0001e80000100a00 */
[----:B------:R-:W3:Y:S04]  /*27ce0*/  LDL.LU.64 R10, [R1+0x1168] ;  /* 0x00116800010a7983 */ /* 0x000ee80000300a00 */
[----:B------:R-:W3:Y:S01]  /*27cf0*/  LDL.LU.64 R8, [R1+0x1160] ;  /* 0x0011600001087983 */ /* 0x000ee20000300a00 */
[----:B0-----:R-:W-:-:S02]  /*27d00*/  IMAD.MOV.U32 R14, RZ, RZ, R17 ;  /* 0x000000ffff0e7224 */ /* 0x001fc400078e0011 */
[----:B------:R-:W-:Y:S01]  /*27d10*/  IMAD.MOV.U32 R15, RZ, RZ, R16 ;  /* 0x000000ffff0f7224 */ /* 0x000fe200078e0010 */
[----:B---3--:R-:W-:Y:S01]  /*27d20*/  HMMA.16816.F32 R24, R8, R18, R24 ;  /* 0x000000120818723c */ /* 0x008fe20000001818 */
[----:B------:R-:W3:Y:S04]  /*27d30*/  LDL.LU.64 R18, [R1+0x1158] ;  /* 0x0011580001127983 */ /* 0x000ee80000300a00 */
[----:B------:R-:W3:-:S14]  /*27d40*/  LDL.LU.64 R16, [R1+0x1150] ;  /* 0x0011500001107983 */ /* 0x000edc0000300a00 */
[----:B------:R0:W-:Y:S04]  /*27d50*/  STL.64 [R1+0x10e8], R26 ;  /* 0x0010e81a01007387 */ /* 0x0001e80000100a00 */
[----:B------:R-:W-:Y:S01]  /*27d60*/  STL.64 [R1+0x10e0], R24 ;  /* 0x0010e01801007387 */ /* 0x000fe20000100a00 */
[----:B0-----:R-:W-:Y:S02]  /*27d70*/  IMAD.MOV.U32 R26, RZ, RZ, R5 ;  /* 0x000000ffff1a7224 */ /* 0x001fe400078e0005 */
[----:B------:R-:W-:Y:S02]  /*27d80*/  IMAD.MOV.U32 R27, RZ, RZ, R4 ;  /* 0x000000ffff1b7224 */ /* 0x000fe400078e0004 */
[----:B---3--:R-:W-:Y:S01]  /*27d90*/  HMMA.16816.F32 R4, R8, R6, R16 ;  /* 0x000000060804723c */ /* 0x008fe20000001810 */
[----:B------:R-:W3:Y:S04]  /*27da0*/  LDL.LU.64 R18, [R1+0x1148] ;  /* 0x0011480001127983 */ /* 0x000ee80000300a00 */
[----:B------:R-:W2:-:S14]  /*27db0*/  LDL.LU.64 R16, [R1+0x1140] ;  /* 0x0011400001107983 */ /* 0x000e9c0000300a00 */
[----:B------:R0:W-:Y:S04]  /*27dc0*/  STL.64 [R1], R4 ;  /* 0x0000000401007387 */ /* 0x0001e80000100a00 */
[----:B------:R3:W-:Y:S01]  /*27dd0*/  STL.64 [R1+0x8], R6 ;  /* 0x0000080601007387 */ /* 0x0007e20000100a00 */
[----:B0-----:R-:W-:Y:S02]  /*27de0*/  IMAD.MOV.U32 R4, RZ, RZ, R0 ;  /* 0x000000ffff047224 */ /* 0x001fe400078e0000 */
[----:B------:R-:W-:Y:S01]  /*27df0*/  IMAD.MOV.U32 R5, RZ, RZ, R28 ;  /* 0x000000ffff057224 */ /* 0x000fe200078e001c */
[----:B------:R-:W4:Y:S01]  /*27e00*/  LDL.LU R0, [R1+0x1138] ;  /* 0x0011380001007983 */ /* 0x000f220000300800 */
[----:B---3--:R-:W-:Y:S02]  /*27e10*/  IMAD.MOV.U32 R6, RZ, RZ, R19 ;  /* 0x000000ffff067224 */ /* 0x008fe400078e0013 */
[----:B------:R-:W-:-:S05]  /*27e20*/  IMAD.MOV.U32 R7, RZ, RZ, R18 ;  /* 0x000000ffff077224 */ /* 0x000fca00078e0012 */
[----:B------:R-:W-:Y:S04]  /*27e30*/  STL.64 [R1+0x1108], R6 ;  /* 0x0011080601007387 */ /* 0x000fe80000100a00 */
[----:B------:R2:W-:Y:S02]  /*27e40*/  STL.64 [R1+0x1100], R4 ;  /* 0x0011000401007387 */ /* 0x0005e40000100a00 */
[----:B--2---:R-:W-:Y:S02]  /*27e50*/  IMAD.MOV.U32 R4, RZ, RZ, R17 ;  /* 0x000000ffff047224 */ /* 0x004fe400078e0011 */
[----:B------:R-:W-:Y:S02]  /*27e60*/  IMAD.MOV.U32 R5, RZ, RZ, R16 ;  /* 0x000000ffff057224 */ /* 0x000fe400078e0010 */
[----:B----4-:R-:W0:Y:S04]  /*27e70*/  LDSM.16.MT88.4 R16, [R29+UR5+0x13400] ;  /* 0x013400051d10783b */ /* 0x010e280008004200 */
[----:B0-----:R-:W-:Y:S04]  /*27e80*/  STL [R1+0x1084], R16 ;  /* 0x0010841001007387 */ /* 0x001fe80000100800 */
[----:B------:R0:W-:Y:S04]  /*27e90*/  STL [R1+0x1080], R17 ;  /* 0x0010801101007387 */ /* 0x0001e80000100800 */
[----:B------:R-:W-:Y:S04]  /*27ea0*/  STL [R1+0x107c], R18 ;  /* 0x00107c1201007387 */ /* 0x000fe80000100800 */
[----:B------:R-:W-:Y:S04]  /*27eb0*/  STL [R1+0x1078], R19 ;  /* 0x0010781301007387 */ /* 0x000fe80000100800 */
[----:B0-----:R-:W2:Y:S01]  /*27ec0*/  LDL.LU.64 R16, [R1+0xe0] ;  /* 0x0000e00001107983 */ /* 0x001ea20000300a00 */
[C---:B------:R-:W-:Y:S03]  /*27ed0*/  HMMA.16816.F32 R12, R8.reuse, R14, R20 ;  /* 0x0000000e080c723c */ /* 0x040fe60000001814 */
[----:B--2---:R0:W-:Y:S04]  /*27ee0*/  STL.64 [R1+0x1110], R16 ;  /* 0x0011101001007387 */ /* 0x0041e80000100a00 */
[----:B0-----:R-:W2:Y:S04]  /*27ef0*/  LDL.LU.64 R16, [R1+0xd0] ;  /* 0x0000d00001107983 */ /* 0x001ea80000300a00 */
[----:B------:R-:W3:Y:S04]  /*27f00*/  LDL.LU.64 R22, [R1+0x1130] ;  /* 0x0011300001167983 */ /* 0x000ee80000300a00 */
[----:B------:R-:W3:Y:S04]  /*27f10*/  LDL.LU.64 R20, [R1+0x1128] ;  /* 0x0011280001147983 */ /* 0x000ee80000300a00 */
[----:B------:R-:W-:Y:S04]  /*27f20*/  STL.64 [R1+0x20], R12 ;  /* 0x0000200c01007387 */ /* 0x000fe80000100a00 */
[----:B------:R-:W-:Y:S04]  /*27f30*/  STL.64 [R1+0x28], R14 ;  /* 0x0000280e01007387 */ /* 0x000fe80000100a00 */
[----:B------:R-:W0:Y:S04]  /*27f40*/  LDSM.16.MT88.4 R12, [R0+UR5+0x13400] ;  /* 0x01340005000c783b */ /* 0x000e280008004200 */
[----:B0-----:R-:W-:Y:S04]  /*27f50*/  STL.64 [R1+0x1038], R14 ;  /* 0x0010380e01007387 */ /* 0x001fe80000100a00 */
[----:B------:R0:W-:Y:S04]  /*27f60*/  STL.64 [R1+0x1030], R12 ;  /* 0x0010300c01007387 */ /* 0x0001e80000100a00 */
[----:B0-----:R-:W4:Y:S04]  /*27f70*/  LDL.LU.64 R12, [R1+0x110] ;  /* 0x00011000010c7983 */ /* 0x001f280000300a00 */
[----:B------:R-:W2:Y:S01]  /*27f80*/  LDL.64 R14, [R1+0x118] ;  /* 0x00011800010e7983 */ /* 0x000ea20000100a00 */
[----:B---3--:R-:W-:Y:S03]  /*27f90*/  HMMA.16816.F32 R24, R8, R26, R20 ;  /* 0x0000001a0818723c */ /* 0x008fe60000001814 */
[----:B--2---:R0:W-:Y:S04]  /*27fa0*/  STL [R1+0x1074], R14 ;  /* 0x0010740e01007387 */ /* 0x0041e80000100800 */
[----:B------:R1:W-:Y:S04]  /*27fb0*/  STL [R1+0x1070], R15 ;  /* 0x0010700f01007387 */ /* 0x0003e80000100800 */
[----:B------:R-:W2:Y:S04]  /*27fc0*/  LDL.LU.64 R22, [R1+0x1120] ;  /* 0x0011200001167983 */ /* 0x000ea80000300a00 */
[----:B------:R-:W2:Y:S01]  /*27fd0*/  LDL.LU.64 R20, [R1+0x1118] ;  /* 0x0011180001147983 */ /* 0x000ea20000300a00 */
[----:B------:R-:W-:-:S02]  /*27fe0*/  IMAD.MOV.U32 R6, RZ, RZ, R3 ;  /* 0x000000ffff067224 */ /* 0x000fc400078e0003 */
[----:B------:R-:W-:Y:S02]  /*27ff0*/  IMAD.MOV.U32 R7, RZ, RZ, R2 ;  /* 0x000000ffff077224 */ /* 0x000fe400078e0002 */
[----:B------:R-:W-:Y:S02]  /*28000*/  IMAD.MOV.U32 R9, RZ, RZ, R24 ;  /* 0x000000ffff097224 */ /* 0x000fe400078e0018 */
[----:B------:R-:W-:Y:S02]  /*28010*/  IMAD.MOV.U32 R8, RZ, RZ, R25 ;  /* 0x000000ffff087224 */ /* 0x000fe400078e0019 */
[----:B------:R-:W-:Y:S02]  /*28020*/  IMAD.MOV.U32 R2, RZ, RZ, R26 ;  /* 0x000000ffff027224 */ /* 0x000fe400078e001a */
[----:B------:R-:W-:Y:S01]  /*28030*/  IMAD.MOV.U32 R0, RZ, RZ, R27 ;  /* 0x000000ffff007224 */ /* 0x000fe200078e001b */
[----:B------:R-:W3:Y:S01]  /*28040*/  LDL.LU.64 R24, [R1+0x100] ;  /* 0x0001000001187983 */ /* 0x000ee20000300a00 */
[----:B------:R-:W-:-:S02]  /*28050*/  IMAD.MOV.U32 R27, RZ, RZ, R16 ;  /* 0x000000ffff1b7224 */ /* 0x000fc400078e0010 */
[----:B------:R-:W-:Y:S01]  /*28060*/  IMAD.MOV.U32 R26, RZ, RZ, R17 ;  /* 0x000000ffff1a7224 */ /* 0x000fe200078e0011 */
[----:B--2---:R-:W-:Y:S01]  /*28070*/  HMMA.16816.F32 R4, R20, R16, R4 ;  /* 0x000000101404723c */ /* 0x004fe20000001804 */
[----:B------:R-:W2:-:S15]  /*28080*/  LDL.LU.64 R16, [R1+0x1110] ;  /* 0x0011100001107983 */ /* 0x000e9e0000300a00 */
[----:B------:R-:W-:-:S03]  /*28090*/  NOP ;  /* 0x0000000000007918 */ /* 0x000fc60000000000 */
[----:B------:R-:W-:Y:S02]  /*280a0*/  IMAD.MOV.U32 R28, RZ, RZ, R6 ;  /* 0x000000ffff1c7224 */ /* 0x000fe400078e0006 */
[----:B------:R-:W-:Y:S02]  /*280b0*/  IMAD.MOV.U32 R3, RZ, RZ, R7 ;  /* 0x000000ffff037224 */ /* 0x000fe400078e0007 */
[----:B0-----:R-:W-:Y:S02]  /*280c0*/  IMAD.MOV.U32 R14, RZ, RZ, R4 ;  /* 0x000000ffff0e7224 */ /* 0x001fe400078e0004 */
[----:B-1----:R-:W-:Y:S01]  /*280d0*/  IMAD.MOV.U32 R15, RZ, RZ, R5 ;  /* 0x000000ffff0f7224 */ /* 0x002fe200078e0005 */
[----:B------:R-:W3:Y:S04]  /*280e0*/  LDL.LU.64 R6, [R1+0x1108] ;  /* 0x0011080001067983 */ /* 0x000ee80000300a00 */
[----:B------:R-:W3:Y:S04]  /*280f0*/  LDL.LU.64 R4, [R1+0x1100] ;  /* 0x0011000001047983 */ /* 0x000ee80000300a00 */
[----:B------:R-:W4:Y:S04]  /*28100*/  LDL R10, [R1+0xdb0] ;  /* 0x000db000010a7983 */ /* 0x000f280000100800 */
[----:B------:R-:W-:Y:S04]  /*28110*/  STL [R1+0x1094], R3 ;  /* 0x0010940301007387 */ /* 0x000fe80000100800 */
[----:B------:R-:W-:Y:S04]  /*28120*/  STL [R1+0x1090], R28 ;  /* 0x0010901c01007387 */ /* 0x000fe80000100800 */
[----:B------:R-:W-:Y:S04]  /*28130*/  STL [R1+0x108c], R15 ;  /* 0x00108c0f01007387 */ /* 0x000fe80000100800 */
[----:B------:R2:W-:Y:S02]  /*28140*/  STL [R1+0x1088], R14 ;  /* 0x0010880e01007387 */ /* 0x0005e40000100800 */
[----:B--2---:R-:W-:-:S02]  /*28150*/  IMAD.MOV.U32 R14, RZ, RZ, R16 ;  /* 0x000000ffff0e7224 */ /* 0x004fc400078e0010 */
[----:B------:R-:W-:Y:S01]  /*28160*/  IMAD.MOV.U32 R3, RZ, RZ, R17 ;  /* 0x000000ffff037224 */ /* 0x000fe200078e0011 */
        /* <DEDUP_REMOVED lines=8> */
[----:B------:R-:W4:Y:S01]  /*281f0*/  LDL R11, [R1+0x130] ;  /* 0x00013000010b7983 */ /* 0x000f220000100800 */
[----:B--2---:R-:W-:Y:S03]  /*28200*/  HMMA.16816.F32 R4, R20, R24, R4 ;  /* 0x000000181404723c */ /* 0x004fe60000001804 */
[----:B----4-:R-:W-:Y:S04]  /*28210*/  STL.64 [R1+0x10b0], R10 ;  /* 0x0010b00a01007387 */ /* 0x010fe80000100a00 */
[----:B------:R0:W-:Y:S02]  /*28220*/  STL.64 [R1+0x10a8], R8 ;  /* 0x0010a80801007387 */ /* 0x0001e40000100a00 */
[----:B0-----:R-:W-:-:S02]  /*28230*/  IMAD.MOV.U32 R8, RZ, RZ, R14 ;  /* 0x000000ffff087224 */ /* 0x001fc400078e000e */
[----:B------:R-:W-:-:S05]  /*28240*/  IMAD.MOV.U32 R9, RZ, RZ, R3 ;  /* 0x000000ffff097224 */ /* 0x000fca00078e0003 */
[----:B------:R-:W-:Y:S04]  /*28250*/  STL.64 [R1+0x10c8], R8 ;  /* 0x0010c80801007387 */ /* 0x000fe80000100a00 */
[----:B------:R-:W-:Y:S04]  /*28260*/  STL [R1+0x10a4], R19 ;  /* 0x0010a41301007387 */ /* 0x000fe80000100800 */
[----:B------:R-:W-:Y:S04]  /*28270*/  STL [R1+0x10a0], R18 ;  /* 0x0010a01201007387 */ /* 0x000fe80000100800 */
[----:B------:R-:W-:Y:S04]  /*28280*/  STL [R1+0x109c], R17 ;  /* 0x00109c1101007387 */ /* 0x000fe80000100800 */
[----:B------:R0:W-:Y:S01]  /*28290*/  STL [R1+0x1098], R16 ;  /* 0x0010981001007387 */ /* 0x0001e20000100800 */
[----:B------:R-:W-:-:S02]  /*282a0*/  IMAD.MOV.U32 R11, RZ, RZ, R24 ;  /* 0x000000ffff0b7224 */ /* 0x000fc400078e0018 */
[----:B------:R-:W-:Y:S02]  /*282b0*/  IMAD.MOV.U32 R10, RZ, RZ, R25 ;  /* 0x000000ffff0a7224 */ /* 0x000fe400078e0019 */
[----:B------:R-:W-:Y:S02]  /*282c0*/  IMAD.MOV.U32 R15, RZ, RZ, R6 ;  /* 0x000000ffff0f7224 */ /* 0x000fe400078e0006 */
[----:B------:R-:W-:Y:S01]  /*282d0*/  IMAD.MOV.U32 R14, RZ, RZ, R7 ;  /* 0x000000ffff0e7224 */ /* 0x000fe200078e0007 */
[----:B0-----:R-:W2:Y:S04]  /*282e0*/  LDL.LU R16, [R1+0x10] ;  /* 0x0000100001107983 */ /* 0x001ea80000300800 */
[----:B------:R-:W2:Y:S04]  /*282f0*/  LDL.LU R17, [R1+0x14] ;  /* 0x0000140001117983 */ /* 0x000ea80000300800 */
[----:B------:R-:W2:Y:S01]  /*28300*/  LDL.LU R18, [R1+0x18] ;  /* 0x0000180001127983 */ /* 0x000ea20000300800 */
[----:B------:R-:W-:-:S02]  /*28310*/  IMAD.MOV.U32 R8, RZ, RZ, R27 ;  /* 0x000000ffff087224 */ /* 0x000fc400078e001b */
[----:B------:R-:W-:Y:S01]  /*28320*/  IMAD.MOV.U32 R9, RZ, RZ, R26 ;  /* 0x000000ffff097224 */ /* 0x000fe200078e001a */
[----:B------:R-:W2:Y:S04]  /*28330*/  LDL.LU R19, [R1+0x1c] ;  /* 0x00001c0001137983 */ /* 0x000ea80000300800 */
[----:B------:R-:W3:Y:S04]  /*28340*/  LDL.LU.64 R26, [R1+0x10e8] ;  /* 0x0010e800011a7983 */ /* 0x000ee80000300a00 */
[----:B------:R-:W3:Y:S01]  /*28350*/  LDL.LU.64 R24, [R1+0x10e0] ;  /* 0x0010e00001187983 */ /* 0x000ee20000300a00 */
[----:B------:R-:W-:-:S02]  /*28360*/  IMAD.MOV.U32 R3, RZ, RZ, R4 ;  /* 0x000000ffff037224 */ /* 0x000fc400078e0004 */
[----:B------:R-:W-:Y:S01]  /*28370*/  IMAD.MOV.U32 R28, RZ, RZ, R5 ;  /* 0x000000ffff1c7224 */ /* 0x000fe200078e0005 */
[----:B------:R-:W3:Y:S04]  /*28380*/  LDL.LU.64 R6, [R1+0x10d8] ;  /* 0x0010d80001067983 */ /* 0x000ee80000300a00 */
[----:B------:R-:W3:Y:S04]  /*28390*/  LDL.LU.64 R4, [R1+0x10d0] ;  /* 0x0010d00001047983 */ /* 0x000ee80000300a00 */
[----:B------:R-:W-:Y:S04]  /*283a0*/  STL.64 [R1+0x10c0], R14 ;  /* 0x0010c00e01007387 */ /* 0x000fe80000100a00 */
[----:B------:R0:W-:Y:S01]  /*283b0*/  STL.64 [R1+0x10b8], R12 ;  /* 0x0010b80c01007387 */ /* 0x0001e20000100a00 */
[----:B--2---:R-:W-:Y:S03]  /*283c0*/  HMMA.16816.F32 R20, R20, R12, R16 ;  /* 0x0000000c1414723c */ /* 0x004fe60000001810 */
[----:B0-----:R-:W2:Y:S04]  /*283d0*/  LDL.LU R12, [R1] ;  /* 0x00000000010c7983 */ /* 0x001ea80000300800 */
[----:B------:R-:W2:Y:S04]  /*283e0*/  LDL.LU R13, [R1+0x4] ;  /* 0x00000400010d7983 */ /* 0x000ea80000300800 */
[----:B------:R-:W2:Y:S04]  /*283f0*/  LDL.LU R14, [R1+0x8] ;  /* 0x00000800010e7983 */ /* 0x000ea80000300800 */
[----:B------:R-:W2:Y:S01]  /*28400*/  LDL.LU R15, [R1+0xc] ;  /* 0x00000c00010f7983 */ /* 0x000ea20000300800 */
[----:B---3--:R-:W-:Y:S03]  /*28410*/  HMMA.16816.F32 R24, R4, R8, R24 ;  /* 0x000000080418723c */ /* 0x008fe60000001818 */
[----:B------:R-:W2:-:S15]  /*28420*/  LDL.LU.64 R8, [R1+0x10c8] ;  /* 0x0010c80001087983 */ /* 0x000e9e0000300a00 */
[----:B------:R-:W-:Y:S01]  /*28430*/  NOP ;  /* 0x0000000000007918 */ /* 0x000fe20000000000 */
[----:B------:R-:W-:Y:S04]  /*28440*/  STL.64 [R1+0x1048], R26 ;  /* 0x0010481a01007387 */ /* 0x000fe80000100a00 */
[----:B------:R0:W-:Y:S04]  /*28450*/  STL.64 [R1+0x1040], R24 ;  /* 0x0010401801007387 */ /* 0x0001e80000100a00 */
[----:B0-----:R-:W3:Y:S04]  /*28460*/  LDL.LU R24, [R1+0x20] ;  /* 0x0000200001187983 */ /* 0x001ee80000300800 */
[----:B------:R-:W3:Y:S04]  /*28470*/  LDL.LU R25, [R1+0x24] ;  /* 0x0000240001197983 */ /* 0x000ee80000300800 */
[----:B------:R-:W3:Y:S04]  /*28480*/  LDL.LU R26, [R1+0x28] ;  /* 0x00002800011a7983 */ /* 0x000ee80000300800 */
[----:B------:R-:W3:Y:S01]  /*28490*/  LDL.LU R27, [R1+0x2c] ;  /* 0x00002c00011b7983 */ /* 0x000ee20000300800 */
[----:B------:R-:W-:-:S02]  /*284a0*/  IMAD.MOV.U32 R19, RZ, RZ, R20 ;  /* 0x000000ffff137224 */ /* 0x000fc400078e0014 */
[----:B------:R-:W-:Y:S02]  /*284b0*/  IMAD.MOV.U32 R18, RZ, RZ, R21 ;  /* 0x000000ffff127224 */ /* 0x000fe400078e0015 */
[----:B------:R-:W-:Y:S02]  /*284c0*/  IMAD.MOV.U32 R20, RZ, RZ, R11 ;  /* 0x000000ffff147224 */ /* 0x000fe400078e000b */
[----:B------:R-:W-:Y:S02]  /*284d0*/  IMAD.MOV.U32 R21, RZ, RZ, R10 ;  /* 0x000000ffff157224 */ /* 0x000fe400078e000a */
[----:B--2---:R-:W-:Y:S01]  /*284e0*/  HMMA.16816.F32 R8, R4, R8, R12 ;  /* 0x000000080408723c */ /* 0x004fe2000000180c */
[----:B------:R-:W2:Y:S04]  /*284f0*/  LDL.LU.64 R14, [R1+0x10c0] ;  /* 0x0010c000010e7983 */ /* 0x000ea80000300a00 */
[----:B------:R-:W4:-:S14]  /*28500*/  LDL.LU.64 R12, [R1+0x10b8] ;  /* 0x0010b800010c7983 */ /* 0x000f1c0000300a00 */
[----:B------:R-:W-:Y:S04]  /*28510*/  STL.64 [R1+0x10], R8 ;  /* 0x0000100801007387 */ /* 0x000fe80000100a00 */
[----:B------:R0:W-:Y:S04]  /*28520*/  STL.64 [R1+0x18], R10 ;  /* 0x0000180a01007387 */ /* 0x0001e80000100a00 */
[----:B0-----:R-:W2:Y:S04]  /*28530*/  LDL.LU.64 R10, [R1+0x10b0] ;  /* 0x0010b000010a7983 */ /* 0x001ea80000300a00 */
[----:B------:R-:W4:Y:S01]  /*28540*/  LDL.LU.64 R8, [R1+0x10a8] ;  /* 0x0010a80001087983 */ /* 0x000f220000300a00 */
[----:B------:R-:W-:-:S02]  /*28550*/  IMAD.MOV.U32 R17, RZ, RZ, R22 ;  /* 0x000000ffff117224 */ /* 0x000fc400078e0016 */
[----:B------:R-:W-:Y:S01]  /*28560*/  IMAD.MOV.U32 R16, RZ, RZ, R23 ;  /* 0x000000ffff107224 */ /* 0x000fe200078e0017 */
[----:B---3--:R-:W-:Y:S01]  /*28570*/  HMMA.16816.F32 R24, R4, R20, R24 ;  /* 0x000000140418723c */ /* 0x008fe20000001818 */
[----:B------:R-:W0:Y:S04]  /*28580*/  LDSM.16.MT88.4 R20, [R29+UR5+0x13800] ;  /* 0x013800051d14783b */ /* 0x000e280008004200 */
[----:B0-----:R0:W-:-:S14]  /*28590*/  STL.64 [R1+0xfe8], R22 ;  /* 0x000fe81601007387 */ /* 0x0011dc0000100a00 */
[----:B------:R-:W-:Y:S04]  /*285a0*/  STL.64 [R1+0x80], R24 ;  /* 0x0000801801007387 */ /* 0x000fe80000100a00 */
[----:B------:R-:W-:Y:S04]  /*285b0*/  STL.64 [R1+0x88], R26 ;  /* 0x0000881a01007387 */ /* 0x000fe80000100a00 */
[----:B------:R-:W-:Y:S01]  /*285c0*/  STL.64 [R1+0xfe0], R20 ;  /* 0x000fe01401007387 */ /* 0x000fe20000100a00 */
[----:B0-----:R-:W-:Y:S02]  /*285d0*/  IMAD.MOV.U32 R22, RZ, RZ, R2 ;  /* 0x000000ffff167224 */ /* 0x001fe400078e0002 */
[----:B------:R-:W-:Y:S01]  /*285e0*/  IMAD.MOV.U32 R23, RZ, RZ, R0 ;  /* 0x000000ffff177224 */ /* 0x000fe200078e0000 */
[----:B--2---:R-:W0:Y:S02]  /*285f0*/  LDSM.16.M88.4 R24, [R10+UR5+0x180] ;  /* 0x000180050a18783b */ /* 0x004e240008000200 */
[----:B0-----:R-:W-:-:S02]  /*28600*/  IMAD.MOV.U32 R29, RZ, RZ, R25 ;  /* 0x000000ffff1d7224 */ /* 0x001fc400078e0019 */
[----:B------:R-:W-:Y:S01]  /*28610*/  IMAD.MOV.U32 R2, RZ, RZ, R26 ;  /* 0x000000ffff027224 */ /* 0x000fe200078e001a */
[----:B------:R-:W-:Y:S01]  /*28620*/  STL [R1+0x70], R24 ;  /* 0x0000701801007387 */ /* 0x000fe20000100800 */
[----:B------:R-:W-:-:S03]  /*28630*/  IMAD.MOV.U32 R0, RZ, RZ, R27 ;  /* 0x000000ffff007224 */ /* 0x000fc600078e001b */
[----:B------:R-:W0:Y:S04]  /*28640*/  LDSM.16.M88.4 R24, [R10+UR5+0x4180] ;  /* 0x004180050a18783b */ /* 0x000e280008000200 */
[----:B------:R-:W-:Y:S04]  /*28650*/  STL [R1+0xff0], R29 ;  /* 0x000ff01d01007387 */ /* 0x000fe80000100800 */
[----:B------:R-:W-:Y:S04]  /*28660*/  STL [R1+0xf5c], R0 ;  /* 0x000f5c0001007387 */ /* 0x000fe80000100800 */
[----:B------:R-:W-:Y:S04]  /*28670*/  STL [R1+0xf58], R2 ;  /* 0x000f580201007387 */ /* 0x000fe80000100800 */
[----:B0-----:R-:W-:Y:S04]  /*28680*/  STL.64 [R1+0x50], R24 ;  /* 0x0000501801007387 */ /* 0x001fe80000100a00 */
[----:B------:R-:W-:Y:S04]  /*28690*/  STL.64 [R1+0x58], R26 ;  /* 0x0000581a01007387 */ /* 0x000fe80000100a00 */
[----:B------:R-:W0:Y:S01]  /*286a0*/  LDSM.16.M88.4 R24, [R10+UR5+0x8180] ;  /* 0x008180050a18783b */ /* 0x000e220008000200 */
[----:B----4-:R-:W-:-:S02]  /*286b0*/  IMAD.MOV.U32 R20, RZ, RZ, R9 ;  /* 0x000000ffff147224 */ /* 0x010fc400078e0009 */
[----:B------:R-:W-:Y:S01]  /*286c0*/  IMAD.MOV.U32 R21, RZ, RZ, R8 ;  /* 0x000000ffff157224 */ /* 0x000fe200078e0008 */
[----:B0-----:R-:W-:Y:S04]  /*286d0*/  STL.64 [R1+0x40], R24 ;  /* 0x0000401801007387 */ /* 0x001fe80000100a00 */
[----:B------:R-:W-:Y:S04]  /*286e0*/  STL.64 [R1+0x48], R26 ;  /* 0x0000481a01007387 */ /* 0x000fe80000100a00 */
[----:B------:R-:W-:Y:S04]  /*286f0*/  LDSM.16.M88.4 R24, [R10+UR5+0xc180] ;  /* 0x00c180050a18783b */ /* 0x000fe80008000200 */
[----:B------:R-:W0:Y:S04]  /*28700*/  LDSM.16.MT88.4 R8, [R11+UR5+0x13800] ;  /* 0x013800050b08783b */ /* 0x000e280008004200 */
[----:B0-----:R-:W-:Y:S04]  /*28710*/  STL [R1+0xf9c], R8 ;  /* 0x000f9c0801007387 */ /* 0x001fe80000100800 */
[----:B------:R0:W-:Y:S04]  /*28720*/  STL.64 [R1+0x30], R24 ;  /* 0x0000301801007387 */ /* 0x0001e80000100a00 */
[----:B------:R-:W-:Y:S04]  /*28730*/  STL.64 [R1+0x38], R26 ;  /* 0x0000381a01007387 */ /* 0x000fe80000100a00 */
[----:B------:R-:W-:Y:S04]  /*28740*/  STL [R1+0xf98], R9 ;  /* 0x000f980901007387 */ /* 0x000fe80000100800 */
[----:B------:R1:W-:Y:S04]  /*28750*/  STL [R1+0xf94], R10 ;  /* 0x000f940a01007387 */ /* 0x0003e80000100800 */
[----:B------:R2:W-:Y:S01]  /*28760*/  STL [R1+0xf90], R11 ;  /* 0x000f900b01007387 */ /* 0x0005e20000100800 */
[----:B0-----:R-:W-:-:S03]  /*28770*/  IMAD.MOV.U32 R24, RZ, RZ, R19 ;  /* 0x000000ffff187224 */ /* 0x001fc600078e0013 */
[----:B-1----:R-:W3:Y:S04]  /*28780*/  LDL.LU R10, [R1+0xd8] ;  /* 0x0000d800010a7983 */ /* 0x002ee80000300800 */
[----:B--2---:R-:W3:Y:S04]  /*28790*/  LDL.LU R11, [R1+0xdc] ;  /* 0x0000dc00010b7983 */ /* 0x004ee80000300800 */
[----:B------:R-:W2:Y:S01]  /*287a0*/  LDL.LU R19, [R1+0x10a4] ;  /* 0x0010a40001137983 */ /* 0x000ea20000300800 */
[----:B------:R-:W-:Y:S02]  /*287b0*/  IMAD.MOV.U32 R25, RZ, RZ, R18 ;  /* 0x000000ffff197224 */ /* 0x000fe400078e0012 */
[----:B------:R-:W-:Y:S01]  /*287c0*/  IMAD.MOV.U32 R26, RZ, RZ, R17 ;  /* 0x000000ffff1a7224 */ /* 0x000fe200078e0011 */
[----:B------:R-:W4:Y:S04]  /*287d0*/  LDL.LU R18, [R1+0x10a0] ;  /* 0x0010a00001127983 */ /* 0x000f280000300800 */
[----:B------:R-:W3:Y:S01]  /*287e0*/  LDL.LU R17, [R1+0x109c] ;  /* 0x00109c0001117983 */ /* 0x000ee20000300800 */
[----:B------:R-:W-:-:S03]  /*287f0*/  IMAD.MOV.U32 R27, RZ, RZ, R16 ;  /* 0x000000ffff1b7224 */ /* 0x000fc600078e0010 */
[----:B------:R-:W3:Y:S04]  /*28800*/  LDL.LU R16, [R1+0x1098] ;  /* 0x0010980001107983 */ /* 0x000ee80000300800 */
[----:B------:R0:W-:Y:S04]  /*28810*/  STL.64 [R1+0x1058], R26 ;  /* 0x0010581a01007387 */ /* 0x0001e80000100a00 */
[----:B------:R1:W-:Y:S01]  /*28820*/  STL.64 [R1+0x1050], R24 ;  /* 0x0010501801007387 */ /* 0x0003e20000100a00 */
[----:B0-----:R-:W-:Y:S02]  /*28830*/  IMAD.MOV.U32 R26, RZ, RZ, R15 ;  /* 0x000000ffff1a7224 */ /* 0x001fe400078e000f */
[----:B-1----:R-:W-:-:S02]  /*28840*/  IMAD.MOV.U32 R24, RZ, RZ, R3 ;  /* 0x000000ffff187224 */ /* 0x002fc400078e0003 */
[----:B------:R-:W-:Y:S01]  /*28850*/  IMAD.MOV.U32 R27, RZ, RZ, R14 ;  /* 0x000000ffff1b7224 */ /* 0x000fe200078e000e */
[----:B------:R-:W3:Y:S01]  /*28860*/  LDL.LU R3, [R1+0x1094] ;  /* 0x0010940001037983 */ /* 0x000ee20000300800 */
[----:B------:R-:W-:-:S03]  /*28870*/  IMAD.MOV.U32 R25, RZ, RZ, R28 ;  /* 0x000000ffff197224 */ /* 0x000fc600078e001c */
[----:B------:R-:W3:Y:S04]  /*28880*/  LDL.LU R28, [R1+0x1090] ;  /* 0x00109000011c7983 */ /* 0x000ee80000300800 */
[----:B------:R-:W3:Y:S04]  /*28890*/  LDL.LU R15, [R1+0x108c] ;  /* 0x00108c00010f7983 */ /* 0x000ee80000300800 */
[----:B------:R-:W3:Y:S04]  /*288a0*/  LDL.LU R14, [R1+0x1088] ;  /* 0x00108800010e7983 */ /* 0x000ee80000300800 */
[----:B------:R2:W-:Y:S04]  /*288b0*/  STL.64 [R1+0x1068], R26 ;  /* 0x0010681a01007387 */ /* 0x0005e80000100a00 */
[----:B------:R3:W-:Y:S01]  /*288c0*/  STL.64 [R1+0x1060], R24 ;  /* 0x0010601801007387 */ /* 0x0007e20000100a00 */
[----:B------:R-:W-:Y:S01]  /*288d0*/  HMMA.16816.F32 R20, R4, R12, R20 ;  /* 0x0000000c0414723c */ /* 0x000fe20000001814 */
[----:B--2---:R-:W-:-:S02]  /*288e0*/  IMAD.MOV.U32 R27, RZ, RZ, R19 ;  /* 0x000000ffff1b7224 */ /* 0x004fc400078e0013 */
[----:B----4-:R-:W-:Y:S02]  /*288f0*/  IMAD.MOV.U32 R26, RZ, RZ, R18 ;  /* 0x000000ffff1a7224 */ /* 0x010fe400078e0012 */
[----:B---3--:R-:W-:Y:S02]  /*28900*/  IMAD.MOV.U32 R25, RZ, RZ, R17 ;  /* 0x000000ffff197224 */ /* 0x008fe400078e0011 */
[----:B------:R-:W-:Y:S02]  /*28910*/  IMAD.MOV.U32 R24, RZ, RZ, R16 ;  /* 0x000000ffff187224 */ /* 0x000fe400078e0010 */
[----:B------:R-:W2:Y:S04]  /*28920*/  LDL.LU R16, [R1+0x1084] ;  /* 0x0010840001107983 */ /* 0x000ea80000300800 */
[----:B------:R-:W2:Y:S04]  /*28930*/  LDL.LU R17, [R1+0x1080] ;  /* 0x0010800001117983 */ /* 0x000ea80000300800 */
[----:B------:R-:W2:Y:S04]  /*28940*/  LDL.LU R18, [R1+0x107c] ;  /* 0x00107c0001127983 */ /* 0x000ea80000300800 */
[----:B------:R-:W2:Y:S04]  /*28950*/  LDL.LU R19, [R1+0x1078] ;  /* 0x0010780001137983 */ /* 0x000ea80000300800 */
[----:B------:R-:W3:Y:S04]  /*28960*/  LDL.LU R6, [R1+0xe8] ;  /* 0x0000e80001067983 */ /* 0x000ee80000300800 */
[----:B------:R-:W3:Y:S04]  /*28970*/  LDL.LU R7, [R1+0xec] ;  /* 0x0000ec0001077983 */ /* 0x000ee80000300800 */
[----:B------:R-:W-:Y:S04]  /*28980*/  STL [R1+0x1000], R20 ;  /* 0x0010001401007387 */ /* 0x000fe80000100800 */
[----:B------:R0:W-:Y:S04]  /*28990*/  STL [R1+0xffc], R21 ;  /* 0x000ffc1501007387 */ /* 0x0001e80000100800 */
[----:B------:R1:W-:Y:S04]  /*289a0*/  STL [R1+0xff8], R22 ;  /* 0x000ff81601007387 */ /* 0x0003e80000100800 */
[----:B------:R4:W-:Y:S01]  /*289b0*/  STL [R1+0xff4], R23 ;  /* 0x000ff41701007387 */ /* 0x0009e20000100800 */
[----:B0-----:R-:W-:-:S02]  /*289c0*/  IMAD.MOV.U32 R21, RZ, RZ, R15 ;  /* 0x000000ffff157224 */ /* 0x001fc400078e000f */
[----:B------:R-:W-:Y:S02]  /*289d0*/  IMAD.MOV.U32 R20, RZ, RZ, R14 ;  /* 0x000000ffff147224 */ /* 0x000fe400078e000e */
[----:B-1----:R-:W-:Y:S02]  /*289e0*/  IMAD.MOV.U32 R22, RZ, RZ, R28 ;  /* 0x000000ffff167224 */ /* 0x002fe400078e001c */
[----:B----4-:R-:W-:Y:S01]  /*289f0*/  IMAD.MOV.U32 R23, RZ, RZ, R3 ;  /* 0x000000ffff177224 */ /* 0x010fe200078e0003 */
[----:B------:R-:W4:Y:S04]  /*28a00*/  LDL.LU R14, [R1+0x1074] ;  /* 0x00107400010e7983 */ /* 0x000f280000300800 */
[----:B------:R-:W4:Y:S02]  /*28a10*/  LDL.LU R15, [R1+0x1070] ;  /* 0x00107000010f7983 */ /* 0x000f240000300800 */
[C---:B--2---:R-:W-:Y:S08]  /*28a20*/  HMMA.16816.F32 R20, R16.reuse, R10, R20 ;  /* 0x0000000a1014723c */ /* 0x044ff00000001814 */
[----:B---3--:R-:W-:Y:S11]  /*28a30*/  HMMA.16816.F32 R24, R16, R6, R24 ;  /* 0x000000061018723c */ /* 0x008ff60000001818 */
[----:B------:R-:W-:-:S02]  /*28a40*/  IMAD.MOV.U32 R0, RZ, RZ, R23 ;  /* 0x000000ffff007224 */ /* 0x000fc400078e0017 */
[----:B------:R-:W-:Y:S02]  /*28a50*/  IMAD.MOV.U32 R2, RZ, RZ, R22 ;  /* 0x000000ffff027224 */ /* 0x000fe400078e0016 */
[----:B------:R-:W-:Y:S02]  /*28a60*/  IMAD.MOV.U32 R3, RZ, RZ, R21 ;  /* 0x000000ffff037224 */ /* 0x000fe400078e0015 */
[----:B------:R-:W-:Y:S01]  /*28a70*/  IMAD.MOV.U32 R28, RZ, RZ, R20 ;  /* 0x000000ffff1c7224 */ /* 0x000fe200078e0014 */
[----:B------:R-:W-:Y:S04]  /*28a80*/  STL [R1+0x1010], R0 ;  /* 0x0010100001007387 */ /* 0x000fe80000100800 */
[----:B------:R-:W-:Y:S04]  /*28a90*/  STL [R1+0x100c], R2 ;  /* 0x00100c0201007387 */ /* 0x000fe80000100800 */
[----:B------:R-:W-:Y:S01]  /*28aa0*/  STL [R1+0x1008], R3 ;  /* 0x0010080301007387 */ /* 0x000fe20000100800 */
[----:B------:R-:W-:-:S03]  /*28ab0*/  IMAD.MOV.U32 R29, RZ, RZ, R27 ;  /* 0x000000ffff1d7224 */ /* 0x000fc600078e001b */
[----:B------:R-:W-:Y:S01]  /*28ac0*/  STL [R1+0x1004], R28 ;  /* 0x0010041c01007387 */ /* 0x000fe20000100800 */
[----:B------:R-:W-:Y:S02]  /*28ad0*/  IMAD.MOV.U32 R23, RZ, RZ, R25 ;  /* 0x000000ffff177224 */ /* 0x000fe400078e0019 */
[----:B------:R-:W-:Y:S01]  /*28ae0*/  IMAD.MOV.U32 R22, RZ, RZ, R24 ;  /* 0x000000ffff167224 */ /* 0x000fe200078e0018 */
[----:B------:R0:W-:Y:S04]  /*28af0*/  STL [R1+0xa8], R26 ;  /* 0x0000a81a01007387 */ /* 0x0001e80000100800 */
[----:B0-----:R-:W2:Y:S04]  /*28b00*/  LDL.LU.64 R26, [R1+0x1068] ;  /* 0x00106800011a7983 */ /* 0x001ea80000300a00 */
[----:B------:R-:W2:Y:S04]  /*28b10*/  LDL.LU.64 R24, [R1+0x1060] ;  /* 0x0010600001187983 */ /* 0x000ea80000300a00 */
[----:B------:R-:W-:Y:S04]  /*28b20*/  STL [R1+0x101c], R29 ;  /* 0x00101c1d01007387 */ /* 0x000fe80000100800 */
[----:B------:R-:W-:Y:S04]  /*28b30*/  STL [R1+0x1018], R23 ;  /* 0x0010181701007387 */ /* 0x000fe80000100800 */
[----:B------:R0:W-:Y:S04]  /*28b40*/  STL [R1+0x1014], R22 ;  /* 0x0010141601007387 */ /* 0x0001e80000100800 */
[----:B0-----:R-:W2:Y:S02]  /*28b50*/  LDL.LU.64 R22, [R1+0x108] ;  /* 0x0001080001167983 */ /* 0x001ea40000300a00 */
[----:B--2---:R-:W-:-:S15]  /*28b60*/  HMMA.16816.F32 R24, R16, R22, R24 ;  /* 0x000000161018723c */ /* 0x004fde0000001818 */
[----:B------:R-:W-:-:S04]  /*28b70*/  NOP ;  /* 0x0000000000007918 */ /* 0x000fc80000000000 */
[----:B------:R-:W-:Y:S02]  /*28b80*/  IMAD.MOV.U32 R20, RZ, RZ, R26 ;  /* 0x000000ffff147224 */ /* 0x000fe400078e001a */
[----:B------:R-:W-:Y:S02]  /*28b90*/  IMAD.MOV.U32 R21, RZ, RZ, R27 ;  /* 0x000000ffff157224 */ /* 0x000fe400078e001b */
[----:B------:R-:W-:Y:S02]  /*28ba0*/  IMAD.MOV.U32 R3, RZ, RZ, R24 ;  /* 0x000000ffff037224 */ /* 0x000fe400078e0018 */
[----:B------:R-:W-:Y:S01]  /*28bb0*/  IMAD.MOV.U32 R28, RZ, RZ, R25 ;  /* 0x000000ffff1c7224 */ /* 0x000fe200078e0019 */
[----:B------:R-:W2:Y:S04]  /*28bc0*/  LDL.LU.64 R26, [R1+0x1058] ;  /* 0x00105800011a7983 */ /* 0x000ea80000300a00 */
[----:B------:R-:W2:Y:S01]  /*28bd0*/  LDL.LU.64 R24, [R1+0x1050] ;  /* 0x0010500001187983 */ /* 0x000ea20000300a00 */
[----:B----4-:R-:W-:-:S02]  /*28be0*/  IMAD.MOV.U32 R29, RZ, RZ, R15 ;  /* 0x000000ffff1d7224 */ /* 0x010fc400078e000f */
[----:B------:R-:W-:Y:S02]  /*28bf0*/  IMAD.MOV.U32 R5, RZ, RZ, R22 ;  /* 0x000000ffff057224 */ /* 0x000fe400078e0016 */
[----:B------:R-:W-:Y:S01]  /*28c00*/  IMAD.MOV.U32 R4, RZ, RZ, R23 ;  /* 0x000000ffff047224 */ /* 0x000fe200078e0017 */
[----:B--2---:R-:W-:Y:S01]  /*28c10*/  HMMA.16816.F32 R16, R16, R14, R24 ;  /* 0x0000000e1010723c */ /* 0x004fe20000001818 */
[----:B------:R-:W2:Y:S04]  /*28c20*/  LDL.LU.64 R26, [R1+0x1048] ;  /* 0x00104800011a7983 */ /* 0x000ea80000300a00 */
[----:B------:R-:W2:Y:S04]  /*28c30*/  LDL.LU.64 R24, [R1+0x1040] ;  /* 0x0010400001187983 */ /* 0x000ea80000300a00 */
[----:B------:R-:W2:Y:S04]  /*28c40*/  LDL.LU.64 R14, [R1+0x1038] ;  /* 0x00103800010e7983 */ /* 0x000ea80000300a00 */
[----:B------:R-:W2:Y:S06]  /*28c50*/  LDL.LU.64 R12, [R1+0x1030] ;  /* 0x00103000010c7983 */ /* 0x000eac0000300a00 */
[----:B------:R-:W-:-:S02]  /*28c60*/  IMAD.MOV.U32 R23, RZ, RZ, R16 ;  /* 0x000000ffff177224 */ /* 0x000fc400078e0010 */
[----:B------:R-:W-:-:S05]  /*28c70*/  IMAD.MOV.U32 R22, RZ, RZ, R17 ;  /* 0x000000ffff167224 */ /* 0x000fca00078e0011 */
[----:B------:R-:W-:Y:S04]  /*28c80*/  STL.64 [R1+0x1028], R22 ;  /* 0x0010281601007387 */ /* 0x000fe80000100a00 */
[----:B------:R0:W-:Y:S04]  /*28c90*/  STL.64 [R1+0x1020], R20 ;  /* 0x0010201401007387 */ /* 0x0001e80000100a00 */
[----:B0-----:R-:W3:Y:S04]  /*28ca0*/  LDL.LU R20, [R1+0x10] ;  /* 0x0000100001147983 */ /* 0x001ee80000300800 */
[----:B------:R-:W3:Y:S04]  /*28cb0*/  LDL.LU R21, [R1+0x14] ;  /* 0x0000140001157983 */ /* 0x000ee80000300800 */
[----:B------:R-:W3:Y:S04]  /*28cc0*/  LDL.LU R22, [R1+0x18] ;  /* 0x0000180001167983 */ /* 0x000ee80000300800 */
[----:B------:R-:W3:Y:S01]  /*28cd0*/  LDL.LU R23, [R1+0x1c] ;  /* 0x00001c0001177983 */ /* 0x000ee20000300800 */
[----:B------:R-:W-:-:S03]  /*28ce0*/  IMAD.MOV.U32 R2, RZ, RZ, R19 ;  /* 0x000000ffff027224 */ /* 0x000fc600078e0013 */
[----:B------:R-:W4:Y:S01]  /*28cf0*/  LDL R19, [R1+0x12c] ;  /* 0x00012c0001137983 */ /* 0x000f220000100800 */
[----:B--2---:R-:W-:-:S15]  /*28d00*/  HMMA.16816.F32 R24, R12, R10, R24 ;  /* 0x0000000a0c18723c */ /* 0x004fde0000001818 */
[----:B------:R-:W-:-:S04]  /*28d10*/  NOP ;  /* 0x0000000000007918 */ /* 0x000fc80000000000 */
[----:B------:R-:W-:Y:S02]  /*28d20*/  IMAD.MOV.U32 R10, RZ, RZ, R26 ;  /* 0x000000ffff0a7224 */ /* 0x000fe400078e001a */
[----:B------:R-:W-:Y:S02]  /*28d30*/  IMAD.MOV.U32 R11, RZ, RZ, R27 ;  /* 0x000000ffff0b7224 */ /* 0x000fe400078e001b */
[----:B------:R-:W2:Y:S04]  /*28d40*/  LDL R27, [R1+0x130] ;  /* 0x00013000011b7983 */ /* 0x000ea80000100800 */
[----:B------:R0:W-:Y:S02]  /*28d50*/  STL.64 [R1+0xfa8], R10 ;  /* 0x000fa80a01007387 */ /* 0x0001e40000100a00 */
[----:B0-----:R-:W-:-:S02]  /*28d60*/  IMAD.MOV.U32 R10, RZ, RZ, R5 ;  /* 0x000000ffff0a7224 */ /* 0x001fc400078e0005 */
[----:B------:R-:W-:Y:S02]  /*28d70*/  IMAD.MOV.U32 R11, RZ, RZ, R4 ;  /* 0x000000ffff0b7224 */ /* 0x000fe400078e0004 */
[----:B---3--:R-:W-:Y:S01]  /*28d80*/  HMMA.16816.F32 R4, R12, R6, R20 ;  /* 0x000000060c04723c */ /* 0x008fe20000001814 */
[----:B------:R-:W-:Y:S02]  /*28d90*/  IMAD.MOV.U32 R8, RZ, RZ, R24 ;  /* 0x000000ffff087224 */ /* 0x000fe400078e0018 */
[----:B------:R-:W-:-:S05]  /*28da0*/  IMAD.MOV.U32 R9, RZ, RZ, R25 ;  /* 0x000000ffff097224 */ /* 0x000fca00078e0019 */
[----:B------:R-:W-:Y:S04]  /*28db0*/  STL.64 [R1+0xfa0], R8 ;  /* 0x000fa00801007387 */ /* 0x000fe80000100a00 */
[----:B------:R-:W3:Y:S04]  /*28dc0*/  LDL.LU.64 R22, [R1+0x1028] ;  /* 0x0010280001167983 */ /* 0x000ee80000300a00 */
[----:B------:R-:W3:Y:S04]  /*28dd0*/  LDL.LU.64 R20, [R1+0x1020] ;  /* 0x0010200001147983 */ /* 0x000ee80000300a00 */
[----:B------:R0:W-:Y:S04]  /*28de0*/  STL [R1+0xf6c], R4 ;  /* 0x000f6c0401007387 */ /* 0x0001e80000100800 */
[----:B------:R1:W-:Y:S04]  /*28df0*/  STL [R1+0xf68], R5 ;  /* 0x000f680501007387 */ /* 0x0003e80000100800 */
[----:B------:R1:W-:Y:S04]  /*28e00*/  STL [R1+0xf64], R6 ;  /* 0x000f640601007387 */ /* 0x0003e80000100800 */
[----:B------:R4:W-:Y:S04]  /*28e10*/  STL [R1+0xf60], R7 ;  /* 0x000f600701007387 */ /* 0x0009e80000100800 */
[----:B0-----:R-:W3:Y:S04]  /*28e20*/  LDL.LU R4, [R1+0x80] ;  /* 0x0000800001047983 */ /* 0x001ee80000300800 */
[----:B-1----:R-:W3:Y:S04]  /*28e30*/  LDL.LU R5, [R1+0x84] ;  /* 0x0000840001057983 */ /* 0x002ee80000300800 */
[----:B------:R-:W3:Y:S04]  /*28e40*/  LDL.LU R6, [R1+0x88] ;  /* 0x0000880001067983 */ /* 0x000ee80000300800 */
[----:B----4-:R-:W3:Y:S01]  /*28e50*/  LDL.LU R7, [R1+0x8c] ;  /* 0x00008c0001077983 */ /* 0x010ee20000300800 */
[----:B------:R-:W-:-:S03]  /*28e60*/  IMAD.MOV.U32 R0, RZ, RZ, R18 ;  /* 0x000000ffff007224 */ /* 0x000fc600078e0012 */
[----:B------:R-:W0:Y:S04]  /*28e70*/  LDSM.16.MT88.4 R16, [R19+UR5+0x13c00] ;  /* 0x013c00051310783b */ /* 0x000e280008004200 */
[----:B0-----:R0:W-:Y:S04]  /*28e80*/  STL.64 [R1+0xf30], R18 ;  /* 0x000f301201007387 */ /* 0x0011e80000100a00 */
[----:B------:R-:W-:Y:S04]  /*28e90*/  STL.64 [R1+0xf28], R16 ;  /* 0x000f281001007387 */ /* 0x000fe80000100a00 */
[----:B0-----:R-:W4:Y:S01]  /*28ea0*/  LDL.LU R18, [R1+0x118] ;  /* 0x0001180001127983 */ /* 0x001f220000300800 */
[----:B------:R-:W-:-:S03]  /*28eb0*/  IMAD.MOV.U32 R19, RZ, RZ, R29 ;  /* 0x000000ffff137224 */ /* 0x000fc600078e001d */
[----:B------:R-:W4:Y:S04]  /*28ec0*/  LDL.LU R29, [R1+0x101c] ;  /* 0x00101c00011d7983 */ /* 0x000f280000300800 */
[----:B--2---:R-:W0:Y:S01]  /*28ed0*/  LDSM.16.MT88.4 R24, [R27+UR5+0x13c00] ;  /* 0x013c00051b18783b */ /* 0x004e220008004200 */
[----:B---3--:R-:W-:Y:S03]  /*28ee0*/  HMMA.16816.F32 R8, R12, R10, R4 ;  /* 0x0000000a0c08723c */ /* 0x008fe60000001804 */
[----:B------:R-:W2:-:S15]  /*28ef0*/  LDL.LU.64 R4, [R1+0x50] ;  /* 0x0000500001047983 */ /* 0x000e9e0000300a00 */
[----:B------:R-:W-:Y:S01]  /*28f00*/  NOP ;  /* 0x0000000000007918 */ /* 0x000fe20000000000 */
[----:B------:R1:W-:Y:S04]  /*28f10*/  STL.64 [R1+0x80], R8 ;  /* 0x0000800801007387 */ /* 0x0003e80000100a00 */
[----:B------:R3:W-:Y:S01]  /*28f20*/  STL.64 [R1+0x88], R10 ;  /* 0x0000880a01007387 */ /* 0x0007e20000100a00 */
[----:B-1----:R-:W-:Y:S02]  /*28f30*/  IMAD.MOV.U32 R8, RZ, RZ, R23 ;  /* 0x000000ffff087224 */ /* 0x002fe400078e0017 */
[----:B------:R-:W-:Y:S01]  /*28f40*/  IMAD.MOV.U32 R9, RZ, RZ, R22 ;  /* 0x000000ffff097224 */ /* 0x000fe200078e0016 */
[----:B------:R-:W2:Y:S04]  /*28f50*/  LDL.LU R23, [R1+0x1018] ;  /* 0x0010180001177983 */ /* 0x000ea80000300800 */
[----:B------:R-:W2:Y:S01]  /*28f60*/  LDL.LU R22, [R1+0x1014] ;  /* 0x0010140001167983 */ /* 0x000ea20000300800 */
[----:B---3--:R-:W-:-:S02]  /*28f70*/  IMAD.MOV.U32 R10, RZ, RZ, R0 ;  /* 0x000000ffff0a7224 */ /* 0x008fc400078e0000 */
[----:B------:R-:W-:Y:S01]  /*28f80*/  IMAD.MOV.U32 R11, RZ, RZ, R2 ;  /* 0x000000ffff0b7224 */ /* 0x000fe200078e0002 */
[----:B------:R-:W3:Y:S04]  /*28f90*/  LDL.LU R0, [R1+0x1010] ;  /* 0x0010100001007983 */ /* 0x000ee80000300800 */
[----:B------:R-:W3:Y:S04]  /*28fa0*/  LDL.LU R2, [R1+0x100c] ;  /* 0x00100c0001027983 */ /* 0x000ee80000300800 */
[----:B------:R1:W-:Y:S04]  /*28fb0*/  STL.64 [R1+0xfb8], R10 ;  /* 0x000fb80a01007387 */ /* 0x0003e80000100a00 */
[----:B------:R0:W-:Y:S01]  /*28fc0*/  STL.64 [R1+0xfb0], R8 ;  /* 0x000fb00801007387 */ /* 0x0001e20000100a00 */
[----:B-1----:R-:W-:-:S02]  /*28fd0*/  IMAD.MOV.U32 R10, RZ, RZ, R20 ;  /* 0x000000ffff0a7224 */ /* 0x002fc400078e0014 */
[----:B0-----:R-:W-:Y:S02]  /*28fe0*/  IMAD.MOV.U32 R8, RZ, RZ, R3 ;  /* 0x000000ffff087224 */ /* 0x001fe400078e0003 */
        /* <DEDUP_REMOVED lines=8> */
[----:B----4-:R-:W-:-:S02]  /*29070*/  IMAD.MOV.U32 R11, RZ, RZ, R29 ;  /* 0x000000ffff0b7224 */ /* 0x010fc400078e001d */
[----:B--2---:R-:W-:Y:S02]  /*29080*/  IMAD.MOV.U32 R9, RZ, RZ, R23 ;  /* 0x000000ffff097224 */ /* 0x004fe400078e0017 */
[----:B------:R-:W-:Y:S02]  /*29090*/  IMAD.MOV.U32 R8, RZ, RZ, R22 ;  /* 0x000000ffff087224 */ /* 0x000fe400078e0016 */
[----:B------:R-:W3:Y:S04]  /*290a0*/  LDL.LU R22, [R1+0xff8] ;  /* 0x000ff80001167983 */ /* 0x000ee80000300800 */
[----:B------:R-:W3:Y:S04]  /*290b0*/  LDL.LU R23, [R1+0xff4] ;  /* 0x000ff40001177983 */ /* 0x000ee80000300800 */
[----:B------:R-:W2:Y:S04]  /*290c0*/  LDL.LU R10, [R1+0xa8] ;  /* 0x0000a800010a7983 */ /* 0x000ea80000300800 */
[----:B------:R-:W4:Y:S04]  /*290d0*/  LDL.LU R29, [R1+0xff0] ;  /* 0x000ff000011d7983 */ /* 0x000f280000300800 */
[----:B------:R-:W-:Y:S04]  /*290e0*/  STL.64 [R1+0xec8], R26 ;  /* 0x000ec81a01007387 */ /* 0x000fe80000100a00 */
[----:B------:R0:W-:Y:S04]  /*290f0*/  STL.64 [R1+0xec0], R24 ;  /* 0x000ec01801007387 */ /* 0x0001e80000100a00 */
[----:B0-----:R-:W2:Y:S04]  /*29100*/  LDL.LU.64 R24, [R1+0x30] ;  /* 0x0000300001187983 */ /* 0x001ea80000300a00 */
[----:B------:R-:W2:Y:S01]  /*29110*/  LDL.LU.64 R26, [R1+0x38] ;  /* 0x00003800011a7983 */ /* 0x000ea20000300a00 */
[----:B---3--:R-:W-:Y:S03]  /*29120*/  HMMA.16816.F32 R16, R12, R18, R20 ;  /* 0x000000120c10723c */ /* 0x008fe60000001814 */
[----:B--2---:R-:W-:Y:S04]  /*29130*/  STL.64 [R1+0xfc8], R26 ;  /* 0x000fc81a01007387 */ /* 0x004fe80000100a00 */
[----:B------:R0:W-:Y:S04]  /*29140*/  STL.64 [R1+0xfc0], R24 ;  /* 0x000fc01801007387 */ /* 0x0001e80000100a00 */
[----:B0-----:R-:W2:Y:S04]  /*29150*/  LDL.LU.64 R24, [R1+0x40] ;  /* 0x0000400001187983 */ /* 0x001ea80000300a00 */
[----:B------:R-:W3:Y:S04]  /*29160*/  LDL.LU.64 R22, [R1+0xfe8] ;  /* 0x000fe80001167983 */ /* 0x000ee80000300a00 */
[----:B------:R-:W3:Y:S04]  /*29170*/  LDL.LU.64 R20, [R1+0xfe0] ;  /* 0x000fe00001147983 */ /* 0x000ee80000300a00 */
[----:B------:R-:W3:Y:S04]  /*29180*/  LDL.LU R12, [R1+0x70] ;  /* 0x00007000010c7983 */ /* 0x000ee80000300800 */
[----:B------:R0:W-:Y:S04]  /*29190*/  STL.64 [R1+0xf40], R18 ;  /* 0x000f401201007387 */ /* 0x0001e80000100a00 */
[----:B------:R1:W-:Y:S01]  /*291a0*/  STL.64 [R1+0xf38], R16 ;  /* 0x000f381001007387 */ /* 0x0003e20000100a00 */
[----:B----4-:R-:W-:-:S02]  /*291b0*/  IMAD.MOV.U32 R13, RZ, RZ, R29 ;  /* 0x000000ffff0d7224 */ /* 0x010fc400078e001d */
[----:B0-----:R-:W-:Y:S02]  /*291c0*/  IMAD.MOV.U32 R18, RZ, RZ, R2 ;  /* 0x000000ffff127224 */ /* 0x001fe400078e0002 */
[----:B-1----:R-:W-:Y:S02]  /*291d0*/  IMAD.MOV.U32 R16, RZ, RZ, R28 ;  /* 0x000000ffff107224 */ /* 0x002fe400078e001c */
[----:B------:R-:W-:Y:S02]  /*291e0*/  IMAD.MOV.U32 R17, RZ, RZ, R3 ;  /* 0x000000ffff117224 */ /* 0x000fe400078e0003 */
[----:B------:R-:W-:-:S07]  /*291f0*/  IMAD.MOV.U32 R19, RZ, RZ, R0 ;  /* 0x000000ffff137224 */ /* 0x000fce00078e0000 */
[C---:B---3--:R-:W-:Y:S08]  /*29200*/  HMMA.16816.F32 R16, R20.reuse, R12, R16 ;  /* 0x0000000c1410723c */ /* 0x048ff00000001810 */
[----:B------:R-:W-:Y:S11]  /*29210*/  HMMA.16816.F32 R8, R20, R4, R8 ;  /* 0x000000041408723c */ /* 0x000ff60000001808 */
[----:B------:R-:W-:-:S02]  /*29220*/  IMAD.MOV.U32 R3, RZ, RZ, R19 ;  /* 0x000000ffff037224 */ /* 0x000fc400078e0013 */
[----:B------:R-:W-:Y:S02]  /*29230*/  IMAD.MOV.U32 R28, RZ, RZ, R18 ;  /* 0x000000ffff1c7224 */ /* 0x000fe400078e0012 */
[----:B------:R-:W-:Y:S01]  /*29240*/  IMAD.MOV.U32 R29, RZ, RZ, R17 ;  /* 0x000000ffff1d7224 */ /* 0x000fe200078e0011 */
[----:B------:R0:W-:Y:S04]  /*29250*/  STL [R1+0xb0], R16 ;  /* 0x0000b01001007387 */ /* 0x0001e80000100800 */
[----:B------:R-:W-:Y:S04]  /*29260*/  STL [R1+0xf78], R3 ;  /* 0x000f780301007387 */ /* 0x000fe80000100800 */
[----:B------:R1:W-:Y:S01]  /*29270*/  STL [R1+0xf74], R28 ;  /* 0x000f741c01007387 */ /* 0x0003e20000100800 */
[----:B------:R-:W-:-:S03]  /*29280*/  IMAD.MOV.U32 R0, RZ, RZ, R10 ;  /* 0x000000ffff007224 */ /* 0x000fc600078e000a */
[----:B------:R3:W-:Y:S01]  /*29290*/  STL [R1+0xf70], R29 ;  /* 0x000f701d01007387 */ /* 0x0007e20000100800 */
[----:B------:R-:W-:Y:S02]  /*292a0*/  IMAD.MOV.U32 R2, RZ, RZ, R11 ;  /* 0x000000ffff027224 */ /* 0x000fe400078e000b */
[----:B------:R-:W-:Y:S02]  /*292b0*/  IMAD.MOV.U32 R6, RZ, RZ, R8 ;  /* 0x000000ffff067224 */ /* 0x000fe400078e0008 */
[----:B------:R-:W-:Y:S01]  /*292c0*/  IMAD.MOV.U32 R7, RZ, RZ, R9 ;  /* 0x000000ffff077224 */ /* 0x000fe200078e0009 */
[----:B------:R-:W4:Y:S04]  /*292d0*/  LDL.LU.64 R10, [R1+0xfd8] ;  /* 0x000fd800010a7983 */ /* 0x000f280000300a00 */
[----:B------:R-:W4:Y:S04]  /*292e0*/  LDL.LU.64 R8, [R1+0xfd0] ;  /* 0x000fd00001087983 */ /* 0x000f280000300a00 */
[----:B------:R1:W-:Y:S01]  /*292f0*/  STL [R1+0xf7c], R6 ;  /* 0x000f7c0601007387 */ /* 0x0003e20000100800 */
[----:B------:R-:W-:-:S02]  /*29300*/  IMAD.MOV.U32 R17, RZ, RZ, R4 ;  /* 0x000000ffff117224 */ /* 0x000fc400078e0004 */
[----:B0-----:R-:W-:Y:S02]  /*29310*/  IMAD.MOV.U32 R16, RZ, RZ, R5 ;  /* 0x000000ffff107224 */ /* 0x001fe400078e0005 */
[----:B--2---:R-:W-:Y:S02]  /*29320*/  IMAD.MOV.U32 R15, RZ, RZ, R24 ;  /* 0x000000ffff0f7224 */ /* 0x004fe400078e0018 */
[----:B------:R-:W-:Y:S01]  /*29330*/  IMAD.MOV.U32 R14, RZ, RZ, R25 ;  /* 0x000000ffff0e7224 */ /* 0x000fe200078e0019 */
[----:B------:R-:W2:Y:S01]  /*29340*/  LDL.LU.64 R26, [R1+0xfc8] ;  /* 0x000fc800011a7983 */ /* 0x000ea20000300a00 */
[----:B----4-:R-:W-:Y:S03]  /*29350*/  HMMA.16816.F32 R8, R20, R24, R8 ;  /* 0x000000181408723c */ /* 0x010fe60000001808 */
[----:B------:R-:W4:-:S15]  /*29360*/  LDL.LU.64 R24, [R1+0xfc0] ;  /* 0x000fc00001187983 */ /* 0x000f1e0000300a00 */
[----:B------:R-:W-:Y:S01]  /*29370*/  NOP ;  /* 0x0000000000007918 */ /* 0x000fe20000000000 */
[----:B------:R-:W-:Y:S02]  /*29380*/  IMAD.MOV.U32 R4, RZ, RZ, R10 ;  /* 0x000000ffff047224 */ /* 0x000fe400078e000a */
[----:B------:R-:W-:Y:S02]  /*29390*/  IMAD.MOV.U32 R5, RZ, RZ, R11 ;  /* 0x000000ffff057224 */ /* 0x000fe400078e000b */
[----:B-1----:R-:W-:Y:S02]  /*293a0*/  IMAD.MOV.U32 R28, RZ, RZ, R8 ;  /* 0x000000ffff1c7224 */ /* 0x002fe400078e0008 */
[----:B---3--:R-:W-:Y:S01]  /*293b0*/  IMAD.MOV.U32 R29, RZ, RZ, R9 ;  /* 0x000000ffff1d7224 */ /* 0x008fe200078e0009 */
[----:B------:R-:W4:Y:S04]  /*293c0*/  LDL.LU.64 R10, [R1+0xfb8] ;  /* 0x000fb800010a7983 */ /* 0x000f280000300a00 */
[----:B------:R-:W4:Y:S02]  /*293d0*/  LDL.LU.64 R8, [R1+0xfb0] ;  /* 0x000fb00001087983 */ /* 0x000f240000300a00 */
[----:B----4-:R-:W-:-:S15]  /*293e0*/  HMMA.16816.F32 R8, R20, R24, R8 ;  /* 0x000000181408723c */ /* 0x010fde0000001808 */
[----:B------:R-:W-:-:S04]  /*293f0*/  NOP ;  /* 0x0000000000007918 */ /* 0x000fc80000000000 */
[----:B------:R-:W-:Y:S02]  /*29400*/  IMAD.MOV.U32 R23, RZ, RZ, R10 ;  /* 0x000000ffff177224 */ /* 0x000fe400078e000a */
[----:B------:R-:W-:Y:S02]  /*29410*/  IMAD.MOV.U32 R22, RZ, RZ, R11 ;  /* 0x000000ffff167224 */ /* 0x000fe400078e000b */
[----:B------:R-:W-:Y:S02]  /*29420*/  IMAD.MOV.U32 R6, RZ, RZ, R8 ;  /* 0x000000ffff067224 */ /* 0x000fe400078e0008 */
[----:B------:R-:W-:Y:S01]  /*29430*/  IMAD.MOV.U32 R3, RZ, RZ, R9 ;  /* 0x000000ffff037224 */ /* 0x000fe200078e0009 */
[----:B------:R-:W3:Y:S04]  /*29440*/  LDL.LU.64 R10, [R1+0xfa8] ;  /* 0x000fa800010a7983 */ /* 0x000ee80000300a00 */
[----:B------:R-:W4:Y:S04]  /*29450*/  LDL.LU.64 R8, [R1+0xfa0] ;  /* 0x000fa00001087983 */ /* 0x000f280000300a00 */
[----:B------:R-:W-:Y:S04]  /*29460*/  STL.64 [R1+0xf88], R6 ;  /* 0x000f880601007387 */ /* 0x000fe80000100a00 */
[----:B------:R4:W-:Y:S02]  /*29470*/  STL.64 [R1+0xf80], R4 ;  /* 0x000f800401007387 */ /* 0x0009e40000100a00 */
[----:B----4-:R-:W-:-:S02]  /*29480*/  IMAD.MOV.U32 R4, RZ, RZ, R8 ;  /* 0x000000ffff047224 */ /* 0x010fc400078e0008 */
[----:B------:R-:W-:Y:S01]  /*29490*/  IMAD.MOV.U32 R5, RZ, RZ, R9 ;  /* 0x000000ffff057224 */ /* 0x000fe200078e0009 */
[----:B------:R-:W4:Y:S04]  /*294a0*/  LDL.LU R8, [R1+0xf9c] ;  /* 0x000f9c0001087983 */ /* 0x000f280000300800 */
[----:B------:R-:W4:Y:S01]  /*294b0*/  LDL.LU R9, [R1+0xf98] ;  /* 0x000f980001097983 */ /* 0x000f220000300800 */
[----:B---3--:R-:W-:Y:S02]  /*294c0*/  IMAD.MOV.U32 R6, RZ, RZ, R10 ;  /* 0x000000ffff067224 */ /* 0x008fe400078e000a */
[----:B------:R-:W-:Y:S01]  /*294d0*/  IMAD.MOV.U32 R7, RZ, RZ, R11 ;  /* 0x000000ffff077224 */ /* 0x000fe200078e000b */
[----:B------:R-:W4:Y:S04]  /*294e0*/  LDL.LU R10, [R1+0xf94] ;  /* 0x000f9400010a7983 */ /* 0x000f280000300800 */
[----:B------:R-:W4:Y:S04]  /*294f0*/  LDL.LU R11, [R1+0xf90] ;  /* 0x000f9000010b7983 */ /* 0x000f280000300800 */
[----:B--2---:R-:W-:Y:S04]  /*29500*/  STL.64 [R1+0xf50], R26 ;  /* 0x000f501a01007387 */ /* 0x004fe80000100a00 */
[----:B------:R0:W-:Y:S01]  /*29510*/  STL.64 [R1+0xf48], R24 ;  /* 0x000f481801007387 */ /* 0x0001e20000100a00 */
[----:B------:R-:W-:-:S02]  /*29520*/  IMAD.MOV.U32 R20, RZ, RZ, R15 ;  /* 0x000000ffff147224 */ /* 0x000fc400078e000f */
[----:B------:R-:W-:Y:S02]  /*29530*/  IMAD.MOV.U32 R21, RZ, RZ, R14 ;  /* 0x000000ffff157224 */ /* 0x000fe400078e000e */
[----:B0-----:R-:W-:Y:S02]  /*29540*/  IMAD.MOV.U32 R25, RZ, RZ, R16 ;  /* 0x000000ffff197224 */ /* 0x001fe400078e0010 */
[----:B------:R-:W-:Y:S01]  /*29550*/  IMAD.MOV.U32 R24, RZ, RZ, R17 ;  /* 0x000000ffff187224 */ /* 0x000fe200078e0011 */
[----:B------:R-:W2:Y:S04]  /*29560*/  LDL.LU R16, [R1+0x80] ;  /* 0x0000800001107983 */ /* 0x000ea80000300800 */
[----:B------:R-:W2:Y:S04]  /*29570*/  LDL.LU R17, [R1+0x84] ;  /* 0x0000840001117983 */ /* 0x000ea80000300800 */
[----:B------:R-:W2:Y:S04]  /*29580*/  LDL.LU R18, [R1+0x88] ;  /* 0x0000880001127983 */ /* 0x000ea80000300800 */
[----:B------:R-:W2:Y:S01]  /*29590*/  LDL.LU R19, [R1+0x8c] ;  /* 0x00008c0001137983 */ /* 0x000ea20000300800 */
[----:B----4-:R-:W-:Y:S03]  /*295a0*/  HMMA.16816.F32 R12, R8, R12, R4 ;  /* 0x0000000c080c723c */ /* 0x010fe60000001804 */
[----:B------:R-:W3:Y:S04]  /*295b0*/  LDL.LU.64 R6, [R1+0xf88] ;  /* 0x000f880001067983 */ /* 0x000ee80000300a00 */
[----:B------:R-:W4:-:S12]  /*295c0*/  LDL.LU.64 R4, [R1+0xf80] ;  /* 0x000f800001047983 */ /* 0x000f180000300a00 */
[----:B------:R-:W-:Y:S04]  /*295d0*/  STL.64 [R1+0xed8], R14 ;  /* 0x000ed80e01007387 */ /* 0x000fe80000100a00 */
[----:B------:R3:W-:Y:S02]  /*295e0*/  STL.64 [R1+0xed0], R12 ;  /* 0x000ed00c01007387 */ /* 0x0007e40000100a00 */
[----:B---3--:R-:W-:Y:S02]  /*295f0*/  IMAD.MOV.U32 R12, RZ, RZ, R6 ;  /* 0x000000ffff0c7224 */ /* 0x008fe400078e0006 */
[----:B------:R-:W3:Y:S01]  /*29600*/  LDL.LU R6, [R1+0xf7c] ;  /* 0x000f7c0001067983 */ /* 0x000ee20000300800 */
[----:B------:R-:W-:Y:S02]  /*29610*/  IMAD.MOV.U32 R14, RZ, RZ, R23 ;  /* 0x000000ffff0e7224 */ /* 0x000fe400078e0017 */
[----:B------:R-:W-:-:S02]  /*29620*/  IMAD.MOV.U32 R15, RZ, RZ, R22 ;  /* 0x000000ffff0f7224 */ /* 0x000fc400078e0016 */
[----:B------:R-:W-:Y:S02]  /*29630*/  IMAD.MOV.U32 R13, RZ, RZ, R3 ;  /* 0x000000ffff0d7224 */ /* 0x000fe400078e0003 */
[----:B------:R-:W2:Y:S04]  /*29640*/  LDL.LU R3, [R1+0xf78] ;  /* 0x000f780001037983 */ /* 0x000ea80000300800 */
[----:B------:R4:W-:Y:S04]  /*29650*/  STL.64 [R1+0xee8], R14 ;  /* 0x000ee80e01007387 */ /* 0x0009e80000100a00 */
[----:B------:R0:W-:Y:S01]  /*29660*/  STL.64 [R1+0xee0], R12 ;  /* 0x000ee00c01007387 */ /* 0x0001e20000100a00 */
[----:B----4-:R-:W-:-:S02]  /*29670*/  IMAD.MOV.U32 R14, RZ, RZ, R4 ;  /* 0x000000ffff0e7224 */ /* 0x010fc400078e0004 */
[----:B0-----:R-:W-:Y:S02]  /*29680*/  IMAD.MOV.U32 R12, RZ, RZ, R28 ;  /* 0x000000ffff0c7224 */ /* 0x001fe400078e001c */
[----:B------:R-:W-:Y:S01]  /*29690*/  IMAD.MOV.U32 R15, RZ, RZ, R5 ;  /* 0x000000ffff0f7224 */ /* 0x000fe200078e0005 */
[----:B------:R-:W4:Y:S01]  /*296a0*/  LDL.LU R28, [R1+0xf74] ;  /* 0x000f7400011c7983 */ /* 0x000f220000300800 */
[----:B------:R-:W-:-:S03]  /*296b0*/  IMAD.MOV.U32 R13, RZ, RZ, R29 ;  /* 0x000000ffff0d7224 */ /* 0x000fc600078e001d */
[----:B------:R-:W4:Y:S04]  /*296c0*/  LDL.LU R29, [R1+0xf70] ;  /* 0x000f7000011d7983 */ /* 0x000f280000300800 */
[----:B------:R-:W4:Y:S04]  /*296d0*/  LDL.LU R4, [R1+0xf6c] ;  /* 0x000f6c0001047983 */ /* 0x000f280000300800 */
[----:B------:R-:W4:Y:S04]  /*296e0*/  LDL.LU R5, [R1+0xf68] ;  /* 0x000f680001057983 */ /* 0x000f280000300800 */
[----:B------:R-:W-:Y:S04]  /*296f0*/  STL.64 [R1+0xf08], R14 ;  /* 0x000f080e01007387 */ /* 0x000fe80000100a00 */
[----:B------:R0:W-:Y:S02]  /*29700*/  STL.64 [R1+0xf00], R12 ;  /* 0x000f000c01007387 */ /* 0x0001e40000100a00 */
[----:B0-----:R-:W-:-:S02]  /*29710*/  IMAD.MOV.U32 R13, RZ, RZ, R7 ;  /* 0x000000ffff0d7224 */ /* 0x001fc400078e0007 */
[----:B---3--:R-:W-:Y:S02]  /*29720*/  IMAD.MOV.U32 R12, RZ, RZ, R6 ;  /* 0x000000ffff0c7224 */ /* 0x008fe400078e0006 */
[----:B------:R-:W4:Y:S04]  /*29730*/  LDL.LU R6, [R1+0xf64] ;  /* 0x000f640001067983 */ /* 0x000f280000300800 */
[----:B------:R-:W4:Y:S01]  /*29740*/  LDL.LU R7, [R1+0xf60] ;  /* 0x000f600001077983 */ /* 0x000f220000300800 */
[C---:B--2---:R-:W-:Y:S01]  /*29750*/  HMMA.16816.F32 R20, R8.reuse, R20, R16 ;  /* 0x000000140814723c */ /* 0x044fe20000001810 */
[----:B------:R-:W-:Y:S02]  /*29760*/  IMAD.MOV.U32 R14, RZ, RZ, R0 ;  /* 0x000000ffff0e7224 */ /* 0x000fe400078e0000 */
[----:B------:R-:W-:Y:S01]  /*29770*/  IMAD.MOV.U32 R15, RZ, RZ, R2 ;  /* 0x000000ffff0f7224 */ /* 0x000fe200078e0002 */
[----:B------:R-:W2:Y:S04]  /*29780*/  LDL.LU R0, [R1+0xf5c] ;  /* 0x000f5c0001007983 */ /* 0x000ea80000300800 */
[----:B------:R-:W3:Y:S04]  /*29790*/  LDL.LU R2, [R1+0xf58] ;  /* 0x000f580001027983 */ /* 0x000ee80000300800 */
[----:B------:R-:W-:Y:S04]  /*297a0*/  STL.64 [R1+0xf20], R14 ;  /* 0x000f200e01007387 */ /* 0x000fe80000100a00 */
[----:B------:R0:W-:Y:S04]  /*297b0*/  STL.64 [R1+0xf18], R12 ;  /* 0x000f180c01007387 */ /* 0x0001e80000100a00 */
[----:B0-----:R-:W2:Y:S04]  /*297c0*/  LDL.LU R12, [R1+0xb0] ;  /* 0x0000b000010c7983 */ /* 0x001ea80000300800 */
[----:B------:R-:W2:Y:S01]  /*297d0*/  LDL.LU.64 R26, [R1+0xf50] ;  /* 0x000f5000011a7983 */ /* 0x000ea20000300a00 */
[----:B----4-:R-:W-:Y:S03]  /*297e0*/  HMMA.16816.F32 R4, R8, R24, R4 ;  /* 0x000000180804723c */ /* 0x010fe60000001804 */
[----:B------:R-:W4:-:S15]  /*297f0*/  LDL.LU.64 R24, [R1+0xf48] ;  /* 0x000f480001187983 */ /* 0x000f1e0000300a00 */
[----:B------:R-:W-:Y:S01]  /*29800*/  NOP ;  /* 0x0000000000007918 */ /* 0x000fe20000000000 */
[----:B------:R-:W-:Y:S04]  /*29810*/  STL.64 [R1+0xeb8], R6 ;  /* 0x000eb80601007387 */ /* 0x000fe80000100a00 */
[----:B------:R-:W-:Y:S04]  /*29820*/  STL.64 [R1+0xeb0], R4 ;  /* 0x000eb00401007387 */ /* 0x000fe80000100a00 */
[----:B------:R-:W4:Y:S04]  /*29830*/  LDL.LU.64 R18, [R1+0xf40] ;  /* 0x000f400001127983 */ /* 0x000f280000300a00 */
[----:B------:R-:W4:Y:S04]  /*29840*/  LDL.LU.64 R16, [R1+0xf38] ;  /* 0x000f380001107983 */ /* 0x000f280000300a00 */
[----:B------:R0:W-:Y:S04]  /*29850*/  STL.64 [R1+0xef8], R22 ;  /* 0x000ef81601007387 */ /* 0x0001e80000100a00 */
[----:B------:R-:W-:Y:S04]  /*29860*/  STL.64 [R1+0xef0], R20 ;  /* 0x000ef01401007387 */ /* 0x000fe80000100a00 */
[----:B0-----:R-:W2:Y:S01]  /*29870*/  LDL.LU.64 R22, [R1+0x48] ;  /* 0x0000480001167983 */ /* 0x001ea20000300a00 */
[----:B----4-:R-:W-:Y:S03]  /*29880*/  HMMA.16816.F32 R8, R8, R24, R16 ;  /* 0x000000180808723c */ /* 0x010fe60000001810 */
[----:B--2---:R0:W-:Y:S04]  /*29890*/  STL.64 [R1+0xf10], R22 ;  /* 0x000f101601007387 */ /* 0x0041e80000100a00 */
[----:B0-----:R-:W2:Y:S04]  /*298a0*/  LDL.LU.64 R22, [R1+0x58] ;  /* 0x0000580001167983 */ /* 0x001ea80000300a00 */
[----:B------:R-:W4:Y:S04]  /*298b0*/  LDL.LU.64 R18, [R1+0xf30] ;  /* 0x000f300001127983 */ /* 0x000f280000300a00 */
[----:B------:R-:W4:Y:S01]  /*298c0*/  LDL.LU.64 R16, [R1+0xf28] ;  /* 0x000f280001107983 */ /* 0x000f220000300a00 */
[----:B------:R-:W-:-:S02]  /*298d0*/  IMAD.MOV.U32 R13, RZ, RZ, R29 ;  /* 0x000000ffff0d7224 */ /* 0x000fc400078e001d */
[----:B------:R-:W-:Y:S02]  /*298e0*/  IMAD.MOV.U32 R14, RZ, RZ, R28 ;  /* 0x000000ffff0e7224 */ /* 0x000fe400078e001c */
[----:B------:R-:W-:Y:S02]  /*298f0*/  IMAD.MOV.U32 R15, RZ, RZ, R3 ;  /* 0x000000ffff0f7224 */ /* 0x000fe400078e0003 */
[----:B---3--:R-:W-:Y:S02]  /*29900*/  IMAD.MOV.U32 R6, RZ, RZ, R2 ;  /* 0x000000ffff067224 */ /* 0x008fe400078e0002 */
[----:B------:R-:W-:Y:S01]  /*29910*/  IMAD.MOV.U32 R7, RZ, RZ, R0 ;  /* 0x000000ffff077224 */ /* 0x000fe200078e0000 */
[----:B------:R-:W-:Y:S06]  /*29920*/  STL [R1+0xea8], R11 ;  /* 0x000ea80b01007387 */ /* 0x000fec0000100800 */
[----:B----4-:R-:W-:-:S15]  /*29930*/  HMMA.16816.F32 R12, R16, R6, R12 ;  /* 0x00000006100c723c */ /* 0x010fde000000180c */
[----:B------:R-:W-:-:S04]  /*29940*/  NOP ;  /* 0x0000000000007918 */ /* 0x000fc80000000000 */
[----:B------:R-:W-:Y:S04]  /*29950*/  STL.64 [R1+0x210], R12 ;  /* 0x0002100c01007387 */ /* 0x000fe80000100a00 */
[----:B------:R0:W-:Y:S01]  /*29960*/  STL.64 [R1+0x218], R14 ;  /* 0x0002180e01007387 */ /* 0x0001e20000100a00 */
[----:B------:R-:W-:-:S03]  /*29970*/  IMAD.MOV.U32 R0, RZ, RZ, R12 ;  /* 0x000000ffff007224 */ /* 0x000fc600078e000c */
[----:B0-----:R-:W3:Y:S04]  /*29980*/  LDL.LU.64 R14, [R1+0xf20] ;  /* 0x000f2000010e7983 */ /* 0x001ee80000300a00 */
[----:B------:R-:W3:Y:S04]  /*29990*/  LDL.LU.64 R12, [R1+0xf18] ;  /* 0x000f1800010c7983 */ /* 0x000ee80000300a00 */
[----:B------:R-:W-:Y:S01]  /*299a0*/  STL [R1+0xdbc], R0 ;  /* 0x000dbc0001007387 */ /* 0x000fe20000100800 */
[----:B--2---:R-:W-:Y:S02]  /*299b0*/  IMAD.MOV.U32 R11, RZ, RZ, R22 ;  /* 0x000000ffff0b7224 */ /* 0x004fe400078e0016 */
[----:B------:R-:W-:Y:S01]  /*299c0*/  IMAD.MOV.U32 R3, RZ, RZ, R23 ;  /* 0x000000ffff037224 */ /* 0x000fe200078e0017 */
[----:B---3--:R-:W-:Y:S01]  /*299d0*/  HMMA.16816.F32 R12, R16, R22, R12 ;  /* 0x00000016100c723c */ /* 0x008fe2000000180c */
[----:B------:R-:W2:-:S15]  /*299e0*/  LDL.LU.64 R22, [R1+0xf10] ;  /* 0x000f100001167983 */ /* 0x000e9e0000300a00 */
[----:B------:R-:W-:-:S03]  /*299f0*/  NOP ;  /* 0x0000000000007918 */ /* 0x000fc60000000000 */
        /* <DEDUP_REMOVED lines=9> */
[----:B------:R-:W2:Y:S04]  /*29a90*/  LDL.LU.64 R22, [R1+0xef8] ;  /* 0x000ef80001167983 */ /* 0x000ea80000300a00 */
[----:B------:R-:W2:-:S14]  /*29aa0*/  LDL.LU.64 R20, [R1+0xef0] ;  /* 0x000ef00001147983 */ /* 0x000e9c0000300a00 */
[----:B------:R-:W-:Y:S04]  /*29ab0*/  STL.64 [R1+0x1f0], R12 ;  /* 0x0001f00c01007387 */ /* 0x000fe80000100a00 */
[----:B------:R0:W-:Y:S01]  /*29ac0*/  STL.64 [R1+0x1f8], R14 ;  /* 0x0001f80e01007387 */ /* 0x0001e20000100a00 */
[----:B------:R-:W-:-:S03]  /*29ad0*/  IMAD.MOV.U32 R29, RZ, RZ, R12 ;  /* 0x000000ffff1d7224 */ /* 0x000fc600078e000c */
[----:B0-----:R-:W3:Y:S04]  /*29ae0*/  LDL.LU.64 R14, [R1+0xee8] ;  /* 0x000ee800010e7983 */ /* 0x001ee80000300a00 */
[----:B------:R-:W3:Y:S04]  /*29af0*/  LDL.LU.64 R12, [R1+0xee0] ;  /* 0x000ee000010c7983 */ /* 0x000ee80000300a00 */
[----:B------:R-:W-:Y:S01]  /*29b00*/  STL [R1+0xdc4], R29 ;  /* 0x000dc41d01007387 */ /* 0x000fe20000100800 */
[----:B------:R-:W-:Y:S02]  /*29b10*/  IMAD.MOV.U32 R28, RZ, RZ, R26 ;  /* 0x000000ffff1c7224 */ /* 0x000fe400078e001a */
[----:B------:R-:W-:Y:S01]  /*29b20*/  IMAD.MOV.U32 R0, RZ, RZ, R27 ;  /* 0x000000ffff007224 */ /* 0x000fe200078e001b */
[----:B---3--:R-:W-:Y:S01]  /*29b30*/  HMMA.16816.F32 R16, R16, R26, R12 ;  /* 0x0000001a1010723c */ /* 0x008fe2000000180c */
[----:B------:R-:W3:Y:S04]  /*29b40*/  LDL.LU.64 R14, [R1+0xed8] ;  /* 0x000ed800010e7983 */ /* 0x000ee80000300a00 */
[----:B------:R-:W3:Y:S04]  /*29b50*/  LDL.LU.64 R12, [R1+0xed0] ;  /* 0x000ed000010c7983 */ /* 0x000ee80000300a00 */
[----:B------:R-:W3:Y:S04]  /*29b60*/  LDL.LU.64 R26, [R1+0xec8] ;  /* 0x000ec800011a7983 */ /* 0x000ee80000300a00 */
[----:B------:R-:W3:Y:S06]  /*29b70*/  LDL.LU.64 R24, [R1+0xec0] ;  /* 0x000ec00001187983 */ /* 0x000eec0000300a00 */
[----:B------:R-:W-:Y:S04]  /*29b80*/  STL.64 [R1+0x1d0], R16 ;  /* 0x0001d01001007387 */ /* 0x000fe80000100a00 */
[----:B------:R0:W-:Y:S04]  /*29b90*/  STL.64 [R1+0x1d8], R18 ;  /* 0x0001d81201007387 */ /* 0x0001e80000100a00 */
[----:B------:R-:W-:Y:S01]  /*29ba0*/  STL [R1+0xdc8], R16 ;  /* 0x000dc81001007387 */ /* 0x000fe20000100800 */
[----:B0-----:R-:W-:Y:S01]  /*29bb0*/  IMAD.MOV.U32 R18, RZ, RZ, R4 ;  /* 0x000000ffff127224 */ /* 0x001fe200078e0004 */
[----:B---3--:R-:W-:Y:S02]  /*29bc0*/  HMMA.16816.F32 R12, R24, R6, R12 ;  /* 0x00000006180c723c */ /* 0x008fe4000000180c */
[----:B------:R-:W3:Y:S04]  /*29bd0*/  LDL.LU.64 R6, [R1+0xeb8] ;  /* 0x000eb80001067983 */ /* 0x000ee80000300a00 */
[----:B------:R-:W3:Y:S01]  /*29be0*/  LDL.LU.64 R4, [R1+0xeb0] ;  /* 0x000eb00001047983 */ /* 0x000ee20000300a00 */
[----:B------:R-:W-:-:S12]  /*29bf0*/  IMAD.MOV.U32 R19, RZ, RZ, R2 ;  /* 0x000000ffff137224 */ /* 0x000fd800078e0002 */
[----:B------:R-:W-:Y:S01]  /*29c00*/  STL.64 [R1+0x1c0], R12 ;  /* 0x0001c00c01007387 */ /* 0x000fe20000100a00 */
[----:B------:R-:W-:-:S03]  /*29c10*/  IMAD.MOV.U32 R2, RZ, RZ, R15 ;  /* 0x000000ffff027224 */ /* 0x000fc600078e000f */
[----:B------:R0:W-:Y:S02]  /*29c20*/  STL.64 [R1+0x1c8], R14 ;  /* 0x0001c80e01007387 */ /* 0x0001e40000100a00 */
[----:B0-----:R-:W-:Y:S02]  /*29c30*/  IMAD.MOV.U32 R14, RZ, RZ, R11 ;  /* 0x000000ffff0e7224 */ /* 0x001fe400078e000b */
[----:B------:R-:W-:Y:S01]  /*29c40*/  IMAD.MOV.U32 R15, RZ, RZ, R3 ;  /* 0x000000ffff0f7224 */ /* 0x000fe200078e0003 */
[----:B--2---:R-:W-:Y:S01]  /*29c50*/  HMMA.16816.F32 R16, R24, R18, R20 ;  /* 0x000000121810723c */ /* 0x004fe20000001814 */
[----:B------:R-:W-:Y:S04]  /*29c60*/  STL [R1+0xdd0], R12 ;  /* 0x000dd00c01007387 */ /* 0x000fe80000100800 */
[----:B------:R-:W2:Y:S04]  /*29c70*/  LDL.LU R11, [R1+0xea8] ;  /* 0x000ea800010b7983 */ /* 0x000ea80000300800 */
[----:B------:R-:W-:Y:S10]  /*29c80*/  STL [R1+0xdcc], R2 ;  /* 0x000dcc0201007387 */ /* 0x000ff40000100800 */
[----:B------:R-:W-:-:S02]  /*29c90*/  IMAD.MOV.U32 R21, RZ, RZ, R17 ;  /* 0x000000ffff157224 */ /* 0x000fc400078e0011 */
[----:B------:R-:W-:Y:S01]  /*29ca0*/  IMAD.MOV.U32 R3, RZ, RZ, R19 ;  /* 0x000000ffff037224 */ /* 0x000fe200078e0013 */
[----:B---3--:R-:W-:Y:S01]  /*29cb0*/  HMMA.16816.F32 R4, R24, R14, R4 ;  /* 0x0000000e1804723c */ /* 0x008fe20000001804 */
[----:B------:R-:W-:-:S15]  /*29cc0*/  IMAD.MOV.U32 R15, RZ, RZ, R16 ;  /* 0x000000ffff0f7224 */ /* 0x000fde00078e0010 */
[----:B------:R-:W-:-:S03]  /*29cd0*/  NOP ;  /* 0x0000000000007918 */ /* 0x000fc60000000000 */
[----:B------:R-:W-:Y:S01]  /*29ce0*/  IMAD.MOV.U32 R14, RZ, RZ, R4 ;  /* 0x000000ffff0e7224 */ /* 0x000fe200078e0004 */
[----:B------:R-:W-:Y:S04]  /*29cf0*/  STL.64 [R1+0x230], R4 ;  /* 0x0002300401007387 */ /* 0x000fe80000100a00 */
[----:B------:R-:W-:Y:S04]  /*29d00*/  STL.64 [R1+0x238], R6 ;  /* 0x0002380601007387 */ /* 0x000fe80000100a00 */
[----:B------:R0:W-:Y:S04]  /*29d10*/  STL [R1+0xdd4], R14 ;  /* 0x000dd40e01007387 */ /* 0x0001e80000100800 */
[----:B------:R1:W-:Y:S04]  /*29d20*/  STL.64 [R1+0x220], R16 ;  /* 0x0002201001007387 */ /* 0x0003e80000100a00 */
[----:B------:R3:W-:Y:S04]  /*29d30*/  STL.64 [R1+0x228], R18 ;  /* 0x0002281201007387 */ /* 0x0007e80000100a00 */
[----:B------:R-:W4:Y:S04]  /*29d40*/  LDL.LU R22, [R1+0xafc] ;  /* 0x000afc0001167983 */ /* 0x000f280000300800 */
[----:B------:R-:W2:Y:S04]  /*29d50*/  LDL.LU R23, [R1+0xaf8] ;  /* 0x000af80001177983 */ /* 0x000ea80000300800 */
[----:B0-----:R-:W2:Y:S04]  /*29d60*/  LDL.LU R14, [R1+0xa94] ;  /* 0x000a9400010e7983 */ /* 0x001ea80000300800 */
[----:B------:R-:W2:Y:S04]  /*29d70*/  LDL.LU R6, [R1+0xaf4] ;  /* 0x000af40001067983 */ /* 0x000ea80000300800 */
[----:B------:R-:W2:Y:S04]  /*29d80*/  LDL.LU R7, [R1+0xaa0] ;  /* 0x000aa00001077983 */ /* 0x000ea80000300800 */
[----:B------:R-:W2:Y:S04]  /*29d90*/  LDL.LU R2, [R1+0xae0] ;  /* 0x000ae00001027983 */ /* 0x000ea80000300800 */
[----:B------:R-:W2:Y:S04]  /*29da0*/  LDL.LU R12, [R1+0xa9c] ;  /* 0x000a9c00010c7983 */ /* 0x000ea80000300800 */
[----:B------:R-:W2:Y:S04]  /*29db0*/  LDL.LU R13, [R1+0xad8] ;  /* 0x000ad800010d7983 */ /* 0x000ea80000300800 */
[----:B-1----:R-:W2:Y:S01]  /*29dc0*/  LDL.LU R16, [R1+0xa98] ;  /* 0x000a980001107983 */ /* 0x002ea20000300800 */
[----:B------:R-:W-:-:S03]  /*29dd0*/  IMAD.MOV.U32 R5, RZ, RZ, R18 ;  /* 0x000000ffff057224 */ /* 0x000fc600078e0012 */
[----:B------:R-:W2:Y:S04]  /*29de0*/  LDL.LU R17, [R1+0xad0] ;  /* 0x000ad00001117983 */ /* 0x000ea80000300800 */
[----:B---3--:R-:W3:Y:S04]  /*29df0*/  LDL.LU R18, [R1+0xaec] ;  /* 0x000aec0001127983 */ /* 0x008ee80000300800 */
[----:B------:R-:W3:Y:S04]  /*29e00*/  LDL.LU R19, [R1+0xac8] ;  /* 0x000ac80001137983 */ /* 0x000ee80000300800 */
[----:B---3--:R0:W-:Y:S02]  /*29e10*/  STL.64 [R1+0xea0], R18 ;  /* 0x000ea01201007387 */ /* 0x0081e40000100a00 */
[----:B0-----:R-:W-:-:S02]  /*29e20*/  IMAD.MOV.U32 R18, RZ, RZ, R28 ;  /* 0x000000ffff127224 */ /* 0x001fc400078e001c */
[----:B------:R-:W-:Y:S01]  /*29e30*/  IMAD.MOV.U32 R19, RZ, RZ, R0 ;  /* 0x000000ffff137224 */ /* 0x000fe200078e0000 */
[----:B--2---:R-:W-:Y:S04]  /*29e40*/  STL.64 [R1+0xe98], R16 ;  /* 0x000e981001007387 */ /* 0x004fe80000100a00 */
[----:B------:R-:W2:Y:S04]  /*29e50*/  LDL.LU R29, [R1+0xae8] ;  /* 0x000ae800011d7983 */ /* 0x000ea80000300800 */
[----:B------:R-:W3:Y:S04]  /*29e60*/  LDL.LU R28, [R1+0xac0] ;  /* 0x000ac000011c7983 */ /* 0x000ee80000300800 */
[----:B------:R-:W2:Y:S01]  /*29e70*/  LDL.LU R0, [R1+0xae4] ;  /* 0x000ae40001007983 */ /* 0x000ea20000300800 */
[----:B------:R-:W-:Y:S03]  /*29e80*/  HMMA.16816.F32 R24, R24, R18, R8 ;  /* 0x000000121818723c */ /* 0x000fe60000001808 */
[----:B------:R0:W-:Y:S04]  /*29e90*/  STL [R1+0xde4], R15 ;  /* 0x000de40f01007387 */ /* 0x0001e80000100800 */
[----:B0-----:R-:W2:Y:S04]  /*29ea0*/  LDL.LU R15, [R1+0xb00] ;  /* 0x000b0000010f7983 */ /* 0x001ea80000300800 */
[----:B------:R0:W-:Y:S04]  /*29eb0*/  STL [R1+0xde0], R21 ;  /* 0x000de01501007387 */ /* 0x0001e80000100800 */
[----:B0-----:R-:W3:Y:S04]  /*29ec0*/  LDL.LU R21, [R1+0xaa8] ;  /* 0x000aa80001157983 */ /* 0x001ee80000300800 */
[----:B------:R0:W-:Y:S04]  /*29ed0*/  STL [R1+0xddc], R5 ;  /* 0x000ddc0501007387 */ /* 0x0001e80000100800 */
[----:B0-----:R-:W3:Y:S04]  /*29ee0*/  LDL.LU R5, [R1+0xaac] ;  /* 0x000aac0001057983 */ /* 0x001ee80000300800 */
[----:B------:R0:W-:Y:S04]  /*29ef0*/  STL [R1+0xdd8], R3 ;  /* 0x000dd80301007387 */ /* 0x0001e80000100800 */
[----:B0-----:R-:W3:Y:S04]  /*29f00*/  LDL.LU R3, [R1+0xab0] ;  /* 0x000ab00001037983 */ /* 0x001ee80000300800 */
[----:B------:R-:W3:Y:S04]  /*29f10*/  LDL.LU.64 R18, [R1+0xea0] ;  /* 0x000ea00001127983 */ /* 0x000ee80000300a00 */
[----:B------:R-:W3:Y:S04]  /*29f20*/  LDL.LU.64 R16, [R1+0xe98] ;  /* 0x000e980001107983 */ /* 0x000ee80000300a00 */
[----:B------:R-:W-:Y:S04]  /*29f30*/  STL.64 [R1+0x1e0], R24 ;  /* 0x0001e01801007387 */ /* 0x000fe80000100a00 */
[----:B------:R-:W-:Y:S04]  /*29f40*/  STL.64 [R1+0x1e8], R26 ;  /* 0x0001e81a01007387 */ /* 0x000fe80000100a00 */
[----:B------:R-:W3:Y:S01]  /*29f50*/  LDL.LU R11, [R1+0xaa4] ;  /* 0x000aa400010b7983 */ /* 0x000ee20000300800 */
[----:B------:R-:W-:-:S02]  /*29f60*/  IMAD.MOV.U32 R20, RZ, RZ, R24 ;  /* 0x000000ffff147224 */ /* 0x000fc400078e0018 */
[----:B------:R-:W-:Y:S02]  /*29f70*/  IMAD.MOV.U32 R10, RZ, RZ, R25 ;  /* 0x000000ffff0a7224 */ /* 0x000fe400078e0019 */
[----:B------:R-:W-:Y:S01]  /*29f80*/  IMAD.MOV.U32 R4, RZ, RZ, R27 ;  /* 0x000000ffff047224 */ /* 0x000fe200078e001b */
[----:B------:R-:W-:Y:S04]  /*29f90*/  STL [R1+0xdf0], R20 ;  /* 0x000df01401007387 */ /* 0x000fe80000100800 */
[----:B------:R-:W-:Y:S04]  /*29fa0*/  STL [R1+0xdec], R10 ;  /* 0x000dec0a01007387 */ /* 0x000fe80000100800 */
[----:B------:R0:W-:Y:S01]  /*29fb0*/  STL [R1+0xde8], R4 ;  /* 0x000de80401007387 */ /* 0x0001e20000100800 */
[----:B----4-:R-:W-:-:S02]  /*29fc0*/  IADD3 R22, P2, PT, R22, UR14, RZ ;  /* 0x0000000e16167c10 */ /* 0x010fc4000ff5e0ff */
[----:B------:R-:W-:Y:S02]  /*29fd0*/  IADD3 R23, P3, PT, R23, UR14, RZ ;  /* 0x0000000e17177c10 */ /* 0x000fe4000ff7e0ff */
[----:B--2---:R-:W-:Y:S02]  /*29fe0*/  IADD3 R15, P1, PT, R15, UR14, RZ ;  /* 0x0000000e0f0f7c10 */ /* 0x004fe4000ff3e0ff */
[----:B---3--:R-:W-:Y:S02]  /*29ff0*/  IADD3 R21, P0, PT, R21, UR14, RZ ;  /* 0x0000000e15157c10 */ /* 0x008fe4000ff1e0ff */
[----:B------:R-:W-:Y:S02]  /*2a000*/  IADD3 R5, P6, PT, R5, UR14, RZ ;  /* 0x0000000e05057c10 */ /* 0x000fe4000ffde0ff */
[----:B------:R-:W-:Y:S02]  /*2a010*/  IADD3 R3, P5, PT, R3, UR14, RZ ;  /* 0x0000000e03037c10 */ /* 0x000fe4000ffbe0ff */
[----:B------:R-:W-:-:S02]  /*2a020*/  IADD3 R11, P4, PT, R11, UR14, RZ ;  /* 0x0000000e0b0b7c10 */ /* 0x000fc4000ff9e0ff */
[----:B------:R-:W-:-:S03]  /*2a030*/  IADD3.X R7, PT, PT, R7, UR8, RZ, P5, !PT ;  /* 0x0000000807077c10 */ /* 0x000fc6000affe4ff */
[----:B------:R-:W-:Y:S04]  /*2a040*/  STL [R1+0xaa4], R11 ;  /* 0x000aa40b01007387 */ /* 0x000fe80000100800 */
[----:B------:R-:W-:Y:S04]  /*2a050*/  STL [R1+0xab0], R3 ;  /* 0x000ab00301007387 */ /* 0x000fe80000100800 */
[----:B------:R-:W-:Y:S01]  /*2a060*/  STL [R1+0xaac], R5 ;  /* 0x000aac0501007387 */ /* 0x000fe20000100800 */
[----:B------:R-:W-:-:S03]  /*2a070*/  IADD3.X R14, PT, PT, R14, UR8, RZ, P4, !PT ;  /* 0x000000080e0e7c10 */ /* 0x000fc6000a7fe4ff */
[----:B------:R-:W-:Y:S01]  /*2a080*/  STL [R1+0xaa8], R21 ;  /* 0x000aa81501007387 */ /* 0x000fe20000100800 */
[----:B------:R-:W-:-:S03]  /*2a090*/  IADD3 R6, P4, PT, R6, UR14, RZ ;  /* 0x0000000e06067c10 */ /* 0x000fc6000ff9e0ff */
[----:B------:R-:W-:Y:S04]  /*2a0a0*/  STL [R1+0xb00], R15 ;  /* 0x000b000f01007387 */ /* 0x000fe80000100800 */
[----:B------:R-:W-:Y:S01]  /*2a0b0*/  STL [R1+0xafc], R22 ;  /* 0x000afc1601007387 */ /* 0x000fe20000100800 */
[----:B------:R-:W-:-:S03]  /*2a0c0*/  IADD3 R2, P5, PT, R2, UR14, RZ ;  /* 0x0000000e02027c10 */ /* 0x000fc6000ffbe0ff */
[----:B------:R-:W-:Y:S01]  /*2a0d0*/  STL [R1+0xaf8], R23 ;  /* 0x000af81701007387 */ /* 0x000fe20000100800 */
[----:B------:R-:W-:-:S03]  /*2a0e0*/  IADD3.X R12, PT, PT, R12, UR8, RZ, P6, !PT ;  /* 0x000000080c0c7c10 */ /* 0x000fc6000b7fe4ff */
        /* <DEDUP_REMOVED lines=10> */
[----:B------:R-:W-:Y:S04]  /*2a190*/  STL [R1+0xad8], R13 ;  /* 0x000ad80d01007387 */ /* 0x000fe80000100800 */
[----:B------:R-:W-:Y:S04]  /*2a1a0*/  STL [R1+0xa98], R16 ;  /* 0x000a981001007387 */ /* 0x000fe80000100800 */
[----:B------:R-:W-:Y:S04]  /*2a1b0*/  STL [R1+0xad0], R17 ;  /* 0x000ad01101007387 */ /* 0x000fe80000100800 */
[----:B------:R-:W-:Y:S04]  /*2a1c0*/  STL [R1+0xaec], R18 ;  /* 0x000aec1201007387 */ /* 0x000fe80000100800 */
[----:B------:R-:W-:Y:S04]  /*2a1d0*/  STL [R1+0xac8], R19 ;  /* 0x000ac81301007387 */ /* 0x000fe80000100800 */
[----:B0-----:R-:W2:Y:S01]  /*2a1e0*/  LDL.LU R4, [R1+0xb10] ;  /* 0x000b100001047983 */ /* 0x001ea20000300800 */
[----:B------:R-:W-:-:S02]  /*2a1f0*/  IADD3.X R29, PT, PT, R29, UR8, RZ, P2, !PT ;  /* 0x000000081d1d7c10 */ /* 0x000fc400097fe4ff */
[----:B------:R-:W-:-:S03]  /*2a200*/  IADD3 R28, P2, PT, R28, UR14, RZ ;  /* 0x0000000e1c1c7c10 */ /* 0x000fc6000ff5e0ff */
[----:B------:R-:W-:Y:S04]  /*2a210*/  STL [R1+0xae8], R29 ;  /* 0x000ae81d01007387 */ /* 0x000fe80000100800 */
[----:B--2---:R0:W-:Y:S04]  /*2a220*/  STL [R1+0xe8c], R4 ;  /* 0x000e8c0401007387 */ /* 0x0041e80000100800 */
[----:B------:R-:W-:Y:S04]  /*2a230*/  STL [R1+0xac0], R28 ;  /* 0x000ac01c01007387 */ /* 0x000fe80000100800 */
[----:B0-----:R-:W2:Y:S01]  /*2a240*/  LDL.LU R4, [R1+0xaf0] ;  /* 0x000af00001047983 */ /* 0x001ea20000300800 */
[----:B------:R-:W-:-:S05]  /*2a250*/  IADD3.X R0, PT, PT, R0, UR8, RZ, P3, !PT ;  /* 0x0000000800007c10 */ /* 0x000fca0009ffe4ff */
[----:B------:R-:W-:Y:S04]  /*2a260*/  STL [R1+0xae4], R0 ;  /* 0x000ae40001007387 */ /* 0x000fe80000100800 */
[----:B--2---:R0:W-:Y:S04]  /*2a270*/  STL [R1+0xe90], R4 ;  /* 0x000e900401007387 */ /* 0x0041e80000100800 */
[----:B0-----:R-:W2:Y:S04]  /*2a280*/  LDL.LU R4, [R1+0xb14] ;  /* 0x000b140001047983 */ /* 0x001ea80000300800 */
[----:B------:R-:W3:Y:S04]  /*2a290*/  LDL.LU R10, [R1+0xadc] ;  /* 0x000adc00010a7983 */ /* 0x000ee80000300800 */
        /* <DEDUP_REMOVED lines=27> */
[----:B--2---:R-:W-:-:S05]  /*2a450*/  IADD3 R4, P3, PT, R4, UR14, RZ ;  /* 0x0000000e04047c10 */ /* 0x004fca000ff7e0ff */
[----:B------:R0:W-:Y:S04]  /*2a460*/  STL [R1+0xb14], R4 ;  /* 0x000b140401007387 */ /* 0x0001e80000100800 */
[----:B0-----:R-:W2:Y:S02]  /*2a470*/  LDL.LU R4, [R1+0xe90] ;  /* 0x000e900001047983 */ /* 0x001ea40000300800 */
[----:B--2---:R-:W-:-:S05]  /*2a480*/  IADD3.X R4, PT, PT, R4, UR8, RZ, P4, !PT ;  /* 0x0000000804047c10 */ /* 0x004fca000a7fe4ff */
[----:B------:R0:W-:Y:S04]  /*2a490*/  STL [R1+0xaf0], R4 ;  /* 0x000af00401007387 */ /* 0x0001e80000100800 */
[----:B0-----:R-:W2:Y:S01]  /*2a4a0*/  LDL.LU R4, [R1+0xe8c] ;  /* 0x000e8c0001047983 */ /* 0x001ea20000300800 */
[----:B---3--:R-:W-:Y:S02]  /*2a4b0*/  IADD3.X R10, PT, PT, R10, UR8, RZ, P5, !PT ;  /* 0x000000080a0a7c10 */ /* 0x008fe4000affe4ff */
[----:B----4-:R-:W-:Y:S02]  /*2a4c0*/  IADD3 R20, P5, PT, R20, UR14, RZ ;  /* 0x0000000e14147c10 */ /* 0x010fe4000ffbe0ff */
[----:B------:R-:W-:Y:S02]  /*2a4d0*/  IADD3.X R24, PT, PT, R24, UR8, RZ, P6, !PT ;  /* 0x0000000818187c10 */ /* 0x000fe4000b7fe4ff */
[----:B------:R-:W-:-:S02]  /*2a4e0*/  IADD3 R25, P6, PT, R25, UR14, RZ ;  /* 0x0000000e19197c10 */ /* 0x000fc4000ffde0ff */
[----:B------:R-:W-:Y:S02]  /*2a4f0*/  IADD3.X R26, PT, PT, R26, UR8, RZ, P0, !PT ;  /* 0x000000081a1a7c10 */ /* 0x000fe400087fe4ff */
[----:B------:R-:W-:Y:S02]  /*2a500*/  IADD3 R27, P0, PT, R27, UR14, RZ ;  /* 0x0000000e1b1b7c10 */ /* 0x000fe4000ff1e0ff */
[----:B------:R-:W-:Y:S02]  /*2a510*/  IADD3.X R8, PT, PT, R8, UR8, RZ, P1, !PT ;  /* 0x0000000808087c10 */ /* 0x000fe40008ffe4ff */
[----:B------:R-:W-:Y:S02]  /*2a520*/  IADD3 R9, P1, PT, R9, UR14, RZ ;  /* 0x0000000e09097c10 */ /* 0x000fe4000ff3e0ff */
        /* <DEDUP_REMOVED lines=15> */
[----:B--2---:R-:W-:-:S05]  /*2a620*/  IADD3 R4, P4, PT, R4, UR14, RZ ;  /* 0x0000000e04047c10 */ /* 0x004fca000ff9e0ff */
        /* <DEDUP_REMOVED lines=28> */
[----:B0-----:R-:W2:Y:S01]  /*2a7f0*/  LDL.LU R4, [R1+0xb48] ;  /* 0x000b480001047983 */ /* 0x001ea20000300800 */
[----:B------:R-:W-:-:S02]  /*2a800*/  IADD3 R29, P3, PT, R29, UR14, RZ ;  /* 0x0000000e1d1d7c10 */ /* 0x000fc4000ff7e0ff */
[----:B------:R-:W-:-:S03]  /*2a810*/  IADD3.X R28, PT, PT, R28, UR8, RZ, P4, !PT ;  /* 0x000000081c1c7c10 */ /* 0x000fc6000a7fe4ff */
[----:B------:R-:W-:Y:S04]  /*2a820*/  STL [R1+0xb6c], R29 ;  /* 0x000b6c1d01007387 */ /* 0x000fe80000100800 */
[----:B--2---:R0:W-:Y:S04]  /*2a830*/  STL [R1+0xe84], R4 ;  /* 0x000e840401007387 */ /* 0x0041e80000100800 */
[----:B------:R-:W-:Y:S04]  /*2a840*/  STL [R1+0xb34], R28 ;  /* 0x000b341c01007387 */ /* 0x000fe80000100800 */
[----:B0-----:R-:W2:Y:S01]  /*2a850*/  LDL.LU R4, [R1+0xb88] ;  /* 0x000b880001047983 */ /* 0x001ea20000300800 */
[----:B------:R-:W-:-:S05]  /*2a860*/  IADD3 R0, P4, PT, R0, UR14, RZ ;  /* 0x0000000e00007c10 */ /* 0x000fca000ff9e0ff */
        /* <DEDUP_REMOVED lines=31> */
[----:B--2---:R-:W-:-:S05]  /*2aa60*/  IADD3.X R4, PT, PT, R4, UR8, RZ, P5, !PT ;  /* 0x0000000804047c10 */ /* 0x004fca000affe4ff */
[----:B------:R0:W-:Y:S04]  /*2aa70*/  STL [R1+0xb38], R4 ;  /* 0x000b380401007387 */ /* 0x0001e80000100800 */
[----:B0-----:R-:W2:Y:S02]  /*2aa80*/  LDL.LU R4, [R1+0xe88] ;  /* 0x000e880001047983 */ /* 0x001ea40000300800 */
[----:B--2---:R-:W-:-:S05]  /*2aa90*/  IADD3 R4, P5, PT, R4, UR14, RZ ;  /* 0x0000000e04047c10 */ /* 0x004fca000ffbe0ff */
[----:B------:R0:W-:Y:S04]  /*2aaa0*/  STL [R1+0xb88], R4 ;  /* 0x000b880401007387 */ /* 0x0001e80000100800 */
[----:B0-----:R-:W2:Y:S01]  /*2aab0*/  LDL.LU R4, [R1+0xe84] ;  /* 0x000e840001047983 */ /* 0x001ea20000300800 */
[----:B----4-:R-:W-:Y:S02]  /*2aac0*/  IADD3.X R20, PT, PT, R20, UR8, RZ, P0, !PT ;  /* 0x0000000814147c10 */ /* 0x010fe400087fe4ff */
[----:B---3--:R-:W-:Y:S02]  /*2aad0*/  IADD3 R24, P0, PT, R24, UR14, RZ ;  /* 0x0000000e18187c10 */ /* 0x008fe4000ff1e0ff */
        /* <DEDUP_REMOVED lines=20> */
[----:B--2---:R-:W-:Y:S02]  /*2ac20*/  IADD3.X R4, PT, PT, R4, UR8, RZ, P6, !PT ;  /* 0x0000000804047c10 */ /* 0x004fe4000b7fe4ff */
[----:B------:R-:W-:-:S03]  /*2ac30*/  IADD3 R10, P6, PT, R10, UR14, RZ ;  /* 0x0000000e0a0a7c10 */ /* 0x000fc6000ffde0ff */
        /* <DEDUP_REMOVED lines=1739> */
[----:B------:R-:W-:Y:S02]  /*318f0*/  IADD3.X R22, PT, PT, R22, UR7, RZ, P2, !PT ;  /* 0x0000000716167c10 */ /* 0x000fe400097fe4ff */
[----:B------:R-:W-:Y:S02]  /*31900*/  IADD3 R23, P1, PT, R23, UR14, RZ ;  /* 0x0000000e17177c10 */ /* 0x000fe4000ff3e0ff */
[----:B------:R-:W-:Y:S02]  /*31910*/  IADD3.X R6, PT, PT, R6, UR7, RZ, P3, !PT ;  /* 0x0000000706067c10 */ /* 0x000fe40009ffe4ff */
[----:B------:R-:W-:Y:S02]  /*31920*/  IADD3.X R7, PT, PT, R7, UR7, RZ, P4, !PT ;  /* 0x0000000707077c10 */ /* 0x000fe4000a7fe4ff */
[----:B------:R-:W-:-:S02]  /*31930*/  IADD3.X R17, PT, PT, R17, UR7, RZ, P6, !PT ;  /* 0x0000000711117c10 */ /* 0x000fc4000b7fe4ff */
[----:B------:R-:W-:Y:S02]  /*31940*/  IADD3.X R19, PT, PT, R19, UR8, RZ, P1, !PT ;  /* 0x0000000813137c10 */ /* 0x000fe40008ffe4ff */
[----:B------:R-:W-:Y:S01]  /*31950*/  IADD3.X R18, PT, PT, R18, UR7, RZ, P0, !PT ;  /* 0x0000000712127c10 */ /* 0x000fe200087fe4ff */
[----:B------:R-:W-:-:S04]  /*31960*/  UIADD3 UR4, UPT, UPT, UR4, 0x1, URZ ;  /* 0x0000000104047890 */ /* 0x000fc8000fffe0ff */
[----:B------:R-:W-:Y:S01]  /*31970*/  UISETP.NE.U32.AND UP0, UPT, UR4, UR6, UPT ;  /* 0x000000060400728c */ /* 0x000fe2000bf05070 */
[----:B--2---:R-:W-:Y:S02]  /*31980*/  IADD3.X R20, PT, PT, R20, UR7, RZ, P5, !PT ;  /* 0x0000000714147c10 */ /* 0x004fe4000affe4ff */
[----:B------:R-:W-:-:S03]  /*31990*/  IADD3 R10, P5, PT, R10, UR11, RZ ;  /* 0x0000000b0a0a7c10 */ /* 0x000fc6000ffbe0ff */
[----:B------:R0:W-:Y:S04]  /*319a0*/  STL [R1+0x314], R20 ;  /* 0x0003141401007387 */ /* 0x0001e80000100800 */
[----:B0-----:R0:W5:Y:S04]  /*319b0*/  LDL.LU R20, [R1+0xdf0] ;  /* 0x000df00001147983 */ /* 0x0011680000300800 */
[----:B------:R1:W-:Y:S04]  /*319c0*/  STL [R1+0x2e0], R10 ;  /* 0x0002e00a01007387 */ /* 0x0003e80000100800 */
[----:B-1----:R0:W5:Y:S04]  /*319d0*/  LDL.LU R10, [R1+0xdec] ;  /* 0x000dec00010a7983 */ /* 0x0021680000300800 */
        /* <DEDUP_REMOVED lines=10> */
[----:B------:R1:W-:Y:S01]  /*31a80*/  STL [R1+0x2c8], R14 ;  /* 0x0002c80e01007387 */ /* 0x0003e20000100800 */
[----:B------:R-:W-:-:S03]  /*31a90*/  IADD3.X R24, PT, PT, R24, UR7, RZ, P5, !PT ;  /* 0x0000000718187c10 */ /* 0x000fc6000affe4ff */
[----:B-1----:R0:W5:Y:S04]  /*31aa0*/  LDL.LU R14, [R1+0xdd4] ;  /* 0x000dd400010e7983 */ /* 0x0021680000300800 */
[----:B------:R1:W-:Y:S01]  /*31ab0*/  STL [R1+0x2f4], R12 ;  /* 0x0002f40c01007387 */ /* 0x0003e20000100800 */
[----:B------:R-:W-:-:S03]  /*31ac0*/  IADD3 R25, P5, PT, R25, UR11, RZ ;  /* 0x0000000b19197c10 */ /* 0x000fc6000ffbe0ff */
        /* <DEDUP_REMOVED lines=10> */
[----:B------:R1:W-:Y:S04]  /*31b70*/  STL [R1+0x2b0], R0 ;  /* 0x0002b00001007387 */ /* 0x0003e80000100800 */
[----:B-1----:R0:W5:Y:S04]  /*31b80*/  LDL.LU R0, [R1+0xdbc] ;  /* 0x000dbc0001007983 */ /* 0x0021680000300800 */
[----:B------:R0:W-:Y:S04]  /*31b90*/  STL [R1+0x2dc], R24 ;  /* 0x0002dc1801007387 */ /* 0x0001e80000100800 */
        /* <DEDUP_REMOVED lines=13> */
[----:B------:R0:W-:Y:S01]  /*31c70*/  STL [R1+0x294], R18 ;  /* 0x0002941201007387 */ /* 0x0001e20000100800 */
[----:B------:R-:W-:Y:S05]  /*31c80*/  BRA.U UP0, `(.L_x_2) ;  /* 0xfffffe1500a07547 */ /* 0x000fea000b83ffff */
[----:B-----5:R1:W-:Y:S04]  /*31c90*/  STL [R1+0xdc4], R16 ;  /* 0x000dc41001007387 */ /* 0x0203e80000100800 */
[----:B------:R2:W-:Y:S01]  /*31ca0*/  STL [R1+0xdc0], R0 ;  /* 0x000dc00001007387 */ /* 0x0005e20000100800 */
[----:B-1----:R-:W-:-:S03]  /*31cb0*/  IMAD.MOV.U32 R16, RZ, RZ, R4 ;  /* 0x000000ffff107224 */ /* 0x002fc600078e0004 */
[----:B--2---:R-:W2:Y:S04]  /*31cc0*/  LDL.LU R0, [R1+0x23c] ;  /* 0x00023c0001007983 */ /* 0x004ea80000300800 */
[----:B------:R1:W-:Y:S04]  /*31cd0*/  STL [R1+0xdbc], R28 ;  /* 0x000dbc1c01007387 */ /* 0x0003e80000100800 */
[----:B-1----:R-:W3:Y:S04]  /*31ce0*/  LDL.LU R28, [R1+0x1e8] ;  /* 0x0001e800011c7983 */ /* 0x002ee80000300800 */
        /* <DEDUP_REMOVED lines=11> */
[----:B------:R-:W4:Y:S01]  /*31da0*/  LDL.LU R23, [R1+0x1c4] ;  /* 0x0001c40001177983 */ /* 0x000f220000300800 */
[----:B------:R-:W-:-:S03]  /*31db0*/  F2FP.F16.F32.PACK_AB R3, R16, R3 ;  /* 0x000000031003723e */ /* 0x000fc600000000ff */
[----:B------:R-:W4:Y:S04]  /*31dc0*/  LDL.LU R13, [R1+0x1d4] ;  /* 0x0001d400010d7983 */ /* 0x000f280000300800 */
[----:B------:R-:W4:Y:S04]  /*31dd0*/  LDL.LU R17, [R1+0x1f4] ;  /* 0x0001f40001117983 */ /* 0x000f280000300800 */
[----:B------:R-:W4:Y:S04]  /*31de0*/  LDL.LU R18, [R1+0x204] ;  /* 0x0002040001127983 */ /* 0x000f280000300800 */
[----:B------:R-:W4:Y:S04]  /*31df0*/  LDL.LU R19, [R1+0x214] ;  /* 0x0002140001137983 */ /* 0x000f280000300800 */
[----:B------:R-:W4:Y:S01]  /*31e00*/  LDL.LU R16, [R1+0xdc4] ;  /* 0x000dc40001107983 */ /* 0x000f220000300800 */
[----:B--2---:R-:W-:-:S03]  /*31e10*/  F2FP.F16.F32.PACK_AB R2, R0, R2 ;  /* 0x000000020002723e */ /* 0x004fc600000000ff */
[----:B------:R-:W2:Y:S01]  /*31e20*/  LDL.LU R0, [R1+0xdc0] ;  /* 0x000dc00001007983 */ /* 0x000ea20000300800 */
[----:B---3--:R-:W-:-:S03]  /*31e30*/  F2FP.F16.F32.PACK_AB R5, R28, R5 ;  /* 0x000000051c05723e */ /* 0x008fc600000000ff */
[----:B------:R-:W2:Y:S01]  /*31e40*/  LDL.LU R28, [R1+0xdbc] ;  /* 0x000dbc00011c7983 */ /* 0x000ea20000300800 */
[----:B------:R-:W-:Y:S02]  /*31e50*/  F2FP.F16.F32.PACK_AB R14, R14, R12 ;  /* 0x0000000c0e0e723e */ /* 0x000fe400000000ff */
[----:B------:R-:W-:Y:S02]  /*31e60*/  F2FP.F16.F32.PACK_AB R15, R20, R15 ;  /* 0x0000000f140f723e */ /* 0x000fe400000000ff */
[----:B----4-:R-:W-:Y:S02]  /*31e70*/  F2FP.F16.F32.PACK_AB R4, R24, R4 ;  /* 0x000000041804723e */ /* 0x010fe400000000ff */
[----:B------:R-:W-:Y:S02]  /*31e80*/  F2FP.F16.F32.PACK_AB R7, R25, R7 ;  /* 0x000000071907723e */ /* 0x000fe400000000ff */
[----:B------:R-:W-:Y:S02]  /*31e90*/  F2FP.F16.F32.PACK_AB R6, R26, R6 ;  /* 0x000000061a06723e */ /* 0x000fe400000000ff */
[----:B------:R-:W-:-:S02]  /*31ea0*/  F2FP.F16.F32.PACK_AB R9, R27, R9 ;  /* 0x000000091b09723e */ /* 0x000fc400000000ff */
[----:B------:R-:W-:Y:S02]  /*31eb0*/  F2FP.F16.F32.PACK_AB R8, R8, R11 ;  /* 0x0000000b0808723e */ /* 0x000fe400000000ff */
[----:B------:R-:W-:Y:S02]  /*31ec0*/  F2FP.F16.F32.PACK_AB R11, R10, R21 ;  /* 0x000000150a0b723e */ /* 0x000fe400000000ff */
[----:B------:R-:W-:Y:S02]  /*31ed0*/  F2FP.F16.F32.PACK_AB R10, R22, R23 ;  /* 0x00000017160a723e */ /* 0x000fe400000000ff */
[----:B------:R-:W-:Y:S02]  /*31ee0*/  F2FP.F16.F32.PACK_AB R13, R13, R17 ;  /* 0x000000110d0d723e */ /* 0x000fe400000000ff */
[----:B------:R-:W-:Y:S02]  /*31ef0*/  F2FP.F16.F32.PACK_AB R12, R18, R19 ;  /* 0x00000013120c723e */ /* 0x000fe400000000ff */
[----:B------:R-:W-:-:S02]  /*31f00*/  F2FP.F16.F32.PACK_AB R17, R16, R29 ;  /* 0x0000001d1011723e */ /* 0x000fc400000000ff */
[----:B--2---:R-:W-:-:S07]  /*31f10*/  F2FP.F16.F32.PACK_AB R16, R28, R0 ;  /* 0x000000001c10723e */ /* 0x004fce00000000ff */
.L_x_1:
[----:B------:R-:W2:Y:S01]  /*31f20*/  LDL.LU R23, [R1+0xdb8] ;  /* 0x000db80001177983 */ /* 0x000ea20000300800 */
[----:B------:R-:W1:Y:S03]  /*31f30*/  LDCU UR4, c[0x0][0x3b4] ;  /* 0x00007680ff0477ac */ /* 0x000e660008000800 */
[----:B------:R-:W3:Y:S01]  /*31f40*/  LDL.LU R24, [R1+0xdb4] ;  /* 0x000db40001187983 */ /* 0x000ee20000300800 */
[----:B------:R-:W3:Y:S03]  /*31f50*/  LDCU.128 UR8, c[0x0][0x390] ;  /* 0x00007200ff0877ac */ /* 0x000ee60008000c00 */
[----:B------:R-:W4:Y:S01]  /*31f60*/  LDL.LU R25, [R1+0x274] ;  /* 0x0002740001197983 */ /* 0x000f220000300800 */
[----:B0-----:R-:W0:Y:S02]  /*31f70*/  S2R R0, SR_TID.X ;  /* 0x0000000000007919 */ /* 0x001e240000002100 */
[C---:B0-----:R-:W-:Y:S01]  /*31f80*/  IMAD.SHL.U32 R18, R0.reuse, 0x4, RZ ;  /* 0x0000000400127824 */ /* 0x041fe200078e00ff */
[----:B------:R-:W-:Y:S01]  /*31f90*/  SHF.R.S32.HI R20, RZ, 0x4, R0 ;  /* 0x00000004ff147819 */ /* 0x000fe20000011400 */
[C---:B------:R-:W-:Y:S01]  /*31fa0*/  IMAD.SHL.U32 R21, R0.reuse, 0x200, RZ ;  /* 0x0000020000157824 */ /* 0x040fe200078e00ff */
[C---:B------:R-:W-:Y:S01]  /*31fb0*/  LOP3.LUT R19, R0.reuse, 0x60, RZ, 0xc0, !PT ;  /* 0x0000006000137812 */ /* 0x040fe200078ec0ff */
[----:B------:R-:W-:Y:S01]  /*31fc0*/  IMAD.SHL.U32 R22, R0, 0x10, RZ ;  /* 0x0000001000167824 */ /* 0x000fe200078e00ff */
[----:B------:R-:W-:-:S02]  /*31fd0*/  LOP3.LUT R18, R18, 0x38, RZ, 0xc0, !PT ;  /* 0x0000003812127812 */ /* 0x000fc400078ec0ff */
[----:B------:R-:W-:Y:S02]  /*31fe0*/  SGXT R20, R20, 0x1 ;  /* 0x000000011414781a */ /* 0x000fe40000000200 */
[----:B------:R-:W-:Y:S01]  /*31ff0*/  LOP3.LUT R21, R21, 0x1800, RZ, 0xc0, !PT ;  /* 0x0000180015157812 */ /* 0x000fe200078ec0ff */
[----:B------:R-:W-:Y:S01]  /*32000*/  IMAD R18, R19, 0x10, R18 ;  /* 0x0000001013127824 */ /* 0x000fe200078e0212 */
[----:B------:R-:W-:Y:S01]  /*32010*/  LOP3.LUT R20, R20, 0x840, RZ, 0xc0, !PT ;  /* 0x0000084014147812 */ /* 0x000fe200078ec0ff */
[----:B------:R-:W-:Y:S01]  /*32020*/  IMAD.SHL.U32 R19, R0, 0x40, RZ ;  /* 0x0000004000137824 */ /* 0x000fe200078e00ff */
[----:B------:R-:W-:-:S04]  /*32030*/  LOP3.LUT R22, R21, 0x70, R22, 0xf8, !PT ;  /* 0x0000007015167812 */ /* 0x000fc800078ef816 */
[----:B------:R-:W-:-:S05]  /*32040*/  LOP3.LUT R19, R20, 0x40, R19, 0x78, !PT ;  /* 0x0000004014137812 */ /* 0x000fca00078e7813 */
[----:B------:R-:W-:Y:S01]  /*32050*/  IMAD.IADD R21, R18, 0x1, R19 ;  /* 0x0000000112157824 */ /* 0x000fe200078e0213 */
[----:B------:R-:W-:Y:S06]  /*32060*/  BAR.SYNC.DEFER_BLOCKING 0x0 ;  /* 0x0000000000007b1d */ /* 0x000fec0000010000 */
[----:B------:R-:W-:Y:S04]  /*32070*/  STS.64 [R21+UR5], R16 ;  /* 0x0000001015007988 */ /* 0x000fe80008000a05 */
[----:B------:R-:W-:Y:S04]  /*32080*/  STS.64 [R21+UR5+0x100], R12 ;  /* 0x0001000c15007988 */ /* 0x000fe80008000a05 */
[----:B------:R-:W-:Y:S04]  /*32090*/  STS.64 [R21+UR5+0x80], R14 ;  /* 0x0000800e15007988 */ /* 0x000fe80008000a05 */
[----:B------:R-:W-:Y:S01]  /*320a0*/  STS.64 [R21+UR5+0x180], R10 ;  /* 0x0001800a15007988 */ /* 0x000fe20008000a05 */
[----:B------:R-:W-:-:S04]  /*320b0*/  SHF.R.U32.HI R20, RZ, 0x5, R0 ;  /* 0x00000005ff147819 */ /* 0x000fc80000011600 */
[----:B------:R-:W-:Y:S02]  /*320c0*/  SGXT.U32 R20, R20, 0x2 ;  /* 0x000000021414781a */ /* 0x000fe40000000000 */
[----:B--2---:R-:W-:-:S04]  /*320d0*/  LOP3.LUT R23, R23, 0x180, RZ, 0xc0, !PT ;  /* 0x0000018017177812 */ /* 0x004fc800078ec0ff */
[----:B------:R-:W-:-:S04]  /*320e0*/  LOP3.LUT R23, R23, 0x48, R0, 0xf8, !PT ;  /* 0x0000004817177812 */ /* 0x000fc800078ef800 */
[----:B------:R-:W-:Y:S02]  /*320f0*/  LOP3.LUT R18, R22, R23, RZ, 0x3c, !PT ;  /* 0x0000001716127212 */ /* 0x000fe400078e3cff */
[----:B------:R-:W-:-:S05]  /*32100*/  LOP3.LUT R22, R21, 0x8, RZ, 0x3c, !PT ;  /* 0x0000000815167812 */ /* 0x000fca00078e3cff */
[----:B------:R-:W-:Y:S04]  /*32110*/  STS.64 [R22+UR5+0x1000], R8 ;  /* 0x0010000816007988 */ /* 0x000fe80008000a05 */
[----:B------:R-:W-:Y:S04]  /*32120*/  STS.64 [R22+UR5+0x1100], R6 ;  /* 0x0011000616007988 */ /* 0x000fe80008000a05 */
[----:B------:R4:W-:Y:S04]  /*32130*/  STS.64 [R22+UR5+0x1080], R4 ;  /* 0x0010800416007988 */ /* 0x0009e80008000a05 */
[----:B------:R0:W-:Y:S01]  /*32140*/  STS.64 [R22+UR5+0x1180], R2 ;  /* 0x0011800216007988 */ /* 0x0001e20008000a05 */
[----:B------:R-:W-:Y:S01]  /*32150*/  BAR.SYNC.DEFER_BLOCKING 0x0 ;  /* 0x0000000000007b1d */ /* 0x000fe20000010000 */
[C---:B---3--:R-:W-:Y:S01]  /*32160*/  ISETP.GE.AND P0, PT, R24.reuse, UR10, PT ;  /* 0x0000000a18007c0c */ /* 0x048fe2000bf06270 */
[----:B-1----:R-:W-:Y:S01]  /*32170*/  IMAD R19, R24, UR4, RZ ;  /* 0x0000000418137c24 */ /* 0x002fe2000f8e02ff */
[----:B------:R-:W-:-:S02]  /*32180*/  LOP3.LUT R24, R18, 0x8, RZ, 0x3c, !PT ;  /* 0x0000000812187812 */ /* 0x000fc400078e3cff */
[C-C-:B----4-:R-:W-:Y:S01]  /*32190*/  LOP3.LUT R5, R25.reuse, 0x78, R20.reuse, 0xfe, !PT ;  /* 0x0000007819057812 */ /* 0x150fe200078efe14 */
[----:B------:R-:W1:Y:S01]  /*321a0*/  LDCU UR4, c[0x0][0x3b8] ;  /* 0x00007700ff0477ac */ /* 0x000e620008000800 */
[----:B------:R-:W2:Y:S04]  /*321b0*/  LDS.64 R12, [R18+UR5] ;  /* 0x00000005120c7984 */ /* 0x000ea80008000a00 */
[----:B------:R-:W3:Y:S01]  /*321c0*/  LDS.64 R14, [R24+UR5] ;  /* 0x00000005180e7984 */ /* 0x000ee20008000a00 */
[C-C-:B0-----:R-:W-:Y:S02]  /*321d0*/  LOP3.LUT R3, R25.reuse, 0x7c, R20.reuse, 0xfe, !PT ;  /* 0x0000007c19037812 */ /* 0x141fe400078efe14 */
[----:B------:R-:W-:Y:S01]  /*321e0*/  LOP3.LUT R4, R25, 0x74, R20, 0xfe, !PT ;  /* 0x0000007419047812 */ /* 0x000fe200078efe14 */
[----:B------:R-:W-:Y:S04]  /*321f0*/  LDS.64 R10, [R24+UR5+0x200] ;  /* 0x00020005180a7984 */ /* 0x000fe80008000a00 */
[----:B------:R0:W-:Y:S04]  /*32200*/  STL [R1+0x58], R3 ;  /* 0x0000580301007387 */ /* 0x0001e80000100800 */
[----:B------:R4:W-:Y:S01]  /*32210*/  STL [R1+0x54], R5 ;  /* 0x0000540501007387 */ /* 0x0009e20000100800 */
[----:B------:R-:W-:-:S03]  /*32220*/  LEA R0, P1, R19, UR8, 0x1 ;  /* 0x0000000813007c11 */ /* 0x000fc6000f8208ff */
[----:B------:R-:W-:Y:S01]  /*32230*/  LDS.64 R6, [R18+UR5+0x400] ;  /* 0x0004000512067984 */ /* 0x000fe20008000a00 */
[----:B0-----:R-:W-:-:S03]  /*32240*/  LOP3.LUT R3, R25, 0x70, R20, 0xfe, !PT ;  /* 0x0000007019037812 */ /* 0x001fc600078efe14 */
[----:B------:R0:W-:Y:S01]  /*32250*/  STL [R1+0x50], R4 ;  /* 0x0000500401007387 */ /* 0x0001e20000100800 */
[----:B----4-:R-:W-:-:S03]  /*32260*/  LOP3.LUT R5, R25, 0x6c, R20, 0xfe, !PT ;  /* 0x0000006c19057812 */ /* 0x010fc600078efe14 */
[----:B------:R4:W-:Y:S01]  /*32270*/  STL [R1+0x4c], R3 ;  /* 0x00004c0301007387 */ /* 0x0009e20000100800 */
[C-C-:B------:R-:W-:Y:S02]  /*32280*/  LOP3.LUT R29, R25.reuse, 0x20, R20.reuse, 0xfe, !PT ;  /* 0x00000020191d7812 */ /* 0x140fe400078efe14 */
[C-C-:B------:R-:W-:Y:S01]  /*32290*/  LOP3.LUT R28, R25.reuse, 0x1c, R20.reuse, 0xfe, !PT ;  /* 0x0000001c191c7812 */ /* 0x140fe200078efe14 */
[----:B------:R-:W-:Y:S01]  /*322a0*/  LDS.64 R8, [R24+UR5+0x400] ;  /* 0x0004000518087984 */ /* 0x000fe20008000a00 */
[C-C-:B0-----:R-:W-:Y:S02]  /*322b0*/  LOP3.LUT R4, R25.reuse, 0x68, R20.reuse, 0xfe, !PT ;  /* 0x0000006819047812 */ /* 0x141fe400078efe14 */
[C-C-:B----4-:R-:W-:Y:S01]  /*322c0*/  LOP3.LUT R3, R25.reuse, 0x64, R20.reuse, 0xfe, !PT ;  /* 0x0000006419037812 */ /* 0x150fe200078efe14 */
[----:B------:R0:W-:Y:S04]  /*322d0*/  STL [R1+0x48], R5 ;  /* 0x0000480501007387 */ /* 0x0001e80000100800 */
[----:B------:R4:W-:Y:S04]  /*322e0*/  STL [R1+0x44], R4 ;  /* 0x0000440401007387 */ /* 0x0009e80000100800 */
[----:B------:R5:W-:Y:S01]  /*322f0*/  STL [R1+0x40], R3 ;  /* 0x0000400301007387 */ /* 0x000be20000100800 */
[----:B0-----:R-:W-:-:S03]  /*32300*/  LOP3.LUT R5, R25, 0x60, R20, 0xfe, !PT ;  /* 0x0000006019057812 */ /* 0x001fc600078efe14 */
[----:B--2---:R-:W-:Y:S01]  /*32310*/  STL [R1+0xdbc], R13 ;  /* 0x000dbc0d01007387 */ /* 0x004fe20000100800 */
[C-C-:B----4-:R-:W-:Y:S02]  /*32320*/  LOP3.LUT R4, R25.reuse, 0x58, R20.reuse, 0xfe, !PT ;  /* 0x0000005819047812 */ /* 0x150fe400078efe14 */
[C-C-:B-----5:R-:W-:Y:S01]  /*32330*/  LOP3.LUT R3, R25.reuse, 0x5c, R20.reuse, 0xfe, !PT ;  /* 0x0000005c19037812 */ /* 0x160fe200078efe14 */
[----:B------:R0:W-:Y:S04]  /*32340*/  STL [R1+0x3c], R5 ;  /* 0x00003c0501007387 */ /* 0x0001e80000100800 */
[----:B------:R2:W-:Y:S04]  /*32350*/  STL [R1+0x38], R3 ;  /* 0x0000380301007387 */ /* 0x0005e80000100800 */
[----:B------:R4:W-:Y:S01]  /*32360*/  STL [R1+0x34], R4 ;  /* 0x0000340401007387 */ /* 0x0009e20000100800 */
[----:B0-----:R-:W-:-:S02]  /*32370*/  LOP3.LUT R5, R25, 0x50, R20, 0xfe, !PT ;  /* 0x0000005019057812 */ /* 0x001fc400078efe14 */
[C-C-:B--2---:R-:W-:Y:S02]  /*32380*/  LOP3.LUT R3, R25.reuse, 0x54, R20.reuse, 0xfe, !PT ;  /* 0x0000005419037812 */ /* 0x144fe400078efe14 */
[----:B----4-:R-:W-:-:S03]  /*32390*/  LOP3.LUT R4, R25, 0x4c, R20, 0xfe, !PT ;  /* 0x0000004c19047812 */ /* 0x010fc600078efe14 */
[----:B------:R0:W-:Y:S01]  /*323a0*/  STL [R1+0x30], R3 ;  /* 0x0000300301007387 */ /* 0x0001e20000100800 */
[----:B------:R-:W-:-:S03]  /*323b0*/  LOP3.LUT R13, R25, 0x44, R20, 0xfe, !PT ;  /* 0x00000044190d7812 */ /* 0x000fc600078efe14 */
[----:B------:R-:W-:Y:S01]  /*323c0*/  STL [R1+0x2c], R5 ;  /* 0x00002c0501007387 */ /* 0x000fe20000100800 */
[----:B0-----:R-:W-:-:S03]  /*323d0*/  LOP3.LUT R3, R25, 0x48, R20, 0xfe, !PT ;  /* 0x0000004819037812 */ /* 0x001fc600078efe14 */
[----:B------:R-:W-:Y:S04]  /*323e0*/  STL [R1+0x28], R4 ;  /* 0x0000280401007387 */ /* 0x000fe80000100800 */
[----:B---3--:R0:W-:Y:S04]  /*323f0*/  STL [R1+0xdc0], R15 ;  /* 0x000dc00f01007387 */ /* 0x0081e80000100800 */
[----:B------:R2:W-:Y:S01]  /*32400*/  STL [R1+0x24], R3 ;  /* 0x0000240301007387 */ /* 0x0005e20000100800 */
[----:B0-----:R-:W-:-:S03]  /*32410*/  LOP3.LUT R15, R25, 0x3c, R20, 0xfe, !PT ;  /* 0x0000003c190f7812 */ /* 0x001fc600078efe14 */
[----:B------:R0:W-:Y:S01]  /*32420*/  STL [R1+0xdc4], R13 ;  /* 0x000dc40d01007387 */ /* 0x0001e20000100800 */
[----:B--2---:R-:W-:-:S03]  /*32430*/  LOP3.LUT R3, R25, 0x40, R20, 0xfe, !PT ;  /* 0x0000004019037812 */ /* 0x004fc600078efe14 */
[----:B------:R2:W-:Y:S04]  /*32440*/  STL [R1+0xdc8], R15 ;  /* 0x000dc80f01007387 */ /* 0x0005e80000100800 */
[----:B------:R3:W-:Y:S01]  /*32450*/  STL [R1+0x1c], R3 ;  /* 0x00001c0301007387 */ /* 0x0007e20000100800 */
[C-C-:B0-----:R-:W-:Y:S02]  /*32460*/  LOP3.LUT R13, R25.reuse, 0x34, R20.reuse, 0xfe, !PT ;  /* 0x00000034190d7812 */ /* 0x141fe400078efe14 */
[C-C-:B------:R-:W-:Y:S02]  /*32470*/  LOP3.LUT R4, R25.reuse, 0x2c, R20.reuse, 0xfe, !PT ;  /* 0x0000002c19047812 */ /* 0x140fe400078efe14 */
[C-C-:B--2---:R-:W-:Y:S02]  /*32480*/  LOP3.LUT R15, R25.reuse, 0x30, R20.reuse, 0xfe, !PT ;  /* 0x00000030190f7812 */ /* 0x144fe400078efe14 */
[----:B---3--:R-:W-:Y:S01]  /*32490*/  LOP3.LUT R3, R25, 0x38, R20, 0xfe, !PT ;  /* 0x0000003819037812 */ /* 0x008fe200078efe14 */
[----:B------:R-:W-:Y:S04]  /*324a0*/  STL [R1+0xdcc], R13 ;  /* 0x000dcc0d01007387 */ /* 0x000fe80000100800 */
[----:B------:R0:W-:Y:S01]  /*324b0*/  STL [R1+0x14], R3 ;  /* 0x0000140301007387 */ /* 0x0001e20000100800 */
[----:B------:R-:W-:-:S03]  /*324c0*/  LEA.HI.X.SX32 R2, R19, UR9, 0x1, P1 ;  /* 0x0000000913027c11 */ /* 0x000fc600088f0eff */
[----:B------:R2:W-:Y:S01]  /*324d0*/  STL [R1+0xdd0], R15 ;  /* 0x000dd00f01007387 */ /* 0x0005e20000100800 */
[----:B------:R-:W-:-:S03]  /*324e0*/  LOP3.LUT R19, R25, 0x4, R20, 0xfe, !PT ;  /* 0x0000000419137812 */ /* 0x000fc600078efe14 */
[----:B------:R-:W-:Y:S01]  /*324f0*/  STL [R1+0x8], R4 ;  /* 0x0000080401007387 */ /* 0x000fe20000100800 */
[----:B0-----:R-:W-:-:S03]  /*32500*/  LOP3.LUT R3, R25, R20, RZ, 0xfc, !PT ;  /* 0x0000001419037212 */ /* 0x001fc600078efcff */
[----:B------:R-:W0:Y:S01]  /*32510*/  LDS.64 R4, [R18+UR5+0x200] ;  /* 0x0002000512047984 */ /* 0x000e220008000a00 */
[C---:B------:R-:W-:Y:S01]  /*32520*/  ISETP.LT.AND P1, PT, R3.reuse, UR11, !P0 ;  /* 0x0000000b03007c0c */ /* 0x040fe2000c721270 */
[----:B-1----:R-:W-:Y:S01]  /*32530*/  IMAD R3, R3, UR4, RZ ;  /* 0x0000000403037c24 */ /* 0x002fe2000f8e02ff */
[C---:B------:R-:W-:Y:S01]  /*32540*/  ISETP.LT.AND P5, PT, R19.reuse, UR11, !P0 ;  /* 0x0000000b13007c0c */ /* 0x040fe2000c7a1270 */
[----:B------:R-:W-:-:S03]  /*32550*/  IMAD R19, R19, UR4, RZ ;  /* 0x0000000413137c24 */ /* 0x000fc6000f8e02ff */
[----:B------:R-:W-:-:S04]  /*32560*/  LEA R16, P2, R3, R0, 0x1 ;  /* 0x0000000003107211 */ /* 0x000fc800078408ff */
[----:B------:R-:W-:Y:S02]  /*32570*/  LEA.HI.X.SX32 R17, R3, R2, 0x1, P2 ;  /* 0x0000000203117211 */ /* 0x000fe400010f0eff */
[----:B------:R-:W-:Y:S02]  /*32580*/  LEA R22, P2, R19, R0, 0x1 ;  /* 0x0000000013167211 */ /* 0x000fe400078408ff */
[--C-:B------:R-:W-:Y:S01]  /*32590*/  LOP3.LUT R13, R25, 0x28, R20.reuse, 0xfe, !PT ;  /* 0x00000028190d7812 */ /* 0x100fe200078efe14 */
[----:B------:R-:W-:Y:S01]  /*325a0*/  @P1 STG.E.U16 desc[UR12][R16.64], R12 ;  /* 0x0000000c10001986 */ /* 0x000fe2000c10150c */
[----:B------:R-:W-:Y:S02]  /*325b0*/  LEA.HI.X.SX32 R23, R19, R2, 0x1, P2 ;  /* 0x0000000213177211 */ /* 0x000fe400010f0eff */
[C-C-:B--2---:R-:W-:Y:S01]  /*325c0*/  LOP3.LUT R15, R25.reuse, 0x24, R20.reuse, 0xfe, !PT ;  /* 0x00000024190f7812 */ /* 0x144fe200078efe14 */
[----:B------:R-:W1:Y:S01]  /*325d0*/  LDS.64 R18, [R18+UR5+0x600] ;  /* 0x0006000512127984 */ /* 0x000e620008000a00 */
[----:B------:R-:W-:-:S02]  /*325e0*/  LOP3.LUT R27, R25, 0x18, R20, 0xfe, !PT ;  /* 0x00000018191b7812 */ /* 0x000fc400078efe14 */
[C-C-:B------:R-:W-:Y:S01]  /*325f0*/  LOP3.LUT R26, R25.reuse, 0x14, R20.reuse, 0xfe, !PT ;  /* 0x00000014191a7812 */ /* 0x140fe200078efe14 */
[----:B------:R2:W3:Y:S01]  /*32600*/  LDS.64 R16, [R24+UR5+0x600] ;  /* 0x0006000518107984 */ /* 0x0004e20008000a00 */
[C-C-:B------:R-:W-:Y:S02]  /*32610*/  LOP3.LUT R3, R25.reuse, 0x10, R20.reuse, 0xfe, !PT ;  /* 0x0000001019037812 */ /* 0x140fe400078efe14 */
[C-C-:B------:R-:W-:Y:S02]  /*32620*/  LOP3.LUT R21, R25.reuse, 0xc, R20.reuse, 0xfe, !PT ;  /* 0x0000000c19157812 */ /* 0x140fe400078efe14 */
[----:B------:R-:W-:-:S04]  /*32630*/  LOP3.LUT R20, R25, 0x8, R20, 0xfe, !PT ;  /* 0x0000000819147812 */ /* 0x000fc800078efe14 */
[C---:B------:R-:W-:Y:S01]  /*32640*/  ISETP.LT.AND P3, PT, R20.reuse, UR11, !P0 ;  /* 0x0000000b14007c0c */ /* 0x040fe2000c761270 */
[----:B------:R-:W-:Y:S01]  /*32650*/  IMAD R20, R20, UR4, RZ ;  /* 0x0000000414147c24 */ /* 0x000fe2000f8e02ff */
[C---:B------:R-:W-:Y:S01]  /*32660*/  ISETP.LT.AND P4, PT, R21.reuse, UR11, !P0 ;  /* 0x0000000b15007c0c */ /* 0x040fe2000c781270 */
[----:B------:R-:W-:Y:S01]  /*32670*/  IMAD R21, R21, UR4, RZ ;  /* 0x0000000415157c24 */ /* 0x000fe2000f8e02ff */
[C---:B------:R-:W-:Y:S01]  /*32680*/  ISETP.LT.AND P2, PT, R3.reuse, UR11, !P0 ;  /* 0x0000000b03007c0c */ /* 0x040fe2000c741270 */
[----:B------:R-:W-:Y:S01]  /*32690*/  IMAD R3, R3, UR4, RZ ;  /* 0x0000000403037c24 */ /* 0x000fe2000f8e02ff */
[C---:B--2---:R-:W-:Y:S01]  /*326a0*/  LEA R24, P1, R20.reuse, R0, 0x1 ;  /* 0x0000000014187211 */ /* 0x044fe200078208ff */
[----:B------:R2:W-:Y:S03]  /*326b0*/  @P5 STG.E.U16 desc[UR12][R22.64], R14 ;  /* 0x0000000e16005986 */ /* 0x0005e6000c10150c */
[----:B------:R-:W-:-:S02]  /*326c0*/  LEA.HI.X.SX32 R25, R20, R2, 0x1, P1 ;  /* 0x0000000214197211 */ /* 0x000fc400008f0eff */
[-C--:B------:R-:W-:Y:S02]  /*326d0*/  LEA R20, P6, R3, R0.reuse, 0x1 ;  /* 0x0000000003147211 */ /* 0x080fe400078c08ff */
[C---:B--2---:R-:W-:Y:S02]  /*326e0*/  LEA R22, P5, R21.reuse, R0, 0x1 ;  /* 0x0000000015167211 */ /* 0x044fe400078a08ff */
[C---:B------:R-:W-:Y:S02]  /*326f0*/  ISETP.LT.AND P1, PT, R26.reuse, UR11, !P0 ;  /* 0x0000000b1a007c0c */ /* 0x040fe4000c721270 */
[-C--:B------:R-:W-:Y:S02]  /*32700*/  LEA.HI.X.SX32 R23, R21, R2.reuse, 0x1, P5 ;  /* 0x0000000215177211 */ /* 0x080fe400028f0eff */
[----:B------:R-:W-:Y:S01]  /*32710*/  LEA.HI.X.SX32 R21, R3, R2, 0x1, P6 ;  /* 0x0000000203157211 */ /* 0x000fe200030f0eff */
[----:B------:R-:W-:Y:S01]  /*32720*/  IMAD R26, R26, UR4, RZ ;  /* 0x000000041a1a7c24 */ /* 0x000fe2000f8e02ff */
[----:B0-----:R0:W-:Y:S01]  /*32730*/  @P3 STG.E.U16 desc[UR12][R24.64], R4 ;  /* 0x0000000418003986 */ /* 0x0011e2000c10150c */
[C---:B------:R-:W-:Y:S01]  /*32740*/  ISETP.LT.AND P3, PT, R27.reuse, UR11, !P0 ;  /* 0x0000000b1b007c0c */ /* 0x040fe2000c761270 */
[----:B------:R-:W-:-:S02]  /*32750*/  IMAD R27, R27, UR4, RZ ;  /* 0x000000041b1b7c24 */ /* 0x000fc4000f8e02ff */
[----:B------:R2:W-:Y:S04]  /*32760*/  @P4 STG.E.U16 desc[UR12][R22.64], R10 ;  /* 0x0000000a16004986 */ /* 0x0005e8000c10150c */
[----:B------:R4:W-:Y:S01]  /*32770*/  @P2 STG.E.U16 desc[UR12][R20.64], R6 ;  /* 0x0000000614002986 */ /* 0x0009e2000c10150c */
[C---:B------:R-:W-:Y:S01]  /*32780*/  ISETP.LT.AND P2, PT, R28.reuse, UR11, !P0 ;  /* 0x0000000b1c007c0c */ /* 0x040fe2000c741270 */
[----:B------:R-:W-:Y:S01]  /*32790*/  IMAD R28, R28, UR4, RZ ;  /* 0x000000041c1c7c24 */ /* 0x000fe2000f8e02ff */
[----:B0-----:R-:W-:-:S04]  /*327a0*/  LEA R24, P5, R26, R0, 0x1 ;  /* 0x000000001a187211 */ /* 0x001fc800078a08ff */
[----:B------:R-:W-:Y:S02]  /*327b0*/  LEA.HI.X.SX32 R25, R26, R2, 0x1, P5 ;  /* 0x000000021a197211 */ /* 0x000fe400028f0eff */
[CC--:B--2---:R-:W-:Y:S02]  /*327c0*/  LEA R22, P5, R28.reuse, R0.reuse, 0x1 ;  /* 0x000000001c167211 */ /* 0x0c4fe400078a08ff */
[----:B----4-:R-:W-:Y:S01]  /*327d0*/  LEA R20, P4, R27, R0, 0x1 ;  /* 0x000000001b147211 */ /* 0x010fe200078808ff */
[----:B------:R-:W-:Y:S01]  /*327e0*/  IMAD R3, R15, UR4, RZ ;  /* 0x000000040f037c24 */ /* 0x000fe2000f8e02ff */
[-C--:B------:R-:W-:Y:S02]  /*327f0*/  LEA.HI.X.SX32 R23, R28, R2.reuse, 0x1, P5 ;  /* 0x000000021c177211 */ /* 0x080fe400028f0eff */
[----:B------:R-:W-:Y:S01]  /*32800*/  LEA.HI.X.SX32 R21, R27, R2, 0x1, P4 ;  /* 0x000000021b157211 */ /* 0x000fe200020f0eff */
[----:B------:R0:W-:Y:S04]  /*32810*/  @P1 STG.E.U16 desc[UR12][R24.64], R8 ;  /* 0x0000000818001986 */ /* 0x0001e8000c10150c */
[----:B-1----:R-:W-:Y:S04]  /*32820*/  @P3 STG.E.U16 desc[UR12][R20.64], R18 ;  /* 0x0000001214003986 */ /* 0x002fe8000c10150c */
[----:B---3--:R1:W-:Y:S01]  /*32830*/  @P2 STG.E.U16 desc[UR12][R22.64], R16 ;  /* 0x0000001016002986 */ /* 0x0083e2000c10150c */
[----:B------:R-:W-:-:S03]  /*32840*/  ISETP.LT.AND P4, PT, R15, UR11, !P0 ;  /* 0x0000000b0f007c0c */ /* 0x000fc6000c781270 */
[----:B0-----:R-:W2:Y:S04]  /*32850*/  LDL.LU R25, [R1+0x8] ;  /* 0x0000080001197983 */ /* 0x001ea80000300800 */
[----:B------:R-:W3:Y:S01]  /*32860*/  LDL.LU R15, [R1+0xdd0] ;  /* 0x000dd000010f7983 */ /* 0x000ee20000300800 */
[----:B-1----:R-:W-:-:S03]  /*32870*/  LEA R22, P2, R3, R0, 0x1 ;  /* 0x0000000003167211 */ /* 0x002fc600078408ff */
[----:B------:R-:W4:Y:S01]  /*32880*/  LDL.LU R27, [R1+0x14] ;  /* 0x00001400011b7983 */ /* 0x000f220000300800 */
[----:B------:R-:W-:Y:S01]  /*32890*/  LEA.HI.X.SX32 R23, R3, R2, 0x1, P2 ;  /* 0x0000000203177211 */ /* 0x000fe200010f0eff */
[C---:B------:R-:W-:Y:S01]  /*328a0*/  IMAD R3, R13.reuse, UR4, RZ ;  /* 0x000000040d037c24 */ /* 0x040fe2000f8e02ff */
[----:B------:R-:W-:Y:S02]  /*328b0*/  ISETP.LT.AND P2, PT, R13, UR11, !P0 ;  /* 0x0000000b0d007c0c */ /* 0x000fe4000c741270 */
[----:B------:R-:W5:Y:S01]  /*328c0*/  LDL.LU R13, [R1+0xdcc] ;  /* 0x000dcc00010d7983 */ /* 0x000f620000300800 */
[C---:B------:R-:W-:Y:S01]  /*328d0*/  ISETP.LT.AND P1, PT, R29.reuse, UR11, !P0 ;  /* 0x0000000b1d007c0c */ /* 0x040fe2000c721270 */
[----:B------:R-:W-:Y:S01]  /*328e0*/  IMAD R29, R29, UR4, RZ ;  /* 0x000000041d1d7c24 */ /* 0x000fe2000f8e02ff */
[----:B------:R-:W-:Y:S01]  /*328f0*/  PRMT R12, R12, 0x7632, R12 ;  /* 0x000076320c0c7816 */ /* 0x000fe2000000000c */
[----:B------:R-:W2:Y:S03]  /*32900*/  LDL.LU R26, [R1+0x1c] ;  /* 0x00001c00011a7983 */ /* 0x000ea60000300800 */
[----:B------:R-:W-:-:S04]  /*32910*/  LEA R20, P3, R29, R0, 0x1 ;  /* 0x000000001d147211 */ /* 0x000fc800078608ff */
[----:B------:R-:W-:Y:S02]  /*32920*/  LEA.HI.X.SX32 R21, R29, R2, 0x1, P3 ;  /* 0x000000021d157211 */ /* 0x000fe400018f0eff */
[----:B------:R-:W-:-:S03]  /*32930*/  PRMT R14, R14, 0x7632, R14 ;  /* 0x000076320e0e7816 */ /* 0x000fc6000000000e */
[----:B------:R0:W-:Y:S04]  /*32940*/  @P1 STG.E.U16 desc[UR12][R20.64], R12 ;  /* 0x0000000c14001986 */ /* 0x0001e8000c10150c */
[----:B------:R1:W-:Y:S01]  /*32950*/  @P4 STG.E.U16 desc[UR12][R22.64], R14 ;  /* 0x0000000e16004986 */ /* 0x0003e2000c10150c */
[----:B0-----:R-:W-:-:S04]  /*32960*/  LEA R20, P3, R3, R0, 0x1 ;  /* 0x0000000003147211 */ /* 0x001fc800078608ff */
[----:B------:R-:W-:Y:S02]  /*32970*/  LEA.HI.X.SX32 R21, R3, R2, 0x1, P3 ;  /* 0x0000000203157211 */ /* 0x000fe400018f0eff */
[C---:B---3--:R-:W-:Y:S01]  /*32980*/  ISETP.LT.AND P4, PT, R15.reuse, UR11, !P0 ;  /* 0x0000000b0f007c0c */ /* 0x048fe2000c781270 */
[----:B------:R-:W-:Y:S02]  /*32990*/  IMAD R3, R15, UR4, RZ ;  /* 0x000000040f037c24 */ /* 0x000fe4000f8e02ff */
[----:B------:R-:W3:Y:S01]  /*329a0*/  LDL.LU R15, [R1+0xdc8] ;  /* 0x000dc800010f7983 */ /* 0x000ee20000300800 */
[C---:B-----5:R-:W-:Y:S01]  /*329b0*/  ISETP.LT.AND P3, PT, R13.reuse, UR11, !P0 ;  /* 0x0000000b0d007c0c */ /* 0x060fe2000c761270 */
[----:B------:R-:W-:Y:S02]  /*329c0*/  IMAD R12, R13, UR4, RZ ;  /* 0x000000040d0c7c24 */ /* 0x000fe4000f8e02ff */
[----:B------:R-:W5:Y:S01]  /*329d0*/  LDL.LU R13, [R1+0xdc4] ;  /* 0x000dc400010d7983 */ /* 0x000f620000300800 */
[----:B------:R-:W-:Y:S01]  /*329e0*/  PRMT R6, R4, 0x7632, R6 ;  /* 0x0000763204067816 */ /* 0x000fe20000000006 */
[C---:B--2---:R-:W-:Y:S01]  /*329f0*/  IMAD R4, R25.reuse, UR4, RZ ;  /* 0x0000000419047c24 */ /* 0x044fe2000f8e02ff */
[----:B------:R-:W-:Y:S01]  /*32a00*/  ISETP.LT.AND P1, PT, R25, UR11, !P0 ;  /* 0x0000000b19007c0c */ /* 0x000fe2000c721270 */
[----:B-1----:R-:W2:Y:S01]  /*32a10*/  LDL.LU R14, [R1+0x28] ;  /* 0x00002800010e7983 */ /* 0x002ea20000300800 */
[----:B------:R-:W-:-:S03]  /*32a20*/  LEA R22, P5, R3, R0, 0x1 ;  /* 0x0000000003167211 */ /* 0x000fc600078a08ff */
[----:B------:R0:W-:Y:S01]  /*32a30*/  @P2 STG.E.U16 desc[UR12][R20.64], R6 ;  /* 0x0000000614002986 */ /* 0x0001e2000c10150c */
[----:B------:R-:W-:Y:S02]  /*32a40*/  LEA R24, P6, R12, R0, 0x1 ;  /* 0x000000000c187211 */ /* 0x000fe400078c08ff */
[----:B------:R-:W-:Y:S01]  /*32a50*/  PRMT R10, R10, 0x7632, R10 ;  /* 0x000076320a0a7816 */ /* 0x000fe2000000000a */
[----:B------:R-:W2:Y:S01]  /*32a60*/  LDL.LU R28, [R1+0x30] ;  /* 0x00003000011c7983 */ /* 0x000ea20000300800 */
[----:B------:R-:W-:Y:S02]  /*32a70*/  LEA.HI.X.SX32 R23, R3, R2, 0x1, P5 ;  /* 0x0000000203177211 */ /* 0x000fe400028f0eff */
[----:B0-----:R-:W-:Y:S02]  /*32a80*/  LEA R20, P2, R4, R0, 0x1 ;  /* 0x0000000004147211 */ /* 0x001fe400078408ff */
[----:B------:R-:W-:Y:S02]  /*32a90*/  PRMT R6, R6, 0x7632, R6 ;  /* 0x0000763206067816 */ /* 0x000fe40000000006 */
[----:B------:R-:W-:-:S02]  /*32aa0*/  LEA.HI.X.SX32 R21, R4, R2, 0x1, P2 ;  /* 0x0000000204157211 */ /* 0x000fc400010f0eff */
[----:B------:R-:W-:Y:S02]  /*32ab0*/  PRMT R8, R8, 0x7632, R8 ;  /* 0x0000763208087816 */ /* 0x000fe40000000008 */
[----:B------:R-:W-:Y:S01]  /*32ac0*/  LEA.HI.X.SX32 R25, R12, R2, 0x1, P6 ;  /* 0x000000020c197211 */ /* 0x000fe200030f0eff */
[----:B------:R-:W-:Y:S04]  /*32ad0*/  @P1 STG.E.U16 desc[UR12][R20.64], R10 ;  /* 0x0000000a14001986 */ /* 0x000fe8000c10150c */
[----:B------:R-:W-:Y:S04]  /*32ae0*/  @P4 STG.E.U16 desc[UR12][R22.64], R6 ;  /* 0x0000000616004986 */ /* 0x000fe8000c10150c */
[----:B------:R4:W-:Y:S04]  /*32af0*/  @P3 STG.E.U16 desc[UR12][R24.64], R8 ;  /* 0x0000000818003986 */ /* 0x0009e8000c10150c */
[----:B------:R-:W2:Y:S01]  /*32b00*/  LDL.LU R12, [R1+0x2c] ;  /* 0x00002c00010c7983 */ /* 0x000ea20000300800 */
[----:B----4-:R-:W-:-:S05]  /*32b10*/  IMAD R8, R27, UR4, RZ ;  /* 0x000000041b087c24 */ /* 0x010fca000f8e02ff */
[----:B------:R-:W-:-:S04]  /*32b20*/  LEA R20, P6, R8, R0, 0x1 ;  /* 0x0000000008147211 */ /* 0x000fc800078c08ff */
[----:B------:R-:W-:Y:S02]  /*32b30*/  LEA.HI.X.SX32 R21, R8, R2, 0x1, P6 ;  /* 0x0000000208157211 */ /* 0x000fe400030f0eff */
[C---:B---3--:R-:W-:Y:S01]  /*32b40*/  ISETP.LT.AND P3, PT, R15.reuse, UR11, !P0 ;  /* 0x0000000b0f007c0c */ /* 0x048fe2000c761270 */
[----:B------:R-:W-:Y:S02]  /*32b50*/  IMAD R4, R15, UR4, RZ ;  /* 0x000000040f047c24 */ /* 0x000fe4000f8e02ff */
[----:B------:R-:W3:Y:S01]  /*32b60*/  LDL.LU R15, [R1+0xdc0] ;  /* 0x000dc000010f7983 */ /* 0x000ee20000300800 */
[C---:B-----5:R-:W-:Y:S01]  /*32b70*/  ISETP.LT.AND P4, PT, R13.reuse, UR11, !P0 ;  /* 0x0000000b0d007c0c */ /* 0x060fe2000c781270 */
[----:B------:R-:W-:Y:S02]  /*32b80*/  IMAD R6, R13, UR4, RZ ;  /* 0x000000040d067c24 */ /* 0x000fe4000f8e02ff */
[----:B------:R-:W4:Y:S04]  /*32b90*/  LDL.LU R13, [R1+0xdbc] ;  /* 0x000dbc00010d7983 */ /* 0x000f280000300800 */
[----:B------:R-:W5:Y:S04]  /*32ba0*/  LDL.LU R29, [R1+0x34] ;  /* 0x00003400011d7983 */ /* 0x000f680000300800 */
[----:B------:R-:W3:Y:S01]  /*32bb0*/  LDL.LU R8, [R1+0x24] ;  /* 0x0000240001087983 */ /* 0x000ee20000300800 */
[----:B------:R-:W-:Y:S01]  /*32bc0*/  IMAD R3, R26, UR4, RZ ;  /* 0x000000041a037c24 */ /* 0x000fe2000f8e02ff */
[----:B------:R-:W-:-:S02]  /*32bd0*/  ISETP.LT.AND P1, PT, R27, UR11, !P0 ;  /* 0x0000000b1b007c0c */ /* 0x000fc4000c721270 */
[----:B------:R-:W-:Y:S02]  /*32be0*/  ISETP.LT.AND P2, PT, R26, UR11, !P0 ;  /* 0x0000000b1a007c0c */ /* 0x000fe4000c741270 */
[CC--:B------:R-:W-:Y:S02]  /*32bf0*/  LEA R22, P5, R4.reuse, R0.reuse, 0x1 ;  /* 0x0000000004167211 */ /* 0x0c0fe400078a08ff */
[----:B------:R-:W-:Y:S02]  /*32c00*/  LEA R24, P6, R3, R0, 0x1 ;  /* 0x0000000003187211 */ /* 0x000fe400078c08ff */
[----:B------:R-:W-:Y:S02]  /*32c10*/  LEA.HI.X.SX32 R23, R4, R2, 0x1, P5 ;  /* 0x0000000204177211 */ /* 0x000fe400028f0eff */
[----:B------:R-:W-:Y:S02]  /*32c20*/  LEA R26, P5, R6, R0, 0x1 ;  /* 0x00000000061a7211 */ /* 0x000fe400078a08ff */
[----:B------:R-:W-:-:S02]  /*32c30*/  PRMT R18, R18, 0x7632, R18 ;  /* 0x0000763212127816 */ /* 0x000fc40000000012 */
[-C--:B------:R-:W-:Y:S02]  /*32c40*/  LEA.HI.X.SX32 R25, R3, R2.reuse, 0x1, P6 ;  /* 0x0000000203197211 */ /* 0x080fe400030f0eff */
[----:B------:R-:W-:Y:S02]  /*32c50*/  PRMT R16, R16, 0x7632, R16 ;  /* 0x0000763210107816 */ /* 0x000fe40000000010 */
[----:B------:R-:W-:Y:S01]  /*32c60*/  LEA.HI.X.SX32 R27, R6, R2, 0x1, P5 ;  /* 0x00000002061b7211 */ /* 0x000fe200028f0eff */
[----:B------:R-:W-:Y:S01]  /*32c70*/  @P1 STG.E.U16 desc[UR12][R20.64], R18 ;  /* 0x0000001214001986 */ /* 0x000fe2000c10150c */
[----:B--2---:R-:W-:-:S03]  /*32c80*/  IMAD R6, R14, UR4, RZ ;  /* 0x000000040e067c24 */ /* 0x004fc6000f8e02ff */
[----:B------:R0:W-:Y:S01]  /*32c90*/  @P3 STG.E.U16 desc[UR12][R22.64], R16 ;  /* 0x0000001016003986 */ /* 0x0001e2000c10150c */
[----:B------:R-:W-:Y:S01]  /*32ca0*/  ISETP.LT.AND P3, PT, R14, UR11, !P0 ;  /* 0x0000000b0e007c0c */ /* 0x000fe2000c761270 */
[----:B------:R-:W-:Y:S01]  /*32cb0*/  IMAD R4, R12, UR4, RZ ;  /* 0x000000040c047c24 */ /* 0x000fe2000f8e02ff */
[----:B0-----:R-:W-:-:S04]  /*32cc0*/  LEA R22, P5, R6, R0, 0x1 ;  /* 0x0000000006167211 */ /* 0x001fc800078a08ff */
[----:B------:R-:W-:Y:S01]  /*32cd0*/  LEA.HI.X.SX32 R23, R6, R2, 0x1, P5 ;  /* 0x0000000206177211 */ /* 0x000fe200028f0eff */
[----:B----4-:R-:W-:Y:S01]  /*32ce0*/  @P2 STG.E.U16 desc[UR12][R24.64], R13 ;  /* 0x0000000d18002986 */ /* 0x010fe2000c10150c */
[----:B---3--:R-:W-:-:S03]  /*32cf0*/  IMAD R3, R8, UR4, RZ ;  /* 0x0000000408037c24 */ /* 0x008fc6000f8e02ff */
[----:B------:R0:W-:Y:S02]  /*32d00*/  @P4 STG.E.U16 desc[UR12][R26.64], R15 ;  /* 0x0000000f1a004986 */ /* 0x0001e4000c10150c */
[C---:B------:R-:W-:Y:S02]  /*32d10*/  LEA R20, P6, R3.reuse, R0, 0x1 ;  /* 0x0000000003147211 */ /* 0x040fe400078c08ff */
[----:B------:R-:W-:Y:S02]  /*32d20*/  ISETP.LT.AND P2, PT, R12, UR11, !P0 ;  /* 0x0000000b0c007c0c */ /* 0x000fe4000c741270 */
[----:B------:R-:W-:Y:S02]  /*32d30*/  LEA.HI.X.SX32 R21, R3, R2, 0x1, P6 ;  /* 0x0000000203157211 */ /* 0x000fe400030f0eff */
[----:B------:R-:W-:Y:S01]  /*32d40*/  LEA R12, P6, R4, R0, 0x1 ;  /* 0x00000000040c7211 */ /* 0x000fe200078c08ff */
[----:B0-----:R-:W2:Y:S01]  /*32d50*/  LDL.LU R27, [R1+0x3c] ;  /* 0x00003c00011b7983 */ /* 0x001ea20000300800 */
[----:B------:R-:W-:-:S03]  /*32d60*/  ISETP.LT.AND P1, PT, R8, UR11, !P0 ;  /* 0x0000000b08007c0c */ /* 0x000fc6000c721270 */
[----:B------:R-:W3:Y:S01]  /*32d70*/  LDL.LU R14, [R1+0x40] ;  /* 0x00004000010e7983 */ /* 0x000ee20000300800 */
[C---:B------:R-:W-:Y:S01]  /*32d80*/  ISETP.LT.AND P4, PT, R28.reuse, UR11, !P0 ;  /* 0x0000000b1c007c0c */ /* 0x040fe2000c781270 */
[----:B------:R-:W-:Y:S02]  /*32d90*/  IMAD R8, R28, UR4, RZ ;  /* 0x000000041c087c24 */ /* 0x000fe4000f8e02ff */
[----:B------:R-:W4:Y:S01]  /*32da0*/  LDL.LU R26, [R1+0x4c] ;  /* 0x00004c00011a7983 */ /* 0x000f220000300800 */
[----:B------:R-:W-:-:S03]  /*32db0*/  PRMT R3, R13, 0x7632, R3 ;  /* 0x000076320d037816 */ /* 0x000fc60000000003 */
[----:B------:R-:W4:Y:S01]  /*32dc0*/  LDL.LU R16, [R1+0x50] ;  /* 0x0000500001107983 */ /* 0x000f220000300800 */
[----:B------:R-:W-:-:S03]  /*32dd0*/  LEA.HI.X.SX32 R13, R4, R2, 0x1, P6 ;  /* 0x00000002040d7211 */ /* 0x000fc600030f0eff */
[----:B------:R-:W4:Y:S04]  /*32de0*/  LDL.LU R18, [R1+0x54] ;  /* 0x0000540001127983 */ /* 0x000f280000300800 */
[----:B------:R-:W4:Y:S04]  /*32df0*/  LDL.LU R28, [R1+0x58] ;  /* 0x00005800011c7983 */ /* 0x000f280000300800 */
[----:B------:R-:W4:Y:S04]  /*32e00*/  LDL.LU R6, [R1+0x48] ;  /* 0x0000480001067983 */ /* 0x000f280000300800 */
[----:B------:R-:W4:Y:S01]  /*32e10*/  LDL.LU R4, [R1+0x38] ;  /* 0x0000380001047983 */ /* 0x000f220000300800 */
[----:B------:R-:W-:-:S04]  /*32e20*/  LEA R24, P5, R8, R0, 0x1 ;  /* 0x0000000008187211 */ /* 0x000fc800078a08ff */
[----:B------:R-:W-:Y:S02]  /*32e30*/  LEA.HI.X.SX32 R25, R8, R2, 0x1, P5 ;  /* 0x0000000208197211 */ /* 0x000fe400028f0eff */
[----:B------:R-:W4:Y:S04]  /*32e40*/  LDL.LU R8, [R1+0x44] ;  /* 0x0000440001087983 */ /* 0x000f280000300800 */
[----:B------:R-:W-:Y:S01]  /*32e50*/  @P1 STG.E.U16 desc[UR12][R20.64], R5 ;  /* 0x0000000514001986 */ /* 0x000fe2000c10150c */
[C---:B-----5:R-:W-:Y:S01]  /*32e60*/  ISETP.LT.AND P1, PT, R29.reuse, UR11, !P0 ;  /* 0x0000000b1d007c0c */ /* 0x060fe2000c721270 */
[----:B------:R-:W-:Y:S02]  /*32e70*/  IMAD R29, R29, UR4, RZ ;  /* 0x000000041d1d7c24 */ /* 0x000fe4000f8e02ff */
[----:B------:R-:W-:Y:S04]  /*32e80*/  @P3 STG.E.U16 desc[UR12][R22.64], R11 ;  /* 0x0000000b16003986 */ /* 0x000fe8000c10150c */
[----:B------:R0:W-:Y:S04]  /*32e90*/  @P2 STG.E.U16 desc[UR12][R12.64], R7 ;  /* 0x000000070c002986 */ /* 0x0001e8000c10150c */
[----:B------:R-:W-:Y:S01]  /*32ea0*/  @P4 STG.E.U16 desc[UR12][R24.64], R9 ;  /* 0x0000000918004986 */ /* 0x000fe2000c10150c */
[----:B0-----:R-:W-:-:S04]  /*32eb0*/  LEA R12, P6, R29, R0, 0x1 ;  /* 0x000000001d0c7211 */ /* 0x001fc800078c08ff */
[----:B------:R-:W-:Y:S02]  /*32ec0*/  LEA.HI.X.SX32 R13, R29, R2, 0x1, P6 ;  /* 0x000000021d0d7211 */ /* 0x000fe400030f0eff */
[----:B------:R-:W-:-:S03]  /*32ed0*/  PRMT R11, R15, 0x7632, R11 ;  /* 0x000076320f0b7816 */ /* 0x000fc6000000000b */
[----:B------:R0:W-:Y:S01]  /*32ee0*/  @P1 STG.E.U16 desc[UR12][R12.64], R19 ;  /* 0x000000130c001986 */ /* 0x0001e2000c10150c */
[----:B------:R-:W-:-:S04]  /*32ef0*/  PRMT R7, R11, 0x7632, R7 ;  /* 0x000076320b077816 */ /* 0x000fc80000000007 */
[----:B------:R-:W-:Y:S02]  /*32f00*/  PRMT R10, R7, 0x7632, R10 ;  /* 0x00007632070a7816 */ /* 0x000fe4000000000a */
[----:B0-----:R-:W-:Y:S02]  /*32f10*/  PRMT R19, R19, 0x7632, R19 ;  /* 0x0000763213137816 */ /* 0x001fe40000000013 */
[C---:B--2---:R-:W-:Y:S01]  /*32f20*/  ISETP.LT.AND P2, PT, R27.reuse, UR11, !P0 ;  /* 0x0000000b1b007c0c */ /* 0x044fe2000c741270 */
[----:B------:R-:W-:Y:S02]  /*32f30*/  IMAD R27, R27, UR4, RZ ;  /* 0x000000041b1b7c24 */ /* 0x000fe4000f8e02ff */
[C---:B---3--:R-:W-:Y:S01]  /*32f40*/  IMAD R23, R14.reuse, UR4, RZ ;  /* 0x000000040e177c24 */ /* 0x048fe2000f8e02ff */
[----:B------:R-:W-:Y:S02]  /*32f50*/  ISETP.LT.AND P4, PT, R14, UR11, !P0 ;  /* 0x0000000b0e007c0c */ /* 0x000fe4000c781270 */
[----:B------:R-:W-:-:S04]  /*32f60*/  LEA R14, P6, R27, R0, 0x1 ;  /* 0x000000001b0e7211 */ /* 0x000fc800078c08ff */
[----:B------:R-:W-:Y:S02]  /*32f70*/  LEA.HI.X.SX32 R15, R27, R2, 0x1, P6 ;  /* 0x000000021b0f7211 */ /* 0x000fe400030f0eff */
[C---:B----4-:R-:W-:Y:S01]  /*32f80*/  ISETP.LT.AND P3, PT, R4.reuse, UR11, !P0 ;  /* 0x0000000b04007c0c */ /* 0x050fe2000c761270 */
[----:B------:R-:W-:-:S05]  /*32f90*/  IMAD R4, R4, UR4, RZ ;  /* 0x0000000404047c24 */ /* 0x000fca000f8e02ff */
[----:B------:R-:W-:-:S04]  /*32fa0*/  LEA R20, P5, R4, R0, 0x1 ;  /* 0x0000000004147211 */ /* 0x000fc800078a08ff */
[----:B------:R-:W-:Y:S02]  /*32fb0*/  LEA.HI.X.SX32 R21, R4, R2, 0x1, P5 ;  /* 0x0000000204157211 */ /* 0x000fe400028f0eff */
[----:B------:R-:W-:Y:S01]  /*32fc0*/  LEA R22, P5, R23, R0, 0x1 ;  /* 0x0000000017167211 */ /* 0x000fe200078a08ff */
[----:B------:R-:W-:-:S03]  /*32fd0*/  IMAD R27, R6, UR4, RZ ;  /* 0x00000004061b7c24 */ /* 0x000fc6000f8e02ff */
[----:B------:R-:W-:Y:S01]  /*32fe0*/  LEA.HI.X.SX32 R23, R23, R2, 0x1, P5 ;  /* 0x0000000217177211 */ /* 0x000fe200028f0eff */
[----:B------:R-:W-:Y:S01]  /*32ff0*/  @P3 STG.E.U16 desc[UR12][R20.64], R17 ;  /* 0x0000001114003986 */ /* 0x000fe2000c10150c */
[----:B------:R-:W-:-:S03]  /*33000*/  IMAD R25, R8, UR4, RZ ;  /* 0x0000000408197c24 */ /* 0x000fc6000f8e02ff */
[----:B------:R0:W-:Y:S01]  /*33010*/  @P2 STG.E.U16 desc[UR12][R14.64], R3 ;  /* 0x000000030e002986 */ /* 0x0001e2000c10150c */
[----:B------:R-:W-:-:S03]  /*33020*/  IMAD R29, R26, UR4, RZ ;  /* 0x000000041a1d7c24 */ /* 0x000fc6000f8e02ff */
[----:B------:R1:W-:Y:S01]  /*33030*/  @P4 STG.E.U16 desc[UR12][R22.64], R11 ;  /* 0x0000000b16004986 */ /* 0x0003e2000c10150c */
[----:B------:R-:W-:Y:S01]  /*33040*/  ISETP.LT.AND P4, PT, R6, UR11, !P0 ;  /* 0x0000000b06007c0c */ /* 0x000fe2000c781270 */
[----:B------:R-:W-:Y:S01]  /*33050*/  IMAD R6, R18, UR4, RZ ;  /* 0x0000000412067c24 */ /* 0x000fe2000f8e02ff */
[-C--:B------:R-:W-:Y:S02]  /*33060*/  LEA R12, P6, R25, R0.reuse, 0x1 ;  /* 0x00000000190c7211 */ /* 0x080fe400078c08ff */
[-C--:B0-----:R-:W-:Y:S02]  /*33070*/  LEA R14, P1, R27, R0.reuse, 0x1 ;  /* 0x000000001b0e7211 */ /* 0x081fe400078208ff */
[----:B------:R-:W-:Y:S02]  /*33080*/  LEA R20, P2, R29, R0, 0x1 ;  /* 0x000000001d147211 */ /* 0x000fe400078408ff */
[----:B------:R-:W-:Y:S02]  /*33090*/  LEA.HI.X.SX32 R15, R27, R2, 0x1, P1 ;  /* 0x000000021b0f7211 */ /* 0x000fe400008f0eff */
[----:B------:R-:W-:-:S02]  /*330a0*/  LEA R24, P1, R6, R0, 0x1 ;  /* 0x0000000006187211 */ /* 0x000fc400078208ff */
[----:B------:R-:W-:Y:S01]  /*330b0*/  ISETP.LT.AND P5, PT, R8, UR11, !P0 ;  /* 0x0000000b08007c0c */ /* 0x000fe2000c7a1270 */
[----:B------:R-:W-:Y:S01]  /*330c0*/  IMAD R4, R16, UR4, RZ ;  /* 0x0000000410047c24 */ /* 0x000fe2000f8e02ff */
[----:B------:R-:W-:Y:S02]  /*330d0*/  ISETP.LT.AND P3, PT, R26, UR11, !P0 ;  /* 0x0000000b1a007c0c */ /* 0x000fe4000c761270 */
[-C--:B------:R-:W-:Y:S02]  /*330e0*/  LEA.HI.X.SX32 R13, R25, R2.reuse, 0x1, P6 ;  /* 0x00000002190d7211 */ /* 0x080fe400030f0eff */
[-C--:B------:R-:W-:Y:S02]  /*330f0*/  LEA.HI.X.SX32 R21, R29, R2.reuse, 0x1, P2 ;  /* 0x000000021d157211 */ /* 0x080fe400010f0eff */
[----:B------:R-:W-:Y:S02]  /*33100*/  ISETP.LT.AND P2, PT, R16, UR11, !P0 ;  /* 0x0000000b10007c0c */ /* 0x000fe4000c741270 */
[----:B------:R-:W-:-:S02]  /*33110*/  LEA.HI.X.SX32 R25, R6, R2, 0x1, P1 ;  /* 0x0000000206197211 */ /* 0x000fc400008f0eff */
[----:B------:R-:W-:Y:S02]  /*33120*/  ISETP.LT.AND P1, PT, R18, UR11, !P0 ;  /* 0x0000000b12007c0c */ /* 0x000fe4000c721270 */
[----:B------:R-:W-:Y:S02]  /*33130*/  ISETP.LT.AND P0, PT, R28, UR11, !P0 ;  /* 0x0000000b1c007c0c */ /* 0x000fe4000c701270 */
[----:B-1----:R-:W-:Y:S02]  /*33140*/  LEA R22, P6, R4, R0, 0x1 ;  /* 0x0000000004167211 */ /* 0x002fe400078c08ff */
[----:B------:R-:W-:Y:S01]  /*33150*/  PRMT R6, R5, 0x7632, R6 ;  /* 0x0000763205067816 */ /* 0x000fe20000000006 */
[----:B------:R-:W-:Y:S01]  /*33160*/  IMAD R3, R28, UR4, RZ ;  /* 0x000000041c037c24 */ /* 0x000fe2000f8e02ff */
[----:B------:R-:W-:Y:S02]  /*33170*/  LEA.HI.X.SX32 R23, R4, R2, 0x1, P6 ;  /* 0x0000000204177211 */ /* 0x000fe400030f0eff */
[----:B------:R-:W-:Y:S01]  /*33180*/  PRMT R11, R9, 0x7632, R11 ;  /* 0x00007632090b7816 */ /* 0x000fe2000000000b */
[----:B------:R0:W-:Y:S01]  /*33190*/  @P5 STG.E.U16 desc[UR12][R12.64], R6 ;  /* 0x000000060c005986 */ /* 0x0001e2000c10150c */
[----:B------:R-:W-:-:S03]  /*331a0*/  LEA R26, P6, R3, R0, 0x1 ;  /* 0x00000000031a7211 */ /* 0x000fc600078c08ff */
[----:B------:R0:W-:Y:S04]  /*331b0*/  @P4 STG.E.U16 desc[UR12][R14.64], R7 ;  /* 0x000000070e004986 */ /* 0x0001e8000c10150c */
[----:B------:R0:W-:Y:S04]  /*331c0*/  @P3 STG.E.U16 desc[UR12][R20.64], R10 ;  /* 0x0000000a14003986 */ /* 0x0001e8000c10150c */
[----:B------:R0:W-:Y:S01]  /*331d0*/  @P2 STG.E.U16 desc[UR12][R22.64], R11 ;  /* 0x0000000b16002986 */ /* 0x0001e2000c10150c */
[----:B------:R-:W-:-:S03]  /*331e0*/  LEA.HI.X.SX32 R27, R3, R2, 0x1, P6 ;  /* 0x00000002031b7211 */ /* 0x000fc600030f0eff */
[----:B------:R0:W-:Y:S01]  /*331f0*/  @P1 STG.E.U16 desc[UR12][R24.64], R19 ;  /* 0x0000001318001986 */ /* 0x0001e2000c10150c */
[----:B------:R-:W-:Y:S05]  /*33200*/  @!P0 EXIT ;  /* 0x000000000000894d */ /* 0x000fea0003800000 */
[----:B0-----:R-:W-:-:S05]  /*33210*/  PRMT R13, R17, 0x7632, R13 ;  /* 0x00007632110d7816 */ /* 0x001fca000000000d */
[----:B------:R-:W-:Y:S01]  /*33220*/  STG.E.U16 desc[UR12][R26.64], R13 ;  /* 0x0000000d1a007986 */ /* 0x000fe2000c10150c */
[----:B------:R-:W-:Y:S05]  /*33230*/  EXIT ;  /* 0x000000000000794d */ /* 0x000fea0003800000 */
.L_x_3:
[----:B------:R-:W-:-:S00]  /*33240*/  BRA `(.L_x_3) ;  /* 0xfffffffc00fc7947 */ /* 0x000fc0000383ffff */
[----:B------:R-:W-:-:S00]  /*33250*/  NOP ;  /* 0x0000000000007918 */ /* 0x000fc00000000000 */
        /* <DEDUP_REMOVED lines=10> */
.L_x_4:


//--------------------- .nv.shared.matmul_kernel  --------------------------
	.section	.nv.shared.matmul_kernel,"aw",@nobits
	.sectionflags	@""
	.align	16
	.zero		1024


//--------------------- .nv.shared.reserved.0     --------------------------
	.section	.nv.shared.reserved.0,"aw",@nobits
	.weak		__nv_reservedSMEM_offset_0_alias
	.size		__nv_reservedSMEM_offset_0_alias, 0, 64
	.other		__nv_reservedSMEM_offset_0_alias,@"STO_CUDA_RESERVED_SHARED STV_DEFAULT"
__nv_reservedSMEM_offset_0_alias:
	.zero		0
	.zero		64


//--------------------- .nv.constant0.matmul_kernel --------------------------
	.section	.nv.constant0.matmul_kernel,"a",@progbits
	.sectionflags	@""
	.align	4
.nv.constant0.matmul_kernel:
	.zero		976


//--------------------- SYMBOLS --------------------------

	.type		.nv.reservedSmem.offset0,@object
	.size		.nv.reservedSmem.offset0,0x4
	.type		.nv.reservedSmem.cap,@object
	.size		.nv.reservedSmem.cap,0x4
